def matmul_kernel(
    a_ptr,
    b_ptr,
    c_ptr,
    M,
    N,
    K,
    stride_am,
    stride_ak,
    stride_bk,
    stride_bn,
    stride_cm,
    stride_cn,
    BLOCK_M: tl.constexpr,
    BLOCK_N: tl.constexpr,
    BLOCK_K: tl.constexpr,
    GROUP_M: tl.constexpr,
):
    pid = tl.program_id(axis=0)
    num_pid_m = tl.cdiv(M, BLOCK_M)
    num_pid_n = tl.cdiv(N, BLOCK_N)
    num_pid_in_group = GROUP_M * num_pid_n
    group_id = pid // num_pid_in_group
    first_pid_m = group_id * GROUP_M
    group_size_m = min(num_pid_m - first_pid_m, GROUP_M)
    pid_m = first_pid_m + ((pid % num_pid_in_group) % group_size_m)
    pid_n = (pid % num_pid_in_group) // group_size_m

    offs_am = (pid_m * BLOCK_M + tl.arange(0, BLOCK_M)) % M
    offs_bn = (pid_n * BLOCK_N + tl.arange(0, BLOCK_N)) % N
    offs_k = tl.arange(0, BLOCK_K)
    a_ptrs = a_ptr + offs_am[:, None] * stride_am + offs_k[None, :] * stride_ak
    b_ptrs = b_ptr + offs_k[:, None] * stride_bk + offs_bn[None, :] * stride_bn

    acc = tl.zeros((BLOCK_M, BLOCK_N), dtype=tl.float32)
    for kk in range(0, tl.cdiv(K, BLOCK_K)):
        a = tl.load(a_ptrs, mask=offs_k[None, :] < K - kk * BLOCK_K, other=0.0)
        b = tl.load(b_ptrs, mask=offs_k[:, None] < K - kk * BLOCK_K, other=0.0)
        acc = tl.dot(a, b, acc)
        a_ptrs += BLOCK_K * stride_ak
        b_ptrs += BLOCK_K * stride_bk

    c = acc.to(c_ptr.dtype.element_ty)
    offs_cm = pid_m * BLOCK_M + tl.arange(0, BLOCK_M)
    offs_cn = pid_n * BLOCK_N + tl.arange(0, BLOCK_N)
    c_ptrs = c_ptr + offs_cm[:, None] * stride_cm + offs_cn[None, :] * stride_cn
    mask = (offs_cm[:, None] < M) & (offs_cn[None, :] < N)
    tl.store(c_ptrs, c, mask=mask)

# config = {"BLOCK_K": 64, "BLOCK_M": 128, "BLOCK_N": 256, "GROUP_M": 8, "arch": "sm_100", "dtype": "fp32", "num_ctas": 1, "num_stages": 6, "num_warps": 4}
# arch = sm_100


// ===== COMPILED SASS (sm_100a) =====

	.target	sm_100a

	.elftype	@"ET_EXEC"


//--------------------- .note.nv.tkinfo           --------------------------
	.section	.note.nv.tkinfo,"",@"SHT_NOTE"
	.sectionflags	@"SHF_NOTE_NV_TKINFO"
	.tkinfo
        /*0018*/ 	.word	0x00000081
        /*0030*/ 	.string	""
        /*0030*/ 	.string	"ptxas-blackwell"
        /*0030*/ 	.string	"Cuda compilation tools, release 12.9, V12.9.86"
        /*0030*/ 	.string	"Build cuda_12.9.r12.9/compiler.36037853_0"
        /*0030*/ 	.string	"-v  -suppress-debug-info  -lineinfo  -arch sm_100a "



//--------------------- .note.nv.cuver            --------------------------
	.section	.note.nv.cuver,"",@"SHT_NOTE"
	.sectionflags	@"SHF_NOTE_NV_CUVER"
        /*0018*/ 	.short	0x0001
        /*001a*/ 	.short	0x0064
        /*001c*/ 	.short	0x0001
        /*001e*/ 	.short	0x0000
        /*0020*/ 	.short	0x0001
        /*0022*/ 	.short	0x0000


//--------------------- .nv.info                  --------------------------
	.section	.nv.info,"",@"SHT_CUDA_INFO"
	.align	4


	//----- nvinfo : EIATTR_REGCOUNT
	.align		4
        /*0000*/ 	.byte	0x04, 0x2f
        /*0002*/ 	.short	(.L_4 - .L_3)
	.align		4
.L_3:
        /*0004*/ 	.word	index@(matmul_kernel)
        /*0008*/ 	.word	0x000000ff


	//----- nvinfo : EIATTR_FRAME_SIZE
	.align		4
.L_4:
        /*000c*/ 	.byte	0x04, 0x11
        /*000e*/ 	.short	(.L_6 - .L_5)
	.align		4
.L_5:
        /*0010*/ 	.word	index@($__internal_2_$__cuda_sm10x_tcgen05_guardrail_trap_unallocated_columns_being_dealloced)
        /*0014*/ 	.word	0x00000840


	//----- nvinfo : EIATTR_FRAME_SIZE
	.align		4
.L_6:
        /*0018*/ 	.byte	0x04, 0x11
        /*001a*/ 	.short	(.L_8 - .L_7)
	.align		4
.L_7:
        /*001c*/ 	.word	index@($__internal_1_$__cuda_sm10x_tcgen05_guardrail_trap_phase_invalid_during_alloc)
        /*0020*/ 	.word	0x00000840


	//----- nvinfo : EIATTR_FRAME_SIZE
	.align		4
.L_8:
        /*0024*/ 	.byte	0x04, 0x11
        /*0026*/ 	.short	(.L_10 - .L_9)
	.align		4
.L_9:
        /*0028*/ 	.word	index@($__internal_0_$__cuda_sm10x_tcgen05_guardrail_trap_col_being_dealloced_not_returned_by_alloc)
        /*002c*/ 	.word	0x00000840


	//----- nvinfo : EIATTR_FRAME_SIZE
	.align		4
.L_10:
        /*0030*/ 	.byte	0x04, 0x11
        /*0032*/ 	.short	(.L_12 - .L_11)
	.align		4
.L_11:
        /*0034*/ 	.word	index@(matmul_kernel)
        /*0038*/ 	.word	0x00000840


	//----- nvinfo : EIATTR_MIN_STACK_SIZE
	.align		4
.L_12:
        /*003c*/ 	.byte	0x04, 0x12
        /*003e*/ 	.short	(.L_14 - .L_13)
	.align		4
.L_13:
        /*0040*/ 	.word	index@(matmul_kernel)
        /*0044*/ 	.word	0x00000840
.L_14:


//--------------------- .nv.info.matmul_kernel    --------------------------
	.section	.nv.info.matmul_kernel,"",@"SHT_CUDA_INFO"
	.sectionflags	@""
	.align	4


	//----- nvinfo : EIATTR_CUDA_API_VERSION
	.align		4
        /*0000*/ 	.byte	0x04, 0x37
        /*0002*/ 	.short	(.L_16 - .L_15)
.L_15:
        /*0004*/ 	.word	0x00000081


	//----- nvinfo : EIATTR_KPARAM_INFO
	.align		4
.L_16:
        /*0008*/ 	.byte	0x04, 0x17
        /*000a*/ 	.short	(.L_18 - .L_17)
.L_17:
        /*000c*/ 	.word	0x00000000
        /*0010*/ 	.short	0x000d
        /*0012*/ 	.short	0x0048
        /*0014*/ 	.byte	0x00, 0xf4, 0x21, 0x00


	//----- nvinfo : EIATTR_KPARAM_INFO
	.align		4
.L_18:
        /*0018*/ 	.byte	0x04, 0x17
        /*001a*/ 	.short	(.L_20 - .L_19)
.L_19:
        /*001c*/ 	.word	0x00000000
        /*0020*/ 	.short	0x000c
        /*0022*/ 	.short	0x0040
        /*0024*/ 	.byte	0x00, 0xf4, 0x21, 0x00


	//----- nvinfo : EIATTR_KPARAM_INFO
	.align		4
.L_20:
        /*0028*/ 	.byte	0x04, 0x17
        /*002a*/ 	.short	(.L_22 - .L_21)
.L_21:
        /*002c*/ 	.word	0x00000000
        /*0030*/ 	.short	0x000b
        /*0032*/ 	.short	0x0038
        /*0034*/ 	.byte	0x00, 0xf0, 0x11, 0x00


	//----- nvinfo : EIATTR_KPARAM_INFO
	.align		4
.L_22:
        /*0038*/ 	.byte	0x04, 0x17
        /*003a*/ 	.short	(.L_24 - .L_23)
.L_23:
        /*003c*/ 	.word	0x00000000
        /*0040*/ 	.short	0x000a
        /*0042*/ 	.short	0x0034
        /*0044*/ 	.byte	0x00, 0xf0, 0x11, 0x00


	//----- nvinfo : EIATTR_KPARAM_INFO
	.align		4
.L_24:
        /*0048*/ 	.byte	0x04, 0x17
        /*004a*/ 	.short	(.L_26 - .L_25)
.L_25:
        /*004c*/ 	.word	0x00000000
        /*0050*/ 	.short	0x0009
        /*0052*/ 	.short	0x0030
        /*0054*/ 	.byte	0x00, 0xf0, 0x11, 0x00


	//----- nvinfo : EIATTR_KPARAM_INFO
	.align		4
.L_26:
        /*0058*/ 	.byte	0x04, 0x17
        /*005a*/ 	.short	(.L_28 - .L_27)
.L_27:
        /*005c*/ 	.word	0x00000000
        /*0060*/ 	.short	0x0008
        /*0062*/ 	.short	0x002c
        /*0064*/ 	.byte	0x00, 0xf0, 0x11, 0x00


	//----- nvinfo : EIATTR_KPARAM_INFO
	.align		4
.L_28:
        /*0068*/ 	.byte	0x04, 0x17
        /*006a*/ 	.short	(.L_30 - .L_29)
.L_29:
        /*006c*/ 	.word	0x00000000
        /*0070*/ 	.short	0x0007
        /*0072*/ 	.short	0x0028
        /*0074*/ 	.byte	0x00, 0xf0, 0x11, 0x00


	//----- nvinfo : EIATTR_KPARAM_INFO
	.align		4
.L_30:
        /*0078*/ 	.byte	0x04, 0x17
        /*007a*/ 	.short	(.L_32 - .L_31)
.L_31:
        /*007c*/ 	.word	0x00000000
        /*0080*/ 	.short	0x0006
        /*0082*/ 	.short	0x0024
        /*0084*/ 	.byte	0x00, 0xf0, 0x11, 0x00


	//----- nvinfo : EIATTR_KPARAM_INFO
	.align		4
.L_32:
        /*0088*/ 	.byte	0x04, 0x17
        /*008a*/ 	.short	(.L_34 - .L_33)
.L_33:
        /*008c*/ 	.word	0x00000000
        /*0090*/ 	.short	0x0005
        /*0092*/ 	.short	0x0020
        /*0094*/ 	.byte	0x00, 0xf0, 0x11, 0x00


	//----- nvinfo : EIATTR_KPARAM_INFO
	.align		4
.L_34:
        /*0098*/ 	.byte	0x04, 0x17
        /*009a*/ 	.short	(.L_36 - .L_35)
.L_35:
        /*009c*/ 	.word	0x00000000
        /*00a0*/ 	.short	0x0004
        /*00a2*/ 	.short	0x001c
        /*00a4*/ 	.byte	0x00, 0xf0, 0x11, 0x00


	//----- nvinfo : EIATTR_KPARAM_INFO
	.align		4
.L_36:
        /*00a8*/ 	.byte	0x04, 0x17
        /*00aa*/ 	.short	(.L_38 - .L_37)
.L_37:
        /*00ac*/ 	.word	0x00000000
        /*00b0*/ 	.short	0x0003
        /*00b2*/ 	.short	0x0018
        /*00b4*/ 	.byte	0x00, 0xf0, 0x11, 0x00


	//----- nvinfo : EIATTR_KPARAM_INFO
	.align		4
.L_38:
        /*00b8*/ 	.byte	0x04, 0x17
        /*00ba*/ 	.short	(.L_40 - .L_39)
.L_39:
        /*00bc*/ 	.word	0x00000000
        /*00c0*/ 	.short	0x0002
        /*00c2*/ 	.short	0x0010
        /*00c4*/ 	.byte	0x00, 0xf4, 0x21, 0x00


	//----- nvinfo : EIATTR_KPARAM_INFO
	.align		4
.L_40:
        /*00c8*/ 	.byte	0x04, 0x17
        /*00ca*/ 	.short	(.L_42 - .L_41)
.L_41:
        /*00cc*/ 	.word	0x00000000
        /*00d0*/ 	.short	0x0001
        /*00d2*/ 	.short	0x0008
        /*00d4*/ 	.byte	0x00, 0xf4, 0x21, 0x00


	//----- nvinfo : EIATTR_KPARAM_INFO
	.align		4
.L_42:
        /*00d8*/ 	.byte	0x04, 0x17
        /*00da*/ 	.short	(.L_44 - .L_43)
.L_43:
        /*00dc*/ 	.word	0x00000000
        /*00e0*/ 	.short	0x0000
        /*00e2*/ 	.short	0x0000
        /*00e4*/ 	.byte	0x00, 0xf4, 0x21, 0x00


	//----- nvinfo : EIATTR_AT_ENTRY_FRAGMENTS
	.align		4
.L_44:
        /*00e8*/ 	.byte	0x04, 0x4f
        /*00ea*/ 	.short	(.L_46 - .L_45)


	//   ....[0]....
.L_45:
        /*00ec*/ 	.word	0x00000004


	//----- nvinfo : EIATTR_RESERVED_SMEM_USED
	.align		4
.L_46:
        /*00f0*/ 	.byte	0x01, 0x41
	.zero		2


	//----- nvinfo : EIATTR_SPARSE_MMA_MASK
	.align		4
        /*00f4*/ 	.byte	0x03, 0x50
        /*00f6*/ 	.short	0x0000


	//----- nvinfo : EIATTR_TCGEN05_1CTA_USED
	.align		4
        /*00f8*/ 	.byte	0x01, 0x51
	.zero		2


	//----- nvinfo : EIATTR_MAXREG_COUNT
	.align		4
        /*00fc*/ 	.byte	0x03, 0x1b
        /*00fe*/ 	.short	0x00ff


	//----- nvinfo : EIATTR_NUM_BARRIERS
	.align		4
        /*0100*/ 	.byte	0x02, 0x4c
        /*0102*/ 	.byte	0x01
	.zero		1


	//----- nvinfo : EIATTR_ANNOTATIONS
	.align		4
        /*0104*/ 	.byte	0x04, 0x55
        /*0106*/ 	.short	(.L_48 - .L_47)


	//   ....[0]....
.L_47:
        /*0108*/ 	.word	0x00000001
        /*010c*/ 	.byte	0x70, 0x10, 0x00, 0x00, 0x01, 0x00, 0x00, 0x00, 0x20, 0x11, 0x00, 0x00, 0x01, 0x00, 0x00, 0x00
        /* <DEDUP_REMOVED lines=1208> */
        /*4c9c*/ 	.byte	0xf0, 0x99, 0x02, 0x00, 0x01, 0x00, 0x00, 0x00, 0x00, 0x9a, 0x02, 0x00


	//----- nvinfo : EIATTR_INT_WARP_WIDE_INSTR_OFFSETS
	.align		4
.L_48:
        /*4ca8*/ 	.byte	0x04, 0x31
        /*4caa*/ 	.short	(.L_50 - .L_49)


	//   ....[0]....
.L_49:
        /*4cac*/ 	.word	0x0000a010


	//   ....[1]....
        /*4cb0*/ 	.word	0x0000a0c0


	//   ....[2]....
        /*4cb4*/ 	.word	0x0000a130


	//   ....[3]....
        /*4cb8*/ 	.word	0x0002f340


	//   ....[4]....
        /*4cbc*/ 	.word	0x0002f390


	//----- nvinfo : EIATTR_COOP_GROUP_MASK_REGIDS
	.align		4
.L_50:
        /*4cc0*/ 	.byte	0x04, 0x29
        /*4cc2*/ 	.short	(.L_52 - .L_51)


	//   ....[0]....
.L_51:
        /*4cc4*/ 	.word	0xffffffff


	//   ....[1]....
        /*4cc8*/ 	.word	0xffffffff


	//   ....[2]....
        /*4ccc*/ 	.word	0xffffffff


	//   ....[3]....
        /*4cd0*/ 	.word	0xffffffff


	//----- nvinfo : EIATTR_COOP_GROUP_INSTR_OFFSETS
	.align		4
.L_52:
        /*4cd4*/ 	.byte	0x04, 0x28
        /*4cd6*/ 	.short	(.L_54 - .L_53)


	//   ....[0]....
.L_53:
        /*4cd8*/ 	.word	0x00000070


	//   ....[1]....
        /*4cdc*/ 	.word	0x00000330


	//   ....[2]....
        /*4ce0*/ 	.word	0x0002f1d0


	//   ....[3]....
        /*4ce4*/ 	.word	0x0002f440


	//----- nvinfo : EIATTR_VRC_CTA_INIT_COUNT
	.align		4
.L_54:
        /*4ce8*/ 	.byte	0x02, 0x4a
        /*4cea*/ 	.byte	0x80
	.zero		1


	//----- nvinfo : EIATTR_MBARRIER_INSTR_OFFSETS
	.align		4
        /*4cec*/ 	.byte	0x04, 0x39
        /*4cee*/ 	.short	(.L_56 - .L_55)


	//   ....[0]....
.L_55:
        /*4cf0*/ 	.word	0x0000a1b0
        /*4cf4*/ 	.word	0x000000ff
        /*4cf8*/ 	.word	0x00000000
        /*4cfc*/ 	.short	0x0100
        /*4cfe*/ 	.byte	0x08
	.zero		1


	//   ....[1]....
        /*4d00*/ 	.word	0x0000a1e0
        /*4d04*/ 	.word	0x000000ff
        /*4d08*/ 	.word	0x00088008
        /*4d0c*/ 	.short	0x0100
        /*4d0e*/ 	.byte	0x0a
	.zero		1


	//   ....[2]....
        /*4d10*/ 	.word	0x00020620
        /*4d14*/ 	.word	0x000000ff
        /*4d18*/ 	.word	0x00000000
        /*4d1c*/ 	.short	0x010a
        /*4d1e*/ 	.byte	0x08
	.zero		1


	//   ....[3]....
        /*4d20*/ 	.word	0x000275e0
        /*4d24*/ 	.word	0x000000ff
        /*4d28*/ 	.word	0x00000000
        /*4d2c*/ 	.short	0x010a
        /*4d2e*/ 	.byte	0x08
	.zero		1


	//   ....[4]....
        /*4d30*/ 	.word	0x00027760
        /*4d34*/ 	.word	0x000000ff
        /*4d38*/ 	.word	0x00088000
        /*4d3c*/ 	.short	0x0108
        /*4d3e*/ 	.byte	0x0a
	.zero		1


	//   ....[5]....
        /*4d40*/ 	.word	0x000277e0
        /*4d44*/ 	.word	0x000000ff
        /*4d48*/ 	.word	0x00088008
        /*4d4c*/ 	.short	0x0108
        /*4d4e*/ 	.byte	0x0a
	.zero		1


	//   ....[6]....
        /*4d50*/ 	.word	0x0002f460
        /*4d54*/ 	.word	0x000000ff
        /*4d58*/ 	.word	0x00000000
        /*4d5c*/ 	.short	0x010a
        /*4d5e*/ 	.byte	0x08
	.zero		1


	//   ....[7]....
        /*4d60*/ 	.word	0x0002f490
        /*4d64*/ 	.word	0x000000ff
        /*4d68*/ 	.word	0x00000000
        /*4d6c*/ 	.short	0x010a
        /*4d6e*/ 	.byte	0x08
	.zero		1


	//----- nvinfo : EIATTR_NUM_MBARRIERS
	.align		4
.L_56:
        /*4d70*/ 	.byte	0x03, 0x38
        /*4d72*/ 	.short	0x0002


	//----- nvinfo : EIATTR_EXIT_INSTR_OFFSETS
	.align		4
        /*4d74*/ 	.byte	0x04, 0x1c
        /*4d76*/ 	.short	(.L_58 - .L_57)


	//   ....[0]....
.L_57:
        /*4d78*/ 	.word	0x0002f450


	//----- nvinfo : EIATTR_REQNTID
	.align		4
.L_58:
        /*4d7c*/ 	.byte	0x04, 0x10
        /*4d7e*/ 	.short	(.L_60 - .L_59)
.L_59:
        /*4d80*/ 	.word	0x00000080
        /*4d84*/ 	.word	0x00000001
        /*4d88*/ 	.word	0x00000001


	//----- nvinfo : EIATTR_CRS_STACK_SIZE
	.align		4
.L_60:
        /*4d8c*/ 	.byte	0x04, 0x1e
        /*4d8e*/ 	.short	(.L_62 - .L_61)
.L_61:
        /*4d90*/ 	.word	0x00000000


	//----- nvinfo : EIATTR_CBANK_PARAM_SIZE
	.align		4
.L_62:
        /*4d94*/ 	.byte	0x03, 0x19
        /*4d96*/ 	.short	0x0050


	//----- nvinfo : EIATTR_PARAM_CBANK
	.align		4
        /*4d98*/ 	.byte	0x04, 0x0a
        /*4d9a*/ 	.short	(.L_64 - .L_63)
	.align		4
.L_63:
        /*4d9c*/ 	.word	index@(.nv.constant0.matmul_kernel)
        /*4da0*/ 	.short	0x0380
        /*4da2*/ 	.short	0x0050


	//----- nvinfo : EIATTR_SW_WAR
	.align		4
.L_64:
        /*4da4*/ 	.byte	0x04, 0x36
        /*4da6*/ 	.short	(.L_66 - .L_65)
.L_65:
        /*4da8*/ 	.word	0x00000008
.L_66:


//--------------------- .nv.compat                --------------------------
	.section	.nv.compat,"",@"SHT_CUDA_COMPAT_INFO"
	.align	4
        /*0000*/ 	.byte	0x02, 0x02, 0x02, 0x00, 0x02, 0x05, 0x05, 0x00, 0x02, 0x03, 0x00, 0x00, 0x02, 0x06, 0x01, 0x00


//--------------------- .nv.callgraph             --------------------------
	.section	.nv.callgraph,"",@"SHT_CUDA_CALLGRAPH"
	.align	4
	.sectionentsize	8
	.align		4
        /*0000*/ 	.word	0x00000000
	.align		4
        /*0004*/ 	.word	0xffffffff
	.align		4
        /*0008*/ 	.word	0x00000000
	.align		4
        /*000c*/ 	.word	0xfffffffe
	.align		4
        /*0010*/ 	.word	0x00000000
	.align		4
        /*0014*/ 	.word	0xfffffffd
	.align		4
        /*0018*/ 	.word	0x00000000
	.align		4
        /*001c*/ 	.word	0xfffffffc


//--------------------- .text.matmul_kernel       --------------------------
	.section	.text.matmul_kernel,"ax",@progbits
	.align	128
        .global         matmul_kernel
        .type           matmul_kernel,@function
        .size           matmul_kernel,(.L_x_21 - matmul_kernel)
        .other          matmul_kernel,@"STO_CUDA_ENTRY STV_DEFAULT"
matmul_kernel:
.text.matmul_kernel:
[----:B------:R-:W1:Y:S01]  /*0000*/  LDC R1, c[0x0][0x37c] ;  /* 0x0000df00ff017b82 */ /* 0x000e620000000800 */
[----:B------:R-:W2:Y:S01]  /*0010*/  S2R R6, SR_TID.X ;  /* 0x0000000000067919 */ /* 0x000ea20000002100 */
[----:B-1----:R-:W-:Y:S01]  /*0020*/  VIADD R1, R1, 0xfffff7c0 ;  /* 0xfffff7c001017836 */ /* 0x002fe20000000000 */
[----:B--2---:R-:W-:-:S13]  /*0030*/  ISETP.GE.U32.AND P0, PT, R6, 0x20, PT ;  /* 0x000000200600780c */ /* 0x004fda0003f06070 */
[----:B------:R-:W-:Y:S02]  /*0040*/  VOTEU.ANY UP0, P0 ;  /* 0x0000000000ff7886 */ /* 0x000fe40000000100 */
[----:B------:R-:W-:Y:S05]  /*0050*/  BRA.U UP0, `(.L_x_0) ;  /* 0x0000000100b87547 */ /* 0x000fea000b800000 */
[----:B------:R-:W1:Y:S01]  /*0060*/  S2UR UR6, SR_CgaCtaId ;  /* 0x00000000000679c3 */ /* 0x000e620000008800 */
[----:B------:R-:W-:Y:S01]  /*0070*/  NOP ;  /* 0x0000000000007918 */ /* 0x000fe20000000000 */
[----:B------:R-:W-:Y:S02]  /*0080*/  UMOV UR4, 0x40 ;  /* 0x0000004000047882 */ /* 0x000fe40000000000 */
[----:B-1----:R-:W-:-:S09]  /*0090*/  ULEA UR4, UR6, UR4, 0x18 ;  /* 0x0000000406047291 */ /* 0x002fd2000f8ec0ff */
[----:B------:R-:W1:Y:S01]  /*00a0*/  LDS.U8 R0, [UR4] ;  /* 0x00000004ff007984 */ /* 0x000e620008000000 */
[----:B------:R-:W-:Y:S02]  /*00b0*/  UMOV UR4, 0x400 ;  /* 0x0000040000047882 */ /* 0x000fe40000000000 */
[----:B------:R-:W-:Y:S01]  /*00c0*/  ULEA UR4, UR6, UR4, 0x18 ;  /* 0x0000000406047291 */ /* 0x000fe2000f8ec0ff */
[----:B-1----:R-:W-:-:S13]  /*00d0*/  ISETP.NE.AND P0, PT, R0, RZ, PT ;  /* 0x000000ff0000720c */ /* 0x002fda0003f05270 */
[----:B------:R-:W-:Y:S05]  /*00e0*/  @P0 BRA `(.L_x_1) ;  /* 0x00000000007c0947 */ /* 0x000fea0003800000 */
[----:B------:R-:W-:-:S13]  /*00f0*/  ELECT P0, URZ, PT ;  /* 0x0000000000ff782f */ /* 0x000fda0003800000 */
[----:B------:R-:W-:Y:S05]  /*0100*/  @!P0 BRA `(.L_x_2) ;  /* 0x0000000000848947 */ /* 0x000fea0003800000 */
[----:B------:R-:W-:Y:S01]  /*0110*/  UMOV UR5, 0x10 ;  /* 0x0000001000057882 */ /* 0x000fe20000000000 */
[----:B------:R-:W-:Y:S02]  /*0120*/  IMAD.MOV.U32 R4, RZ, RZ, 0x1 ;  /* 0x00000001ff047424 */ /* 0x000fe400078e00ff */
[----:B------:R-:W-:Y:S02]  /*0130*/  IMAD.MOV.U32 R5, RZ, RZ, 0xffff ;  /* 0x0000ffffff057424 */ /* 0x000fe400078e00ff */
[----:B------:R-:W-:Y:S04]  /*0140*/  DEPBAR.LE SB1, 0x36 ;  /* 0x00009d800000791a */ /* 0x000fe80000000000 */
[----:B------:R-:W1:Y:S02]  /*0150*/  UTCATOMSWS.FIND_AND_SET.ALIGN UP1, UR5, UR5 ;  /* 0x00000005000575e3 */ /* 0x000e640008020800 */
[----:B-1----:R-:W-:-:S04]  /*0160*/  PLOP3.LUT P0, PT, PT, PT, UP1, 0x80, 0x8 ;  /* 0x000000000008781c */ /* 0x002fc80003f0f018 */
[----:B------:R-:W-:-:S04]  /*0170*/  SEL R0, RZ, 0xffffffff, !P0 ;  /* 0xffffffffff007807 */ /* 0x000fc80004000000 */
[----:B------:R-:W-:Y:S01]  /*0180*/  ISETP.NE.AND P0, PT, R0, RZ, PT ;  /* 0x000000ff0000720c */ /* 0x000fe20003f05270 */
[----:B------:R-:W-:-:S12]  /*0190*/  IMAD.U32 R0, RZ, RZ, UR5 ;  /* 0x00000005ff007e24 */ /* 0x000fd8000f8e00ff */
[----:B------:R-:W-:Y:S05]  /*01a0*/  @P0 BRA `(.L_x_3) ;  /* 0x0000000000240947 */ /* 0x000fea0003800000 */
.L_x_4:
[----:B------:R-:W-:Y:S05]  /*01b0*/  NANOSLEEP 0x64 ;  /* 0x000000640000795d */ /* 0x000fea0003800000 */
[----:B------:R-:W-:-:S05]  /*01c0*/  UMOV UR5, 0x10 ;  /* 0x0000001000057882 */ /* 0x000fca0000000000 */
[----:B------:R-:W-:Y:S04]  /*01d0*/  DEPBAR.LE SB1, 0x36 ;  /* 0x00009d800000791a */ /* 0x000fe80000000000 */
[----:B------:R-:W1:Y:S02]  /*01e0*/  UTCATOMSWS.FIND_AND_SET.ALIGN UP1, UR5, UR5 ;  /* 0x00000005000575e3 */ /* 0x000e640008020800 */
[----:B-1----:R-:W-:-:S04]  /*01f0*/  PLOP3.LUT P0, PT, PT, PT, UP1, 0x80, 0x8 ;  /* 0x000000000008781c */ /* 0x002fc80003f0f018 */
[----:B------:R-:W-:-:S04]  /*0200*/  SEL R0, RZ, 0xffffffff, !P0 ;  /* 0xffffffffff007807 */ /* 0x000fc80004000000 */
[----:B------:R-:W-:Y:S01]  /*0210*/  ISETP.NE.AND P0, PT, R0, RZ, PT ;  /* 0x000000ff0000720c */ /* 0x000fe20003f05270 */
[----:B------:R-:W-:-:S12]  /*0220*/  IMAD.U32 R0, RZ, RZ, UR5 ;  /* 0x00000005ff007e24 */ /* 0x000fd8000f8e00ff */
[----:B------:R-:W-:Y:S05]  /*0230*/  @!P0 BRA `(.L_x_4) ;  /* 0xfffffffc00dc8947 */ /* 0x000fea000383ffff */
.L_x_3:
[C---:B------:R-:W-:Y:S01]  /*0240*/  VIADD R3, R0.reuse, 0x10 ;  /* 0x0000001000037836 */ /* 0x040fe20000000000 */
[----:B------:R-:W-:Y:S01]  /*0250*/  UMOV UR5, 0x50 ;  /* 0x0000005000057882 */ /* 0x000fe20000000000 */
[----:B------:R-:W-:Y:S01]  /*0260*/  SHF.L.U32 R2, R5, R0, RZ ;  /* 0x0000000005027219 */ /* 0x000fe200000006ff */
[----:B------:R-:W-:Y:S01]  /*0270*/  ULEA UR5, UR6, UR5, 0x18 ;  /* 0x0000000506057291 */ /* 0x000fe2000f8ec0ff */
[----:B------:R-:W-:Y:S01]  /*0280*/  IMAD.SHL.U32 R0, R0, 0x20, RZ ;  /* 0x0000002000007824 */ /* 0x000fe200078e00ff */
[----:B------:R-:W-:-:S04]  /*0290*/  SHF.L.U32 R3, R4, R3, RZ ;  /* 0x0000000304037219 */ /* 0x000fc800000006ff */
[----:B------:R-:W-:-:S05]  /*02a0*/  LOP3.LUT R2, R3, R2, RZ, 0xfc, !PT ;  /* 0x0000000203027212 */ /* 0x000fca00078efcff */
[----:B------:R1:W-:Y:S04]  /*02b0*/  ATOMS.OR RZ, [UR5], R2 ;  /* 0x00000002ffff798c */ /* 0x0003e8000b000005 */
[----:B------:R1:W-:Y:S01]  /*02c0*/  STS [UR4], R0 ;  /* 0x00000000ff007988 */ /* 0x0003e20008000804 */
[----:B------:R-:W-:Y:S05]  /*02d0*/  BRA `(.L_x_2) ;  /* 0x0000000000107947 */ /* 0x000fea0003800000 */
.L_x_1:
[----:B------:R-:W-:Y:S01]  /*02e0*/  IMAD.MOV.U32 R0, RZ, RZ, -0x1 ;  /* 0xffffffffff007424 */ /* 0x000fe200078e00ff */
[----:B------:R-:W-:-:S04]  /*02f0*/  MOV R2, 0x320 ;  /* 0x0000032000027802 */ /* 0x000fc80000000f00 */
[----:B------:R1:W-:Y:S03]  /*0300*/  STS [UR4], R0 ;  /* 0x00000000ff007988 */ /* 0x0003e60008000804 */
[----:B-1----:R-:W-:Y:S05]  /*0310*/  CALL.REL.NOINC `($__internal_1_$__cuda_sm10x_tcgen05_guardrail_trap_phase_invalid_during_alloc) ;  /* 0x000002f000747944 */ /* 0x002fea0003c00000 */
.L_x_2:
[----:B------:R-:W-:Y:S05]  /*0320*/  WARPSYNC.ALL ;  /* 0x0000000000007948 */ /* 0x000fea0003800000 */
[----:B------:R-:W-:Y:S01]  /*0330*/  NOP ;  /* 0x0000000000007918 */ /* 0x000fe20000000000 */
.L_x_0:
[----:B------:R-:W2:Y:S01]  /*0340*/  LDC.64 R8, c[0x0][0x398] ;  /* 0x0000e600ff087b82 */ /* 0x000ea20000000a00 */
[----:B------:R-:W3:Y:S01]  /*0350*/  S2R R5, SR_CTAID.X ;  /* 0x0000000000057919 */ /* 0x000ee20000002500 */
[----:B------:R-:W-:Y:S01]  /*0360*/  UMOV UR10, 0x400 ;  /* 0x00000400000a7882 */ /* 0x000fe20000000000 */
[----:B------:R-:W-:Y:S01]  /*0370*/  SHF.R.U32.HI R17, RZ, 0x5, R6 ;  /* 0x00000005ff117819 */ /* 0x000fe20000011606 */
[----:B------:R-:W4:Y:S03]  /*0380*/  LDCU.64 UR4, c[0x0][0x3a8] ;  /* 0x00007500ff0477ac */ /* 0x000f260008000a00 */
[----:B------:R-:W-:Y:S01]  /*0390*/  R2UR UR9, R17 ;  /* 0x00000000110972ca */ /* 0x000fe200000e0000 */
[----:B------:R-:W1:Y:S01]  /*03a0*/  S2UR UR6, SR_CgaCtaId ;  /* 0x00000000000679c3 */ /* 0x000e620000008800 */
[----:B------:R-:W1:Y:S01]  /*03b0*/  LDCU UR7, c[0x0][0x3a4] ;  /* 0x00007480ff0777ac */ /* 0x000e620008000800 */
[----:B------:R-:W1:Y:S06]  /*03c0*/  LDCU UR16, c[0x0][0x3b0] ;  /* 0x00007600ff1077ac */ /* 0x000e6c0008000800 */
[----:B------:R-:W1:Y:S01]  /*03d0*/  LDC R36, c[0x0][0x3a0] ;  /* 0x0000e800ff247b82 */ /* 0x000e620000000800 */
[----:B------:R-:W1:Y:S01]  /*03e0*/  LDCU.128 UR12, c[0x0][0x380] ;  /* 0x00007000ff0c77ac */ /* 0x000e620008000c00 */
[----:B----4-:R-:W-:-:S02]  /*03f0*/  USHF.L.U32 UR18, UR4, 0x1, URZ ;  /* 0x0000000104127899 */ /* 0x010fc400080006ff */
[----:B------:R-:W-:Y:S01]  /*0400*/  IMAD.U32 R84, RZ, RZ, UR4 ;  /* 0x00000004ff547e24 */ /* 0x000fe2000f8e00ff */
[----:B------:R-:W-:Y:S01]  /*0410*/  UIMAD UR19, UR4, 0x3, URZ ;  /* 0x00000003041378a4 */ /* 0x000fe2000f8e02ff */
[----:B-12---:R-:W-:Y:S01]  /*0420*/  VIADD R0, R9, 0xff ;  /* 0x000000ff09007836 */ /* 0x006fe20000000000 */
[----:B------:R-:W-:Y:S01]  /*0430*/  UIMAD UR30, UR4, 0xc, URZ ;  /* 0x0000000c041e78a4 */ /* 0x000fe2000f8e02ff */
[C---:B------:R-:W-:Y:S01]  /*0440*/  IMAD R176, R84.reuse, 0x4c, RZ ;  /* 0x0000004c54b07824 */ /* 0x040fe200078e02ff */
[----:B------:R-:W-:Y:S01]  /*0450*/  USHF.L.U32 UR29, UR4, 0x2, URZ ;  /* 0x00000002041d7899 */ /* 0x000fe200080006ff */
[C---:B------:R-:W-:Y:S01]  /*0460*/  IMAD R168, R84.reuse, 0x50, RZ ;  /* 0x0000005054a87824 */ /* 0x040fe200078e02ff */
[----:B------:R-:W-:Y:S01]  /*0470*/  SHF.R.S32.HI R3, RZ, 0x1f, R0 ;  /* 0x0000001fff037819 */ /* 0x000fe20000011400 */
[----:B------:R-:W-:Y:S01]  /*0480*/  UIMAD UR67, UR4, 0x5, URZ ;  /* 0x00000005044378a4 */ /* 0x000fe2000f8e02ff */
[----:B------:R-:W-:Y:S01]  /*0490*/  IMAD.U32 R186, RZ, RZ, UR30 ;  /* 0x0000001effba7e24 */ /* 0x000fe2000f8e00ff */
[----:B---3--:R-:W-:Y:S01]  /*04a0*/  IABS R12, R5 ;  /* 0x00000005000c7213 */ /* 0x008fe20000000000 */
[----:B------:R-:W-:Y:S01]  /*04b0*/  ULEA UR10, UR6, UR10, 0x18 ;  /* 0x0000000a060a7291 */ /* 0x000fe2000f8ec0ff */
[----:B------:R-:W-:Y:S01]  /*04c0*/  LEA.HI R3, R3, R0, RZ, 0x8 ;  /* 0x0000000003037211 */ /* 0x000fe200078f40ff */
[----:B------:R-:W-:Y:S01]  /*04d0*/  UIMAD UR28, UR4, 0x14, URZ ;  /* 0x00000014041c78a4 */ /* 0x000fe2000f8e02ff */
[C---:B------:R-:W-:Y:S01]  /*04e0*/  IMAD R164, R84.reuse, 0x54, RZ ;  /* 0x0000005454a47824 */ /* 0x040fe200078e02ff */
[----:B------:R-:W-:Y:S01]  /*04f0*/  UIMAD UR66, UR4, 0x6, URZ ;  /* 0x00000006044278a4 */ /* 0x000fe2000f8e02ff */
[----:B------:R-:W-:Y:S01]  /*0500*/  SHF.R.S32.HI R3, RZ, 0x8, R3 ;  /* 0x00000008ff037819 */ /* 0x000fe20000011403 */
[----:B------:R-:W-:Y:S01]  /*0510*/  UIMAD UR27, UR4, 0x18, URZ ;  /* 0x00000018041b78a4 */ /* 0x000fe2000f8e02ff */
[C---:B------:R-:W-:Y:S01]  /*0520*/  IMAD R160, R84.reuse, 0x58, RZ ;  /* 0x0000005854a07824 */ /* 0x040fe200078e02ff */
[----:B------:R-:W-:Y:S01]  /*0530*/  UIMAD UR65, UR4, 0x7, URZ ;  /* 0x00000007044178a4 */ /* 0x000fe2000f8e02ff */
[----:B------:R-:W-:Y:S01]  /*0540*/  IMAD.U32 R158, RZ, RZ, UR28 ;  /* 0x0000001cff9e7e24 */ /* 0x000fe2000f8e00ff */
[----:B------:R-:W-:Y:S01]  /*0550*/  UIMAD UR26, UR4, 0x1c, URZ ;  /* 0x0000001c041a78a4 */ /* 0x000fe2000f8e02ff */
[----:B------:R-:W-:Y:S01]  /*0560*/  IMAD.SHL.U32 R4, R3, 0x8, RZ ;  /* 0x0000000803047824 */ /* 0x000fe200078e00ff */
[----:B------:R-:W-:Y:S01]  /*0570*/  USHF.L.U32 UR64, UR4, 0x3, URZ ;  /* 0x0000000304407899 */ /* 0x000fe200080006ff */
[----:B------:R-:W-:Y:S01]  /*0580*/  IMAD.U32 R192, RZ, RZ, UR66 ;  /* 0x00000042ffc07e24 */ /* 0x000fe2000f8e00ff */
[----:B------:R-:W-:Y:S01]  /*0590*/  UIMAD UR63, UR4, 0x9, URZ ;  /* 0x00000009043f78a4 */ /* 0x000fe2000f8e02ff */
[C---:B------:R-:W-:Y:S01]  /*05a0*/  IMAD R156, R84.reuse, 0x5c, RZ ;  /* 0x0000005c549c7824 */ /* 0x040fe200078e02ff */
[-C--:B------:R-:W-:Y:S01]  /*05b0*/  IABS R7, R4.reuse ;  /* 0x0000000400077213 */ /* 0x080fe20000000000 */
[----:B------:R-:W-:Y:S01]  /*05c0*/  UIMAD UR25, UR4, 0x24, URZ ;  /* 0x00000024041978a4 */ /* 0x000fe2000f8e02ff */
[----:B------:R-:W-:Y:S01]  /*05d0*/  IABS R13, R4 ;  /* 0x00000004000d7213 */ /* 0x000fe20000000000 */
[----:B------:R-:W-:Y:S01]  /*05e0*/  UIMAD UR62, UR4, 0xa, URZ ;  /* 0x0000000a043e78a4 */ /* 0x000fe2000f8e02ff */
[----:B------:R-:W1:Y:S01]  /*05f0*/  I2F.RP R0, R7 ;  /* 0x0000000700007306 */ /* 0x000e620000209400 */
[----:B------:R-:W-:Y:S01]  /*0600*/  UIMAD UR24, UR4, 0x28, URZ ;  /* 0x00000028041878a4 */ /* 0x000fe2000f8e02ff */
[----:B------:R-:W-:Y:S01]  /*0610*/  IMAD.U32 R190, RZ, RZ, UR64 ;  /* 0x00000040ffbe7e24 */ /* 0x000fe2000f8e00ff */
[----:B------:R-:W-:Y:S01]  /*0620*/  UIMAD UR61, UR4, 0xb, URZ ;  /* 0x0000000b043d78a4 */ /* 0x000fe2000f8e02ff */
[C---:B------:R-:W-:Y:S01]  /*0630*/  IMAD R150, R84.reuse, 0x60, RZ ;  /* 0x0000006054967824 */ /* 0x040fe200078e02ff */
[----:B------:R-:W-:Y:S01]  /*0640*/  UIMAD UR23, UR4, 0x2c, URZ ;  /* 0x0000002c041778a4 */ /* 0x000fe2000f8e02ff */
[----:B------:R-:W-:Y:S01]  /*0650*/  IMAD.U32 R188, RZ, RZ, UR62 ;  /* 0x0000003effbc7e24 */ /* 0x000fe2000f8e00ff */
[----:B------:R-:W-:Y:S01]  /*0660*/  UIMAD UR22, UR4, 0x30, URZ ;  /* 0x00000030041678a4 */ /* 0x000fe2000f8e02ff */
[----:B------:R-:W-:Y:S01]  /*0670*/  IMAD.U32 R130, RZ, RZ, UR27 ;  /* 0x0000001bff827e24 */ /* 0x000fe2000f8e00ff */
[----:B------:R-:W-:Y:S01]  /*0680*/  UIMAD UR60, UR4, 0xd, URZ ;  /* 0x0000000d043c78a4 */ /* 0x000fe2000f8e02ff */
[C---:B------:R-:W-:Y:S01]  /*0690*/  IMAD R142, R84.reuse, 0x64, RZ ;  /* 0x00000064548e7824 */ /* 0x040fe200078e02ff */
[----:B------:R-:W-:Y:S01]  /*06a0*/  UIMAD UR21, UR4, 0x34, URZ ;  /* 0x00000034041578a4 */ /* 0x000fe2000f8e02ff */
[C---:B------:R-:W-:Y:S01]  /*06b0*/  IMAD R134, R84.reuse, 0x68, RZ ;  /* 0x0000006854867824 */ /* 0x040fe200078e02ff */
[----:B------:R-:W-:Y:S01]  /*06c0*/  UIMAD UR59, UR4, 0xe, URZ ;  /* 0x0000000e043b78a4 */ /* 0x000fe2000f8e02ff */
[C---:B------:R-:W-:Y:S01]  /*06d0*/  IMAD R126, R84.reuse, 0x6c, RZ ;  /* 0x0000006c547e7824 */ /* 0x040fe200078e02ff */
[----:B-1----:R-:W1:Y:S01]  /*06e0*/  MUFU.RCP R0, R0 ;  /* 0x0000000000007308 */ /* 0x002e620000001000 */
[----:B------:R-:W-:Y:S01]  /*06f0*/  UIMAD UR20, UR4, 0x38, URZ ;  /* 0x00000038041478a4 */ /* 0x000fe2000f8e02ff */
[C---:B------:R-:W-:Y:S01]  /*0700*/  IMAD R118, R84.reuse, 0x70, RZ ;  /* 0x0000007054767824 */ /* 0x040fe200078e02ff */
[----:B------:R-:W-:Y:S01]  /*0710*/  UIMAD UR58, UR4, 0xf, URZ ;  /* 0x0000000f043a78a4 */ /* 0x000fe2000f8e02ff */
[----:B------:R-:W-:Y:S01]  /*0720*/  IMAD.U32 R184, RZ, RZ, UR59 ;  /* 0x0000003bffb87e24 */ /* 0x000fe2000f8e00ff */
[----:B------:R-:W-:Y:S01]  /*0730*/  UIMAD UR17, UR4, 0x3c, URZ ;  /* 0x0000003c041178a4 */ /* 0x000fe2000f8e02ff */
[----:B------:R-:W-:Y:S01]  /*0740*/  IMAD.U32 R98, RZ, RZ, UR26 ;  /* 0x0000001aff627e24 */ /* 0x000fe2000f8e00ff */
[----:B------:R-:W-:Y:S01]  /*0750*/  USHF.L.U32 UR57, UR4, 0x4, URZ ;  /* 0x0000000404397899 */ /* 0x000fe200080006ff */
[C---:B------:R-:W-:Y:S01]  /*0760*/  IMAD R110, R84.reuse, 0x74, RZ ;  /* 0x00000074546e7824 */ /* 0x040fe200078e02ff */
[----:B------:R-:W-:Y:S01]  /*0770*/  UIMAD UR56, UR4, 0x11, URZ ;  /* 0x00000011043878a4 */ /* 0x000fe2000f8e02ff */
[----:B------:R-:W-:Y:S01]  /*0780*/  IMAD.U32 R182, RZ, RZ, UR58 ;  /* 0x0000003affb67e24 */ /* 0x000fe2000f8e00ff */
[----:B------:R-:W-:Y:S01]  /*0790*/  UIMAD UR55, UR4, 0x12, URZ ;  /* 0x00000012043778a4 */ /* 0x000fe2000f8e02ff */
[C---:B------:R-:W-:Y:S01]  /*07a0*/  IMAD R102, R84.reuse, 0x78, RZ ;  /* 0x0000007854667824 */ /* 0x040fe200078e02ff */
[----:B------:R-:W-:Y:S01]  /*07b0*/  UIMAD UR54, UR4, 0x13, URZ ;  /* 0x00000013043678a4 */ /* 0x000fe2000f8e02ff */
[----:B------:R-:W-:Y:S01]  /*07c0*/  IMAD R94, R84, 0x7c, RZ ;  /* 0x0000007c545e7824 */ /* 0x000fe200078e02ff */
[----:B------:R-:W-:Y:S01]  /*07d0*/  UIMAD UR53, UR4, 0x15, URZ ;  /* 0x00000015043578a4 */ /* 0x000fe2000f8e02ff */
[----:B------:R-:W-:Y:S01]  /*07e0*/  IMAD.U32 R172, RZ, RZ, UR56 ;  /* 0x00000038ffac7e24 */ /* 0x000fe2000f8e00ff */
[----:B------:R-:W-:Y:S01]  /*07f0*/  UIMAD UR52, UR4, 0x16, URZ ;  /* 0x00000016043478a4 */ /* 0x000fe2000f8e02ff */
[----:B-1----:R-:W-:Y:S01]  /*0800*/  VIADD R2, R0, 0xffffffe ;  /* 0x0ffffffe00027836 */ /* 0x002fe20000000000 */
[----:B------:R-:W-:Y:S01]  /*0810*/  UIMAD UR51, UR4, 0x17, URZ ;  /* 0x00000017043378a4 */ /* 0x000fe2000f8e02ff */
[----:B------:R-:W-:Y:S01]  /*0820*/  IMAD.MOV R0, RZ, RZ, -R13 ;  /* 0x000000ffff007224 */ /* 0x000fe200078e0a0d */
[----:B------:R-:W-:Y:S01]  /*0830*/  IABS R13, R8 ;  /* 0x00000008000d7213 */ /* 0x000fe20000000000 */
[----:B------:R1:W2:Y:S01]  /*0840*/  F2I.FTZ.U32.TRUNC.NTZ R3, R2 ;  /* 0x0000000200037305 */ /* 0x0002a2000021f000 */
[----:B------:R-:W-:Y:S01]  /*0850*/  IMAD.U32 R166, RZ, RZ, UR55 ;  /* 0x00000037ffa67e24 */ /* 0x000fe2000f8e00ff */
[----:B------:R-:W-:Y:S01]  /*0860*/  UIMAD UR50, UR4, 0x19, URZ ;  /* 0x00000019043278a4 */ /* 0x000fe2000f8e02ff */
[----:B------:R-:W-:Y:S01]  /*0870*/  IMAD.U32 R162, RZ, RZ, UR54 ;  /* 0x00000036ffa27e24 */ /* 0x000fe2000f8e00ff */
[----:B------:R-:W-:Y:S01]  /*0880*/  UIMAD UR49, UR4, 0x1a, URZ ;  /* 0x0000001a043178a4 */ /* 0x000fe2000f8e02ff */
[----:B------:R-:W-:Y:S01]  /*0890*/  IMAD.U32 R154, RZ, RZ, UR53 ;  /* 0x00000035ff9a7e24 */ /* 0x000fe2000f8e00ff */
[----:B------:R-:W-:Y:S01]  /*08a0*/  UIMAD UR48, UR4, 0x1b, URZ ;  /* 0x0000001b043078a4 */ /* 0x000fe2000f8e02ff */
[----:B------:R-:W-:Y:S01]  /*08b0*/  IMAD.U32 R146, RZ, RZ, UR52 ;  /* 0x00000034ff927e24 */ /* 0x000fe2000f8e00ff */
[----:B------:R-:W-:Y:S01]  /*08c0*/  UIMAD UR47, UR4, 0x1d, URZ ;  /* 0x0000001d042f78a4 */ /* 0x000fe2000f8e02ff */
[----:B-1----:R-:W-:Y:S01]  /*08d0*/  IMAD.MOV.U32 R2, RZ, RZ, RZ ;  /* 0x000000ffff027224 */ /* 0x002fe200078e00ff */
[----:B------:R-:W-:Y:S01]  /*08e0*/  UIMAD UR46, UR4, 0x1e, URZ ;  /* 0x0000001e042e78a4 */ /* 0x000fe2000f8e02ff */
[----:B------:R-:W-:Y:S01]  /*08f0*/  IMAD.U32 R138, RZ, RZ, UR51 ;  /* 0x00000033ff8a7e24 */ /* 0x000fe2000f8e00ff */
[----:B------:R-:W-:Y:S01]  /*0900*/  UIMAD UR45, UR4, 0x1f, URZ ;  /* 0x0000001f042d78a4 */ /* 0x000fe2000f8e02ff */
[----:B------:R-:W-:Y:S01]  /*0910*/  IMAD.U32 R122, RZ, RZ, UR50 ;  /* 0x00000032ff7a7e24 */ /* 0x000fe2000f8e00ff */
[----:B------:R-:W-:Y:S01]  /*0920*/  USHF.L.U32 UR44, UR4, 0x5, URZ ;  /* 0x00000005042c7899 */ /* 0x000fe200080006ff */
[--C-:B--2---:R-:W-:Y:S01]  /*0930*/  IMAD.MOV R10, RZ, RZ, -R3.reuse ;  /* 0x000000ffff0a7224 */ /* 0x104fe200078e0a03 */
[----:B------:R-:W-:Y:S01]  /*0940*/  UIMAD UR43, UR4, 0x21, URZ ;  /* 0x00000021042b78a4 */ /* 0x000fe2000f8e02ff */
[----:B------:R-:W-:Y:S01]  /*0950*/  IMAD.U32 R114, RZ, RZ, UR49 ;  /* 0x00000031ff727e24 */ /* 0x000fe2000f8e00ff */
[----:B------:R-:W-:Y:S01]  /*0960*/  UIMAD UR42, UR4, 0x22, URZ ;  /* 0x00000022042a78a4 */ /* 0x000fe2000f8e02ff */
[----:B------:R-:W-:Y:S01]  /*0970*/  IMAD R11, R10, R7, RZ ;  /* 0x000000070a0b7224 */ /* 0x000fe200078e02ff */
[----:B------:R-:W-:Y:S01]  /*0980*/  UIMAD UR41, UR4, 0x23, URZ ;  /* 0x00000023042978a4 */ /* 0x000fe2000f8e02ff */
[----:B------:R-:W-:Y:S01]  /*0990*/  IMAD.MOV.U32 R10, RZ, RZ, R12 ;  /* 0x000000ffff0a7224 */ /* 0x000fe200078e000c */
[----:B------:R-:W-:Y:S01]  /*09a0*/  UIMAD UR40, UR4, 0x25, URZ ;  /* 0x00000025042878a4 */ /* 0x000fe2000f8e02ff */
[----:B------:R-:W-:Y:S01]  /*09b0*/  IMAD.HI.U32 R3, R3, R11, R2 ;  /* 0x0000000b03037227 */ /* 0x000fe200078e0002 */
[----:B------:R-:W-:-:S02]  /*09c0*/  UIMAD UR39, UR4, 0x26, URZ ;  /* 0x00000026042778a4 */ /* 0x000fc4000f8e02ff */
[----:B------:R-:W-:Y:S01]  /*09d0*/  UIMAD UR38, UR4, 0x27, URZ ;  /* 0x00000027042678a4 */ /* 0x000fe2000f8e02ff */
[----:B------:R-:W-:Y:S01]  /*09e0*/  IMAD.U32 R106, RZ, RZ, UR48 ;  /* 0x00000030ff6a7e24 */ /* 0x000fe2000f8e00ff */
[----:B------:R-:W-:Y:S01]  /*09f0*/  UIMAD UR37, UR4, 0x29, URZ ;  /* 0x00000029042578a4 */ /* 0x000fe2000f8e02ff */
[----:B------:R-:W-:Y:S01]  /*0a00*/  IMAD.HI.U32 R3, R3, R10, RZ ;  /* 0x0000000a03037227 */ /* 0x000fe200078e00ff */
[----:B------:R-:W-:Y:S02]  /*0a10*/  UIMAD UR36, UR4, 0x2a, URZ ;  /* 0x0000002a042478a4 */ /* 0x000fe4000f8e02ff */
[----:B------:R-:W-:Y:S01]  /*0a20*/  UIMAD UR35, UR4, 0x2b, URZ ;  /* 0x0000002b042378a4 */ /* 0x000fe2000f8e02ff */
[----:B------:R-:W-:Y:S01]  /*0a30*/  IMAD R0, R3, R0, R10 ;  /* 0x0000000003007224 */ /* 0x000fe200078e020a */
[----:B------:R-:W-:Y:S01]  /*0a40*/  UIMAD UR34, UR4, 0x2d, URZ ;  /* 0x0000002d042278a4 */ /* 0x000fe2000f8e02ff */
[----:B------:R-:W-:Y:S01]  /*0a50*/  IMAD.U32 R90, RZ, RZ, UR47 ;  /* 0x0000002fff5a7e24 */ /* 0x000fe2000f8e00ff */
[----:B------:R-:W-:Y:S01]  /*0a60*/  UIMAD UR33, UR4, 0x2e, URZ ;  /* 0x0000002e042178a4 */ /* 0x000fe2000f8e02ff */
[----:B------:R-:W-:Y:S01]  /*0a70*/  IMAD.U32 R86, RZ, RZ, UR46 ;  /* 0x0000002eff567e24 */ /* 0x000fe2000f8e00ff */
[----:B------:R-:W-:Y:S01]  /*0a80*/  ISETP.GT.U32.AND P1, PT, R7, R0, PT ;  /* 0x000000000700720c */ /* 0x000fe20003f24070 */
[----:B------:R-:W-:Y:S01]  /*0a90*/  IMAD.U32 R80, RZ, RZ, UR45 ;  /* 0x0000002dff507e24 */ /* 0x000fe2000f8e00ff */
[----:B------:R-:W-:Y:S01]  /*0aa0*/  UIMAD UR32, UR4, 0x2f, URZ ;  /* 0x0000002f042078a4 */ /* 0x000fe2000f8e02ff */
[----:B------:R-:W-:Y:S01]  /*0ab0*/  IMAD.U32 R76, RZ, RZ, UR44 ;  /* 0x0000002cff4c7e24 */ /* 0x000fe2000f8e00ff */
[----:B------:R-:W-:Y:S01]  /*0ac0*/  UIMAD UR31, UR4, 0x31, URZ ;  /* 0x00000031041f78a4 */ /* 0x000fe2000f8e02ff */
[C---:B------:R-:W-:Y:S01]  /*0ad0*/  IMAD R82, R84.reuse, 0x84, RZ ;  /* 0x0000008454527824 */ /* 0x040fe200078e02ff */
[----:B------:R-:W-:Y:S01]  /*0ae0*/  UIMAD UR68, UR4, 0x37, URZ ;  /* 0x00000037044478a4 */ /* 0x000fe2000f8e02ff */
[----:B------:R-:W-:Y:S01]  /*0af0*/  IMAD.U32 R72, RZ, RZ, UR43 ;  /* 0x0000002bff487e24 */ /* 0x000fe2000f8e00ff */
[----:B------:R-:W-:Y:S01]  /*0b00*/  UIMAD UR70, UR4, 0x3a, URZ ;  /* 0x0000003a044678a4 */ /* 0x000fe2000f8e02ff */
[----:B------:R-:W-:Y:S01]  /*0b10*/  IMAD R78, R84, 0x88, RZ ;  /* 0x00000088544e7824 */ /* 0x000fe200078e02ff */
[----:B------:R-:W-:Y:S01]  /*0b20*/  UIMAD UR71, UR4, 0x3b, URZ ;  /* 0x0000003b044778a4 */ /* 0x000fe2000f8e02ff */
[----:B------:R-:W-:Y:S01]  /*0b30*/  IMAD.U32 R66, RZ, RZ, UR42 ;  /* 0x0000002aff427e24 */ /* 0x000fe2000f8e00ff */
[----:B------:R-:W-:Y:S01]  /*0b40*/  UIMAD UR72, UR4, 0x3d, URZ ;  /* 0x0000003d044878a4 */ /* 0x000fe2000f8e02ff */
[----:B------:R-:W-:Y:S01]  /*0b50*/  @!P1 IMAD.IADD R0, R0, 0x1, -R7 ;  /* 0x0000000100009824 */ /* 0x000fe200078e0a07 */
[----:B------:R-:W-:Y:S01]  /*0b60*/  UIMAD UR73, UR4, 0x3e, URZ ;  /* 0x0000003e044978a4 */ /* 0x000fe2000f8e02ff */
[----:B------:R-:W-:Y:S01]  /*0b70*/  @!P1 VIADD R3, R3, 0x1 ;  /* 0x0000000103039836 */ /* 0x000fe20000000000 */
[----:B------:R-:W-:Y:S01]  /*0b80*/  ISETP.NE.AND P1, PT, R4, RZ, PT ;  /* 0x000000ff0400720c */ /* 0x000fe20003f25270 */
[----:B------:R-:W-:Y:S01]  /*0b90*/  IMAD R74, R84, 0x8c, RZ ;  /* 0x0000008c544a7824 */ /* 0x000fe200078e02ff */
[----:B------:R-:W-:Y:S01]  /*0ba0*/  ISETP.GE.U32.AND P0, PT, R0, R7, PT ;  /* 0x000000070000720c */ /* 0x000fe20003f06070 */
[----:B------:R-:W-:Y:S01]  /*0bb0*/  IMAD R250, R84, 0x90, RZ ;  /* 0x0000009054fa7824 */ /* 0x000fe200078e02ff */
[----:B------:R-:W-:Y:S01]  /*0bc0*/  LOP3.LUT R0, R5, R4, RZ, 0x3c, !PT ;  /* 0x0000000405007212 */ /* 0x000fe200078e3cff */
[----:B------:R-:W-:Y:S01]  /*0bd0*/  IMAD.U32 R64, RZ, RZ, UR41 ;  /* 0x00000029ff407e24 */ /* 0x000fe2000f8e00ff */
[----:B------:R-:W-:Y:S01]  /*0be0*/  UIMAD UR74, UR4, 0x3f, URZ ;  /* 0x0000003f044a78a4 */ /* 0x000fe2000f8e02ff */
[----:B------:R-:W-:Y:S01]  /*0bf0*/  IMAD.U32 R62, RZ, RZ, UR25 ;  /* 0x00000019ff3e7e24 */ /* 0x000fe2000f8e00ff */
[----:B------:R-:W-:Y:S01]  /*0c00*/  ISETP.GE.AND P2, PT, R0, RZ, PT ;  /* 0x000000ff0000720c */ /* 0x000fe20003f46270 */
[----:B------:R-:W-:Y:S01]  /*0c10*/  VIADD R0, R8, 0x7f ;  /* 0x0000007f08007836 */ /* 0x000fe20000000000 */
[----:B------:R-:W-:Y:S01]  /*0c20*/  UIMAD UR69, UR4, 0x39, URZ ;  /* 0x00000039044578a4 */ /* 0x000fe2000f8e02ff */
[C---:B------:R-:W-:Y:S01]  /*0c30*/  IMAD R248, R84.reuse, 0x94, RZ ;  /* 0x0000009454f87824 */ /* 0x040fe200078e02ff */
[----:B------:R-:W-:Y:S01]  /*0c40*/  UIADD3 UR8, UPT, UPT, UR10, 0x88000, URZ ;  /* 0x000880000a087890 */ /* 0x000fe2000fffe0ff */
[----:B------:R-:W-:-:S02]  /*0c50*/  IMAD R246, R84, 0x98, RZ ;  /* 0x0000009854f67824 */ /* 0x000fc400078e02ff */
[----:B------:R-:W-:Y:S02]  /*0c60*/  @P0 VIADD R3, R3, 0x1 ;  /* 0x0000000103030836 */ /* 0x000fe40000000000 */
[----:B------:R-:W-:Y:S02]  /*0c70*/  IMAD.U32 R60, RZ, RZ, UR40 ;  /* 0x00000028ff3c7e24 */ /* 0x000fe4000f8e00ff */
[----:B------:R-:W-:Y:S01]  /*0c80*/  IMAD.MOV.U32 R2, RZ, RZ, R3 ;  /* 0x000000ffff027224 */ /* 0x000fe200078e0003 */
[----:B------:R-:W-:Y:S01]  /*0c90*/  SHF.R.S32.HI R3, RZ, 0x1f, R0 ;  /* 0x0000001fff037819 */ /* 0x000fe20000011400 */
[C---:B------:R-:W-:Y:S02]  /*0ca0*/  IMAD R244, R84.reuse, 0x9c, RZ ;  /* 0x0000009c54f47824 */ /* 0x040fe400078e02ff */
[----:B------:R-:W-:Y:S01]  /*0cb0*/  @!P2 IMAD.MOV R2, RZ, RZ, -R2 ;  /* 0x000000ffff02a224 */ /* 0x000fe200078e0a02 */
[----:B------:R-:W-:Y:S01]  /*0cc0*/  @!P1 LOP3.LUT R2, RZ, R4, RZ, 0x33, !PT ;  /* 0x00000004ff029212 */ /* 0x000fe200078e33ff */
[C---:B------:R-:W-:Y:S01]  /*0cd0*/  IMAD R58, R84.reuse, 0xa0, RZ ;  /* 0x000000a0543a7824 */ /* 0x040fe200078e02ff */
[----:B------:R-:W-:Y:S01]  /*0ce0*/  LEA.HI R3, R3, R0, RZ, 0x7 ;  /* 0x0000000003037211 */ /* 0x000fe200078f38ff */
[----:B------:R-:W-:-:S02]  /*0cf0*/  IMAD R56, R84, 0xa4, RZ ;  /* 0x000000a454387824 */ /* 0x000fc400078e02ff */
[----:B------:R-:W-:Y:S02]  /*0d00*/  IMAD.SHL.U32 R12, R2, 0x8, RZ ;  /* 0x00000008020c7824 */ /* 0x000fe400078e00ff */
[----:B------:R-:W-:Y:S02]  /*0d10*/  IMAD.MOV R2, RZ, RZ, -R2 ;  /* 0x000000ffff027224 */ /* 0x000fe400078e0a02 */
[----:B------:R-:W-:Y:S01]  /*0d20*/  IMAD R38, R84, 0xe0, RZ ;  /* 0x000000e054267824 */ /* 0x000fe200078e02ff */
[----:B------:R-:W-:Y:S01]  /*0d30*/  LEA.HI.SX32 R3, R3, -R12, 0x19 ;  /* 0x8000000c03037211 */ /* 0x000fe200078fcaff */
[----:B------:R-:W-:-:S03]  /*0d40*/  IMAD R14, R4, R2, R5 ;  /* 0x00000002040e7224 */ /* 0x000fc600078e0205 */
[----:B------:R-:W-:Y:S02]  /*0d50*/  VIMNMX R15, PT, PT, R3, 0x8, PT ;  /* 0x00000008030f7848 */ /* 0x000fe40003fe0100 */
[----:B------:R-:W-:Y:S02]  /*0d60*/  IABS R11, R14 ;  /* 0x0000000e000b7213 */ /* 0x000fe40000000000 */
[-C--:B------:R-:W-:Y:S02]  /*0d70*/  IABS R7, R15.reuse ;  /* 0x0000000f00077213 */ /* 0x080fe40000000000 */
[----:B------:R-:W-:Y:S02]  /*0d80*/  IABS R4, R15 ;  /* 0x0000000f00047213 */ /* 0x000fe40000000000 */
[----:B------:R-:W1:Y:S08]  /*0d90*/  I2F.RP R0, R7 ;  /* 0x0000000700007306 */ /* 0x000e700000209400 */
[----:B-1----:R-:W1:Y:S02]  /*0da0*/  MUFU.RCP R0, R0 ;  /* 0x0000000000007308 */ /* 0x002e640000001000 */
[----:B-1----:R-:W-:-:S02]  /*0db0*/  VIADD R3, R0, 0xffffffe ;  /* 0x0ffffffe00037836 */ /* 0x002fc40000000000 */
[----:B------:R-:W-:Y:S01]  /*0dc0*/  IMAD.MOV R0, RZ, RZ, -R4 ;  /* 0x000000ffff007224 */ /* 0x000fe200078e0a04 */
[----:B------:R-:W-:-:S03]  /*0dd0*/  IABS R4, R9 ;  /* 0x0000000900047213 */ /* 0x000fc60000000000 */
[----:B------:R-:W1:Y:S02]  /*0de0*/  F2I.FTZ.U32.TRUNC.NTZ R3, R3 ;  /* 0x0000000300037305 */ /* 0x000e64000021f000 */
[----:B-1----:R-:W-:-:S04]  /*0df0*/  IMAD.MOV R10, RZ, RZ, -R3 ;  /* 0x000000ffff0a7224 */ /* 0x002fc800078e0a03 */
[----:B------:R-:W-:-:S04]  /*0e00*/  IMAD.MOV.U32 R2, RZ, RZ, R10 ;  /* 0x000000ffff027224 */ /* 0x000fc800078e000a */
[----:B------:R-:W-:Y:S02]  /*0e10*/  IMAD R5, R2, R7, RZ ;  /* 0x0000000702057224 */ /* 0x000fe400078e02ff */
[----:B------:R-:W-:-:S04]  /*0e20*/  IMAD.MOV.U32 R2, RZ, RZ, RZ ;  /* 0x000000ffff027224 */ /* 0x000fc800078e00ff */
[----:B------:R-:W-:Y:S02]  /*0e30*/  IMAD.HI.U32 R2, R3, R5, R2 ;  /* 0x0000000503027227 */ /* 0x000fe400078e0002 */
[----:B------:R-:W1:Y:S04]  /*0e40*/  I2F.RP R3, R13 ;  /* 0x0000000d00037306 */ /* 0x000e680000209400 */
[----:B------:R-:W-:-:S04]  /*0e50*/  IMAD.HI.U32 R2, R2, R11, RZ ;  /* 0x0000000b02027227 */ /* 0x000fc800078e00ff */
[----:B------:R-:W-:Y:S01]  /*0e60*/  IMAD R0, R2, R0, R11 ;  /* 0x0000000002007224 */ /* 0x000fe200078e020b */
[----:B------:R-:W2:Y:S01]  /*0e70*/  I2F.RP R5, R4 ;  /* 0x0000000400057306 */ /* 0x000ea20000209400 */
[----:B------:R-:W-:Y:S03]  /*0e80*/  BAR.SYNC.DEFER_BLOCKING 0x0 ;  /* 0x0000000000007b1d */ /* 0x000fe60000010000 */
[----:B------:R-:W-:-:S04]  /*0e90*/  ISETP.GT.U32.AND P1, PT, R7, R0, PT ;  /* 0x000000000700720c */ /* 0x000fc80003f24070 */
[----:B-1----:R-:W-:Y:S08]  /*0ea0*/  MUFU.RCP R3, R3 ;  /* 0x0000000300037308 */ /* 0x002ff00000001000 */
[----:B--2---:R-:W1:Y:S01]  /*0eb0*/  MUFU.RCP R5, R5 ;  /* 0x0000000500057308 */ /* 0x004e620000001000 */
[----:B------:R-:W-:Y:S02]  /*0ec0*/  @!P1 IMAD.IADD R0, R0, 0x1, -R7 ;  /* 0x0000000100009824 */ /* 0x000fe400078e0a07 */
[----:B------:R-:W-:Y:S01]  /*0ed0*/  @!P1 VIADD R2, R2, 0x1 ;  /* 0x0000000102029836 */ /* 0x000fe20000000000 */
[----:B------:R-:W-:-:S02]  /*0ee0*/  ISETP.NE.AND P1, PT, R15, RZ, PT ;  /* 0x000000ff0f00720c */ /* 0x000fc40003f25270 */
[----:B------:R-:W-:Y:S02]  /*0ef0*/  ISETP.GE.U32.AND P0, PT, R0, R7, PT ;  /* 0x000000070000720c */ /* 0x000fe40003f06070 */
[----:B------:R-:W-:-:S04]  /*0f00*/  LOP3.LUT R0, R14, R15, RZ, 0x3c, !PT ;  /* 0x0000000f0e007212 */ /* 0x000fc800078e3cff */
[----:B------:R-:W-:Y:S01]  /*0f10*/  ISETP.GE.AND P2, PT, R0, RZ, PT ;  /* 0x000000ff0000720c */ /* 0x000fe20003f46270 */
[----:B-1----:R-:W-:-:S06]  /*0f20*/  VIADD R10, R5, 0xffffffe ;  /* 0x0ffffffe050a7836 */ /* 0x002fcc0000000000 */
[----:B------:R-:W-:Y:S01]  /*0f30*/  @P0 VIADD R2, R2, 0x1 ;  /* 0x0000000102020836 */ /* 0x000fe20000000000 */
[----:B------:R1:W-:Y:S03]  /*0f40*/  F2I.FTZ.U32.TRUNC.NTZ R11, R10 ;  /* 0x0000000a000b7305 */ /* 0x0003e6000021f000 */
[----:B------:R-:W-:Y:S02]  /*0f50*/  IMAD.MOV.U32 R7, RZ, RZ, R2 ;  /* 0x000000ffff077224 */ /* 0x000fe400078e0002 */
[----:B------:R-:W-:Y:S02]  /*0f60*/  VIADD R2, R3, 0xffffffe ;  /* 0x0ffffffe03027836 */ /* 0x000fe40000000000 */
[----:B------:R-:W-:Y:S01]  /*0f70*/  @!P2 IMAD.MOV R7, RZ, RZ, -R7 ;  /* 0x000000ffff07a224 */ /* 0x000fe200078e0a07 */
[----:B------:R-:W-:Y:S01]  /*0f80*/  @!P1 LOP3.LUT R7, RZ, R15, RZ, 0x33, !PT ;  /* 0x0000000fff079212 */ /* 0x000fe200078e33ff */
[----:B------:R-:W2:Y:S01]  /*0f90*/  F2I.FTZ.U32.TRUNC.NTZ R3, R2 ;  /* 0x0000000200037305 */ /* 0x000ea2000021f000 */
[----:B-1----:R-:W-:-:S03]  /*0fa0*/  IMAD.MOV.U32 R10, RZ, RZ, RZ ;  /* 0x000000ffff0a7224 */ /* 0x002fc600078e00ff */
[----:B------:R-:W-:-:S04]  /*0fb0*/  IMAD.MOV R0, RZ, RZ, -R7 ;  /* 0x000000ffff007224 */ /* 0x000fc800078e0a07 */
[----:B------:R-:W-:Y:S02]  /*0fc0*/  IMAD R0, R15, R0, R14 ;  /* 0x000000000f007224 */ /* 0x000fe400078e020e */
[----:B------:R-:W1:Y:S02]  /*0fd0*/  LDS R15, [UR10] ;  /* 0x0000000aff0f7984 */ /* 0x000e640008000800 */
[----:B------:R-:W-:Y:S01]  /*0fe0*/  IMAD.IADD R5, R12, 0x1, R0 ;  /* 0x000000010c057824 */ /* 0x000fe200078e0200 */
[----:B------:R-:W-:Y:S01]  /*0ff0*/  LOP3.LUT R0, R6, 0x7f, RZ, 0xc0, !PT ;  /* 0x0000007f06007812 */ /* 0x000fe200078ec0ff */
[----:B--2---:R-:W-:Y:S01]  /*1000*/  IMAD.MOV R2, RZ, RZ, -R3 ;  /* 0x000000ffff027224 */ /* 0x004fe200078e0a03 */
[----:B------:R-:W-:-:S03]  /*1010*/  SHF.R.U32.HI R12, RZ, 0x6, R6 ;  /* 0x00000006ff0c7819 */ /* 0x000fc60000011606 */
[----:B------:R-:W-:Y:S02]  /*1020*/  IMAD R18, R5, 0x80, R0 ;  /* 0x0000008005127824 */ /* 0x000fe400078e0200 */
[----:B------:R-:W-:Y:S01]  /*1030*/  IMAD R5, R2, R13, RZ ;  /* 0x0000000d02057224 */ /* 0x000fe200078e02ff */
[----:B------:R-:W-:Y:S01]  /*1040*/  SGXT.U32 R12, R12, 0x1 ;  /* 0x000000010c0c781a */ /* 0x000fe20000000000 */
[----:B------:R-:W-:Y:S01]  /*1050*/  IMAD.MOV.U32 R2, RZ, RZ, RZ ;  /* 0x000000ffff027224 */ /* 0x000fe200078e00ff */
[----:B------:R-:W-:Y:S01]  /*1060*/  IABS R14, R18 ;  /* 0x00000012000e7213 */ /* 0x000fe20000000000 */
[----:B------:R2:W-:Y:S01]  /*1070*/  STL [R1+0x584], R18 ;  /* 0x0005841201007387 */ /* 0x0005e20000100800 */
[----:B------:R-:W-:Y:S01]  /*1080*/  BAR.SYNC.DEFER_BLOCKING 0x0 ;  /* 0x0000000000007b1d */ /* 0x000fe20000010000 */
[----:B------:R-:W-:Y:S01]  /*1090*/  IMAD.HI.U32 R2, R3, R5, R2 ;  /* 0x0000000503027227 */ /* 0x000fe200078e0002 */
[----:B------:R-:W-:-:S03]  /*10a0*/  ISETP.GE.AND P4, PT, R18, RZ, PT ;  /* 0x000000ff1200720c */ /* 0x000fc60003f86270 */
[----:B------:R-:W-:Y:S02]  /*10b0*/  IMAD.MOV R5, RZ, RZ, -R11 ;  /* 0x000000ffff057224 */ /* 0x000fe400078e0a0b */
[----:B------:R-:W-:-:S04]  /*10c0*/  IMAD.HI.U32 R2, R2, R14, RZ ;  /* 0x0000000e02027227 */ /* 0x000fc800078e00ff */
[----:B------:R-:W-:Y:S02]  /*10d0*/  IMAD R5, R5, R4, RZ ;  /* 0x0000000405057224 */ /* 0x000fe400078e02ff */
[----:B------:R-:W-:Y:S02]  /*10e0*/  IMAD.SHL.U32 R3, R7, 0x100, RZ ;  /* 0x0000010007037824 */ /* 0x000fe400078e00ff */
[----:B------:R-:W-:Y:S02]  /*10f0*/  IMAD.MOV R2, RZ, RZ, -R2 ;  /* 0x000000ffff027224 */ /* 0x000fe400078e0a02 */
[----:B------:R-:W-:Y:S01]  /*1100*/  IMAD.HI.U32 R5, R11, R5, R10 ;  /* 0x000000050b057227 */ /* 0x000fe200078e000a */
[----:B------:R-:W-:Y:S01]  /*1110*/  LOP3.LUT R7, R3, R12, RZ, 0xfc, !PT ;  /* 0x0000000c03077212 */ /* 0x000fe200078efcff */
[----:B------:R-:W-:Y:S01]  /*1120*/  STL [R1+0x5a8], R3 ;  /* 0x0005a80301007387 */ /* 0x000fe20000100800 */
[----:B------:R-:W-:Y:S01]  /*1130*/  SHF.R.S32.HI R10, RZ, 0x6, R6 ;  /* 0x00000006ff0a7819 */ /* 0x000fe20000011406 */
[----:B------:R-:W-:Y:S01]  /*1140*/  IMAD R2, R13, R2, R14 ;  /* 0x000000020d027224 */ /* 0x000fe200078e020e */
[----:B------:R-:W-:Y:S01]  /*1150*/  LOP3.LUT R16, R7, 0xfe, RZ, 0xfc, !PT ;  /* 0x000000fe07107812 */ /* 0x000fe200078efcff */
[----:B------:R-:W-:Y:S01]  /*1160*/  IMAD.SHL.U32 R11, R6, 0x4, RZ ;  /* 0x00000004060b7824 */ /* 0x000fe200078e00ff */
[----:B------:R-:W-:-:S02]  /*1170*/  SGXT R10, R10, 0x1 ;  /* 0x000000010a0a781a */ /* 0x000fc40000000200 */
[----:B------:R-:W-:Y:S02]  /*1180*/  ISETP.GT.U32.AND P0, PT, R13, R2, PT ;  /* 0x000000020d00720c */ /* 0x000fe40003f04070 */
[----:B------:R-:W-:Y:S02]  /*1190*/  IABS R83, R16 ;  /* 0x0000001000537213 */ /* 0x000fe40000000000 */
[----:B------:R-:W-:Y:S02]  /*11a0*/  LOP3.LUT R12, R10, 0x90, RZ, 0xc0, !PT ;  /* 0x000000900a0c7812 */ /* 0x000fe400078ec0ff */
[----:B------:R-:W-:Y:S02]  /*11b0*/  IABS R33, R7 ;  /* 0x0000000700217213 */ /* 0x000fe40000000000 */
[----:B------:R-:W-:Y:S01]  /*11c0*/  LOP3.LUT R0, R12, 0x7c, R11, 0x78, !PT ;  /* 0x0000007c0c007812 */ /* 0x000fe200078e780b */
[----:B------:R-:W-:Y:S01]  /*11d0*/  IMAD.HI.U32 R11, R5, R83, RZ ;  /* 0x00000053050b7227 */ /* 0x000fe200078e00ff */
[----:B------:R-:W-:-:S02]  /*11e0*/  LOP3.LUT R14, R7, 0x2, RZ, 0xfc, !PT ;  /* 0x00000002070e7812 */ /* 0x000fc400078efcff */
[----:B------:R-:W-:Y:S01]  /*11f0*/  LOP3.LUT R12, R7, 0x4, RZ, 0xfc, !PT ;  /* 0x00000004070c7812 */ /* 0x000fe200078efcff */
[----:B------:R-:W-:Y:S01]  /*1200*/  IMAD.MOV R11, RZ, RZ, -R11 ;  /* 0x000000ffff0b7224 */ /* 0x000fe200078e0a0b */
[----:B------:R-:W-:Y:S01]  /*1210*/  IABS R37, R14 ;  /* 0x0000000e00257213 */ /* 0x000fe20000000000 */
[----:B------:R-:W-:Y:S01]  /*1220*/  IMAD.HI.U32 R10, R5, R33, RZ ;  /* 0x00000021050a7227 */ /* 0x000fe200078e00ff */
[----:B------:R-:W-:Y:S01]  /*1230*/  IABS R35, R12 ;  /* 0x0000000c00237213 */ /* 0x000fe20000000000 */
[----:B------:R3:W-:Y:S01]  /*1240*/  STL [R1+0x234], R0 ;  /* 0x0002340001007387 */ /* 0x0007e20000100800 */
[----:B------:R-:W-:Y:S01]  /*1250*/  ISETP.GE.AND P5, PT, R16, RZ, PT ;  /* 0x000000ff1000720c */ /* 0x000fe20003fa6270 */
[----:B------:R-:W-:Y:S01]  /*1260*/  @!P0 IMAD.IADD R2, R2, 0x1, -R13 ;  /* 0x0000000102028824 */ /* 0x000fe200078e0a0d */
[----:B------:R-:W-:Y:S01]  /*1270*/  ISETP.GE.AND P3, PT, R12, RZ, PT ;  /* 0x000000ff0c00720c */ /* 0x000fe20003f66270 */
[----:B------:R-:W-:Y:S01]  /*1280*/  IMAD R83, R4, R11, R83 ;  /* 0x0000000b04537224 */ /* 0x000fe200078e0253 */
[----:B------:R-:W-:Y:S01]  /*1290*/  LOP3.LUT R11, R7, 0x6, RZ, 0xfc, !PT ;  /* 0x00000006070b7812 */ /* 0x000fe200078efcff */
[----:B------:R-:W-:Y:S01]  /*12a0*/  IMAD.MOV R10, RZ, RZ, -R10 ;  /* 0x000000ffff0a7224 */ /* 0x000fe200078e0a0a */
[----:B------:R-:W-:-:S02]  /*12b0*/  ISETP.GT.U32.AND P2, PT, R13, R2, PT ;  /* 0x000000020d00720c */ /* 0x000fc40003f44070 */
[C---:B------:R-:W-:Y:S01]  /*12c0*/  ISETP.GT.U32.AND P0, PT, R4.reuse, R83, PT ;  /* 0x000000530400720c */ /* 0x040fe20003f04070 */
[----:B------:R-:W-:Y:S01]  /*12d0*/  IMAD R33, R4, R10, R33 ;  /* 0x0000000a04217224 */ /* 0x000fe200078e0221 */
[----:B------:R-:W-:Y:S01]  /*12e0*/  IABS R39, R11 ;  /* 0x0000000b00277213 */ /* 0x000fe20000000000 */
[----:B------:R-:W-:Y:S01]  /*12f0*/  IMAD.HI.U32 R10, R5, R37, RZ ;  /* 0x00000025050a7227 */ /* 0x000fe200078e00ff */
[----:B------:R-:W-:Y:S02]  /*1300*/  ISETP.GE.AND P6, PT, R14, RZ, PT ;  /* 0x000000ff0e00720c */ /* 0x000fe40003fc6270 */
[C---:B------:R-:W-:Y:S01]  /*1310*/  ISETP.GT.U32.AND P1, PT, R4.reuse, R33, PT ;  /* 0x000000210400720c */ /* 0x040fe20003f24070 */
[----:B------:R-:W-:Y:S01]  /*1320*/  IMAD.MOV R10, RZ, RZ, -R10 ;  /* 0x000000ffff0a7224 */ /* 0x000fe200078e0a0a */
[C---:B------:R-:W-:Y:S02]  /*1330*/  LOP3.LUT R12, R7.reuse, 0x8, RZ, 0xfc, !PT ;  /* 0x00000008070c7812 */ /* 0x040fe400078efcff */
[----:B------:R-:W-:Y:S01]  /*1340*/  LOP3.LUT R14, R7, 0x18, RZ, 0xfc, !PT ;  /* 0x00000018070e7812 */ /* 0x000fe200078efcff */
[----:B------:R-:W-:Y:S01]  /*1350*/  IMAD R37, R4, R10, R37 ;  /* 0x0000000a04257224 */ /* 0x000fe200078e0225 */
[----:B------:R-:W-:Y:S01]  /*1360*/  IABS R41, R12 ;  /* 0x0000000c00297213 */ /* 0x000fe20000000000 */
[----:B------:R-:W-:Y:S01]  /*1370*/  @!P2 IMAD.IADD R2, R2, 0x1, -R13 ;  /* 0x000000010202a824 */ /* 0x000fe200078e0a0d */
[----:B------:R-:W-:Y:S01]  /*1380*/  ISETP.NE.AND P2, PT, R8, RZ, PT ;  /* 0x000000ff0800720c */ /* 0x000fe20003f45270 */
[----:B------:R-:W-:Y:S01]  /*1390*/  IMAD.HI.U32 R10, R5, R35, RZ ;  /* 0x00000023050a7227 */ /* 0x000fe200078e00ff */
[----:B------:R-:W-:-:S02]  /*13a0*/  LOP3.LUT R13, R7, 0xa, RZ, 0xfc, !PT ;  /* 0x0000000a070d7812 */ /* 0x000fc400078efcff */
[----:B------:R-:W-:Y:S01]  /*13b0*/  IABS R55, R14 ;  /* 0x0000000e00377213 */ /* 0x000fe20000000000 */
[----:B------:R-:W-:Y:S01]  /*13c0*/  @!P0 IMAD.IADD R83, R83, 0x1, -R4 ;  /* 0x0000000153538824 */ /* 0x000fe200078e0a04 */
[C---:B------:R-:W-:Y:S01]  /*13d0*/  ISETP.GT.U32.AND P0, PT, R4.reuse, R37, PT ;  /* 0x000000250400720c */ /* 0x040fe20003f04070 */
[----:B------:R-:W-:Y:S01]  /*13e0*/  IMAD.MOV R10, RZ, RZ, -R10 ;  /* 0x000000ffff0a7224 */ /* 0x000fe200078e0a0a */
[----:B------:R-:W-:Y:S01]  /*13f0*/  IABS R43, R13 ;  /* 0x0000000d002b7213 */ /* 0x000fe20000000000 */
[----:B------:R-:W-:Y:S01]  /*1400*/  @!P4 IMAD.MOV R2, RZ, RZ, -R2 ;  /* 0x000000ffff02c224 */ /* 0x000fe200078e0a02 */
[C---:B------:R-:W-:Y:S01]  /*1410*/  ISETP.GT.U32.AND P4, PT, R4.reuse, R83, PT ;  /* 0x000000530400720c */ /* 0x040fe20003f84070 */
[C---:B------:R-:W-:Y:S01]  /*1420*/  IMAD R35, R4.reuse, R10, R35 ;  /* 0x0000000a04237224 */ /* 0x040fe200078e0223 */
[----:B-1----:R-:W-:Y:S01]  /*1430*/  R2UR UR11, R15 ;  /* 0x000000000f0b72ca */ /* 0x002fe200000e0000 */
[----:B------:R-:W-:Y:S01]  /*1440*/  @!P1 IMAD.IADD R33, R33, 0x1, -R4 ;  /* 0x0000000121219824 */ /* 0x000fe200078e0a04 */
[----:B------:R-:W-:Y:S01]  /*1450*/  @!P2 LOP3.LUT R2, RZ, R8, RZ, 0x33, !PT ;  /* 0x00000008ff02a212 */ /* 0x000fe200078e33ff */
[----:B------:R-:W-:Y:S01]  /*1460*/  IMAD.HI.U32 R8, R5, R39, RZ ;  /* 0x0000002705087227 */ /* 0x000fe200078e00ff */
[----:B------:R-:W-:-:S02]  /*1470*/  ISETP.GT.U32.AND P2, PT, R4, R35, PT ;  /* 0x000000230400720c */ /* 0x000fc40003f44070 */
[C---:B------:R-:W-:Y:S01]  /*1480*/  ISETP.GT.U32.AND P1, PT, R4.reuse, R33, PT ;  /* 0x000000210400720c */ /* 0x040fe20003f24070 */
[----:B------:R-:W-:Y:S01]  /*1490*/  @!P0 IMAD.IADD R37, R37, 0x1, -R4 ;  /* 0x0000000125258824 */ /* 0x000fe200078e0a04 */
[C---:B------:R-:W-:Y:S01]  /*14a0*/  LOP3.LUT R15, R7.reuse, 0x2c, RZ, 0xfc, !PT ;  /* 0x0000002c070f7812 */ /* 0x040fe200078efcff */
[----:B------:R-:W-:Y:S01]  /*14b0*/  IMAD.MOV R8, RZ, RZ, -R8 ;  /* 0x000000ffff087224 */ /* 0x000fe200078e0a08 */
[----:B------:R-:W-:Y:S01]  /*14c0*/  LOP3.LUT R17, R7, 0x30, RZ, 0xfc, !PT ;  /* 0x0000003007117812 */ /* 0x000fe200078efcff */
[----:B------:R-:W-:Y:S01]  /*14d0*/  @!P4 IMAD.IADD R83, R83, 0x1, -R4 ;  /* 0x000000015353c824 */ /* 0x000fe200078e0a04 */
[C---:B------:R-:W-:Y:S01]  /*14e0*/  ISETP.GT.U32.AND P0, PT, R4.reuse, R37, PT ;  /* 0x000000250400720c */ /* 0x040fe20003f04070 */
[----:B------:R-:W-:Y:S01]  /*14f0*/  IMAD R39, R4, R8, R39 ;  /* 0x0000000804277224 */ /* 0x000fe200078e0227 */
[----:B------:R-:W-:Y:S01]  /*1500*/  ISETP.GE.AND P4, PT, R11, RZ, PT ;  /* 0x000000ff0b00720c */ /* 0x000fe20003f86270 */
[----:B------:R-:W-:Y:S01]  /*1510*/  IMAD.HI.U32 R10, R5, R43, RZ ;  /* 0x0000002b050a7227 */ /* 0x000fe200078e00ff */
[----:B------:R-:W-:-:S02]  /*1520*/  LOP3.LUT R11, R7, 0xc, RZ, 0xfc, !PT ;  /* 0x0000000c070b7812 */ /* 0x000fc400078efcff */
[----:B------:R-:W-:Y:S01]  /*1530*/  IABS R77, R15 ;  /* 0x0000000f004d7213 */ /* 0x000fe20000000000 */
[----:B------:R-:W-:Y:S01]  /*1540*/  @!P2 IMAD.IADD R35, R35, 0x1, -R4 ;  /* 0x000000012323a824 */ /* 0x000fe200078e0a04 */
[----:B------:R-:W-:Y:S01]  /*1550*/  IABS R45, R11 ;  /* 0x0000000b002d7213 */ /* 0x000fe20000000000 */
[----:B------:R-:W-:Y:S01]  /*1560*/  @!P5 IMAD.MOV R83, RZ, RZ, -R83 ;  /* 0x000000ffff53d224 */ /* 0x000fe200078e0a53 */
[C---:B------:R-:W-:Y:S01]  /*1570*/  ISETP.GT.U32.AND P5, PT, R4.reuse, R39, PT ;  /* 0x000000270400720c */ /* 0x040fe20003fa4070 */
[----:B------:R-:W-:Y:S01]  /*1580*/  IMAD.MOV R10, RZ, RZ, -R10 ;  /* 0x000000ffff0a7224 */ /* 0x000fe200078e0a0a */
[C---:B------:R-:W-:Y:S01]  /*1590*/  ISETP.GT.U32.AND P2, PT, R4.reuse, R35, PT ;  /* 0x000000230400720c */ /* 0x040fe20003f44070 */
[----:B------:R-:W-:Y:S01]  /*15a0*/  IMAD.HI.U32 R8, R5, R41, RZ ;  /* 0x0000002905087227 */ /* 0x000fe200078e00ff */
[----:B------:R-:W-:Y:S02]  /*15b0*/  LOP3.LUT R16, R7, 0x2e, RZ, 0xfc, !PT ;  /* 0x0000002e07107812 */ /* 0x000fe400078efcff */
[----:B------:R-:W-:Y:S01]  /*15c0*/  IABS R81, R17 ;  /* 0x0000001100517213 */ /* 0x000fe20000000000 */
[--C-:B------:R-:W-:Y:S01]  /*15d0*/  @!P0 IMAD.IADD R37, R37, 0x1, -R4.reuse ;  /* 0x0000000125258824 */ /* 0x100fe200078e0a04 */
[----:B------:R-:W-:Y:S01]  /*15e0*/  ISETP.GE.AND P0, PT, R13, RZ, PT ;  /* 0x000000ff0d00720c */ /* 0x000fe20003f06270 */
[C---:B------:R-:W-:Y:S01]  /*15f0*/  IMAD R43, R4.reuse, R10, R43 ;  /* 0x0000000a042b7224 */ /* 0x040fe200078e022b */
[----:B------:R-:W-:Y:S01]  /*1600*/  LOP3.LUT R10, R7, 0xe, RZ, 0xfc, !PT ;  /* 0x0000000e070a7812 */ /* 0x000fe200078efcff */
[----:B------:R-:W-:Y:S01]  /*1610*/  @!P1 IMAD.IADD R33, R33, 0x1, -R4 ;  /* 0x0000000121219824 */ /* 0x000fe200078e0a04 */
[C---:B------:R-:W-:Y:S01]  /*1620*/  ISETP.GE.AND P1, PT, R7.reuse, RZ, PT ;  /* 0x000000ff0700720c */ /* 0x040fe20003f26270 */
[----:B------:R-:W-:Y:S01]  /*1630*/  IMAD.MOV R8, RZ, RZ, -R8 ;  /* 0x000000ffff087224 */ /* 0x000fe200078e0a08 */
[----:B------:R-:W-:Y:S01]  /*1640*/  IABS R47, R10 ;  /* 0x0000000a002f7213 */ /* 0x000fe20000000000 */
[----:B------:R-:W-:Y:S01]  /*1650*/  @!P6 IMAD.MOV R37, RZ, RZ, -R37 ;  /* 0x000000ffff25e224 */ /* 0x000fe200078e0a25 */
[C---:B------:R-:W-:Y:S01]  /*1660*/  ISETP.GT.U32.AND P6, PT, R4.reuse, R43, PT ;  /* 0x0000002b0400720c */ /* 0x040fe20003fc4070 */
[C---:B------:R-:W-:Y:S01]  /*1670*/  IMAD R41, R4.reuse, R8, R41 ;  /* 0x0000000804297224 */ /* 0x040fe200078e0229 */
[----:B------:R-:W-:Y:S01]  /*1680*/  LOP3.LUT R13, R7, 0x16, RZ, 0xfc, !PT ;  /* 0x00000016070d7812 */ /* 0x000fe200078efcff */
[--C-:B------:R-:W-:Y:S01]  /*1690*/  @!P5 IMAD.IADD R39, R39, 0x1, -R4.reuse ;  /* 0x000000012727d824 */ /* 0x100fe200078e0a04 */
[----:B------:R-:W-:Y:S01]  /*16a0*/  IABS R79, R16 ;  /* 0x00000010004f7213 */ /* 0x000fe20000000000 */
[----:B------:R-:W-:Y:S01]  /*16b0*/  @!P2 IMAD.IADD R35, R35, 0x1, -R4 ;  /* 0x000000012323a824 */ /* 0x000fe200078e0a04 */
[C---:B------:R-:W-:Y:S01]  /*16c0*/  ISETP.GT.U32.AND P2, PT, R4.reuse, R41, PT ;  /* 0x000000290400720c */ /* 0x040fe20003f44070 */
[----:B------:R-:W-:Y:S01]  /*16d0*/  IMAD.HI.U32 R8, R5, R45, RZ ;  /* 0x0000002d05087227 */ /* 0x000fe200078e00ff */
[----:B------:R-:W-:-:S02]  /*16e0*/  ISETP.GT.U32.AND P5, PT, R4, R39, PT ;  /* 0x000000270400720c */ /* 0x000fc40003fa4070 */
[----:B------:R-:W-:Y:S01]  /*16f0*/  IABS R57, R13 ;  /* 0x0000000d00397213 */ /* 0x000fe20000000000 */
[----:B------:R-:W-:Y:S01]  /*1700*/  @!P1 IMAD.MOV R33, RZ, RZ, -R33 ;  /* 0x000000ffff219224 */ /* 0x000fe200078e0a21 */
[----:B------:R-:W-:Y:S01]  /*1710*/  ISETP.GE.AND P1, PT, R12, RZ, PT ;  /* 0x000000ff0c00720c */ /* 0x000fe20003f26270 */
[----:B------:R-:W-:Y:S01]  /*1720*/  @!P6 IMAD.IADD R43, R43, 0x1, -R4 ;  /* 0x000000012b2be824 */ /* 0x000fe200078e0a04 */
[----:B------:R-:W-:Y:S01]  /*1730*/  LOP3.LUT R12, R7, 0x10, RZ, 0xfc, !PT ;  /* 0x00000010070c7812 */ /* 0x000fe200078efcff */
[----:B------:R-:W-:Y:S01]  /*1740*/  @!P3 IMAD.MOV R35, RZ, RZ, -R35 ;  /* 0x000000ffff23b224 */ /* 0x000fe200078e0a23 */
[----:B------:R-:W-:Y:S01]  /*1750*/  ISETP.GE.AND P3, PT, R11, RZ, PT ;  /* 0x000000ff0b00720c */ /* 0x000fe20003f66270 */
[----:B------:R-:W-:Y:S01]  /*1760*/  IMAD.MOV R11, RZ, RZ, -R8 ;  /* 0x000000ffff0b7224 */ /* 0x000fe200078e0a08 */
[----:B------:R-:W-:Y:S01]  /*1770*/  IABS R49, R12 ;  /* 0x0000000c00317213 */ /* 0x000fe20000000000 */
[--C-:B------:R-:W-:Y:S01]  /*1780*/  @!P2 IMAD.IADD R41, R41, 0x1, -R4.reuse ;  /* 0x000000012929a824 */ /* 0x100fe200078e0a04 */
[----:B------:R-:W-:Y:S01]  /*1790*/  ISETP.GT.U32.AND P6, PT, R4, R43, PT ;  /* 0x0000002b0400720c */ /* 0x000fe20003fc4070 */
[----:B------:R-:W-:Y:S01]  /*17a0*/  @!P5 IMAD.IADD R39, R39, 0x1, -R4 ;  /* 0x000000012727d824 */ /* 0x000fe200078e0a04 */
[----:B------:R-:W-:Y:S01]  /*17b0*/  ISETP.GE.AND P5, PT, R10, RZ, PT ;  /* 0x000000ff0a00720c */ /* 0x000fe20003fa6270 */
[----:B------:R-:W-:Y:S01]  /*17c0*/  IMAD.HI.U32 R10, R5, R49, RZ ;  /* 0x00000031050a7227 */ /* 0x000fe200078e00ff */
[----:B------:R-:W-:-:S02]  /*17d0*/  ISETP.GT.U32.AND P2, PT, R4, R41, PT ;  /* 0x000000290400720c */ /* 0x000fc40003f44070 */
[C---:B------:R-:W-:Y:S01]  /*17e0*/  LOP3.LUT R20, R7.reuse, 0xec, RZ, 0xfc, !PT ;  /* 0x000000ec07147812 */ /* 0x040fe200078efcff */
[----:B------:R-:W-:Y:S01]  /*17f0*/  IMAD.MOV R10, RZ, RZ, -R10 ;  /* 0x000000ffff0a7224 */ /* 0x000fe200078e0a0a */
[C---:B------:R-:W-:Y:S01]  /*1800*/  LOP3.LUT R22, R7.reuse, 0xee, RZ, 0xfc, !PT ;  /* 0x000000ee07167812 */ /* 0x040fe200078efcff */
[C---:B------:R-:W-:Y:S01]  /*1810*/  IMAD R45, R4.reuse, R11, R45 ;  /* 0x0000000b042d7224 */ /* 0x040fe200078e022d */
[----:B------:R-:W-:Y:S01]  /*1820*/  IABS R21, R20 ;  /* 0x0000001400157213 */ /* 0x000fe20000000000 */
[----:B------:R-:W-:Y:S01]  /*1830*/  IMAD R49, R4, R10, R49 ;  /* 0x0000000a04317224 */ /* 0x000fe200078e0231 */
[----:B------:R-:W-:Y:S01]  /*1840*/  LOP3.LUT R24, R7, 0xf0, RZ, 0xfc, !PT ;  /* 0x000000f007187812 */ /* 0x000fe200078efcff */
[----:B------:R-:W-:Y:S01]  /*1850*/  @!P6 IMAD.IADD R43, R43, 0x1, -R4 ;  /* 0x000000012b2be824 */ /* 0x000fe200078e0a04 */
[----:B------:R-:W-:Y:S01]  /*1860*/  LOP3.LUT R26, R7, 0xf2, RZ, 0xfc, !PT ;  /* 0x000000f2071a7812 */ /* 0x000fe200078efcff */
[----:B------:R-:W-:Y:S01]  /*1870*/  IMAD.HI.U32 R8, R5, R47, RZ ;  /* 0x0000002f05087227 */ /* 0x000fe200078e00ff */
[----:B------:R-:W-:-:S02]  /*1880*/  LOP3.LUT R28, R7, 0xf4, RZ, 0xfc, !PT ;  /* 0x000000f4071c7812 */ /* 0x000fc400078efcff */
[----:B------:R-:W-:Y:S01]  /*1890*/  IABS R19, R26 ;  /* 0x0000001a00137213 */ /* 0x000fe20000000000 */
[----:B------:R-:W-:Y:S01]  /*18a0*/  @!P0 IMAD.MOV R43, RZ, RZ, -R43 ;  /* 0x000000ffff2b8224 */ /* 0x000fe200078e0a2b */
[----:B------:R-:W-:Y:S01]  /*18b0*/  ISETP.GT.U32.AND P0, PT, R4, R49, PT ;  /* 0x000000310400720c */ /* 0x000fe20003f04070 */
[----:B------:R-:W-:Y:S01]  /*18c0*/  @!P4 IMAD.MOV R39, RZ, RZ, -R39 ;  /* 0x000000ffff27c224 */ /* 0x000fe200078e0a27 */
[----:B------:R-:W-:Y:S01]  /*18d0*/  ISETP.GE.AND P4, PT, R12, RZ, PT ;  /* 0x000000ff0c00720c */ /* 0x000fe20003f86270 */
[----:B------:R-:W-:Y:S01]  /*18e0*/  @!P2 IMAD.IADD R41, R41, 0x1, -R4 ;  /* 0x000000012929a824 */ /* 0x000fe200078e0a04 */
[C---:B------:R-:W-:Y:S01]  /*18f0*/  ISETP.GT.U32.AND P2, PT, R4.reuse, R45, PT ;  /* 0x0000002d0400720c */ /* 0x040fe20003f44070 */
[----:B------:R-:W-:Y:S01]  /*1900*/  IMAD.MOV R8, RZ, RZ, -R8 ;  /* 0x000000ffff087224 */ /* 0x000fe200078e0a08 */
[C---:B------:R-:W-:Y:S01]  /*1910*/  LOP3.LUT R12, R7.reuse, 0x14, RZ, 0xfc, !PT ;  /* 0x00000014070c7812 */ /* 0x040fe200078efcff */
[----:B------:R-:W-:Y:S01]  /*1920*/  @!P1 IMAD.MOV R41, RZ, RZ, -R41 ;  /* 0x000000ffff299224 */ /* 0x000fe200078e0a29 */
[----:B------:R-:W-:Y:S01]  /*1930*/  LOP3.LUT R32, R7, 0xf8, RZ, 0xfc, !PT ;  /* 0x000000f807207812 */ /* 0x000fe200078efcff */
[----:B------:R-:W-:Y:S01]  /*1940*/  IMAD R47, R4, R8, R47 ;  /* 0x00000008042f7224 */ /* 0x000fe200078e022f */
[----:B------:R-:W-:-:S02]  /*1950*/  IABS R51, R12 ;  /* 0x0000000c00337213 */ /* 0x000fc40000000000 */
[----:B------:R-:W-:Y:S01]  /*1960*/  LOP3.LUT R8, R7, 0x12, RZ, 0xfc, !PT ;  /* 0x0000001207087812 */ /* 0x000fe200078efcff */
[--C-:B------:R-:W-:Y:S01]  /*1970*/  @!P0 IMAD.IADD R49, R49, 0x1, -R4.reuse ;  /* 0x0000000131318824 */ /* 0x100fe200078e0a04 */
[C---:B------:R-:W-:Y:S01]  /*1980*/  ISETP.GT.U32.AND P1, PT, R4.reuse, R47, PT ;  /* 0x0000002f0400720c */ /* 0x040fe20003f24070 */
[----:B------:R-:W-:Y:S01]  /*1990*/  IMAD.HI.U32 R10, R5, R51, RZ ;  /* 0x00000033050a7227 */ /* 0x000fe200078e00ff */
[----:B------:R-:W-:Y:S02]  /*19a0*/  IABS R53, R8 ;  /* 0x0000000800357213 */ /* 0x000fe40000000000 */
[----:B------:R-:W-:Y:S01]  /*19b0*/  ISETP.GT.U32.AND P0, PT, R4, R49, PT ;  /* 0x000000310400720c */ /* 0x000fe20003f04070 */
[----:B------:R-:W-:Y:S01]  /*19c0*/  @!P2 IMAD.IADD R45, R45, 0x1, -R4 ;  /* 0x000000012d2da824 */ /* 0x000fe200078e0a04 */
[----:B------:R-:W-:Y:S01]  /*19d0*/  ISETP.GE.AND P6, PT, R8, RZ, PT ;  /* 0x000000ff0800720c */ /* 0x000fe20003fc6270 */
[----:B------:R-:W-:Y:S01]  /*19e0*/  IMAD.MOV R10, RZ, RZ, -R10 ;  /* 0x000000ffff0a7224 */ /* 0x000fe200078e0a0a */
[----:B------:R-:W-:Y:S01]  /*19f0*/  LOP3.LUT R30, R7, 0xf6, RZ, 0xfc, !PT ;  /* 0x000000f6071e7812 */ /* 0x000fe200078efcff */
[----:B------:R-:W-:Y:S01]  /*1a00*/  IMAD.HI.U32 R8, R5, R53, RZ ;  /* 0x0000003505087227 */ /* 0x000fe200078e00ff */
[----:B------:R-:W-:-:S02]  /*1a10*/  ISETP.GT.U32.AND P2, PT, R4, R45, PT ;  /* 0x0000002d0400720c */ /* 0x000fc40003f44070 */
[----:B--2---:R-:W-:Y:S01]  /*1a20*/  IABS R18, R32 ;  /* 0x0000002000127213 */ /* 0x004fe20000000000 */
[----:B------:R-:W-:Y:S01]  /*1a30*/  IMAD R51, R4, R10, R51 ;  /* 0x0000000a04337224 */ /* 0x000fe200078e0233 */
[----:B------:R-:W-:Y:S01]  /*1a40*/  LOP3.LUT R34, R7, 0xfa, RZ, 0xfc, !PT ;  /* 0x000000fa07227812 */ /* 0x000fe200078efcff */
[----:B------:R-:W-:Y:S01]  /*1a50*/  IMAD.HI.U32 R10, R5, R55, RZ ;  /* 0x00000037050a7227 */ /* 0x000fe200078e00ff */
[----:B---3--:R-:W-:-:S03]  /*1a60*/  LOP3.LUT R0, R6, 0x3f, RZ, 0xc0, !PT ;  /* 0x0000003f06007812 */ /* 0x008fc600078ec0ff */
[----:B------:R-:W-:Y:S02]  /*1a70*/  IMAD.MOV R10, RZ, RZ, -R10 ;  /* 0x000000ffff0a7224 */ /* 0x000fe400078e0a0a */
[--C-:B------:R-:W-:Y:S02]  /*1a80*/  @!P1 IMAD.IADD R47, R47, 0x1, -R4.reuse ;  /* 0x000000012f2f9824 */ /* 0x100fe400078e0a04 */
[C---:B------:R-:W-:Y:S02]  /*1a90*/  IMAD R55, R4.reuse, R10, R55 ;  /* 0x0000000a04377224 */ /* 0x040fe400078e0237 */
[----:B------:R-:W-:Y:S01]  /*1aa0*/  @!P0 IMAD.IADD R49, R49, 0x1, -R4 ;  /* 0x0000000131318824 */ /* 0x000fe200078e0a04 */
[----:B------:R-:W-:Y:S01]  /*1ab0*/  ISETP.GT.U32.AND P1, PT, R4, R47, PT ;  /* 0x0000002f0400720c */ /* 0x000fe20003f24070 */
[----:B------:R-:W-:Y:S02]  /*1ac0*/  IMAD.MOV R11, RZ, RZ, -R8 ;  /* 0x000000ffff0b7224 */ /* 0x000fe400078e0a08 */
[----:B------:R-:W-:Y:S01]  /*1ad0*/  @!P2 IMAD.IADD R45, R45, 0x1, -R4 ;  /* 0x000000012d2da824 */ /* 0x000fe200078e0a04 */
[----:B------:R-:W-:Y:S01]  /*1ae0*/  ISETP.GE.AND P2, PT, R12, RZ, PT ;  /* 0x000000ff0c00720c */ /* 0x000fe20003f46270 */
[----:B------:R-:W-:Y:S01]  /*1af0*/  @!P4 IMAD.MOV R49, RZ, RZ, -R49 ;  /* 0x000000ffff31c224 */ /* 0x000fe200078e0a31 */
[C---:B------:R-:W-:Y:S01]  /*1b00*/  ISETP.GT.U32.AND P4, PT, R4.reuse, R55, PT ;  /* 0x000000370400720c */ /* 0x040fe20003f84070 */
[----:B------:R-:W-:Y:S01]  /*1b10*/  IMAD R53, R4, R11, R53 ;  /* 0x0000000b04357224 */ /* 0x000fe200078e0235 */
[----:B------:R-:W-:Y:S01]  /*1b20*/  LOP3.LUT R11, R7, 0x1a, RZ, 0xfc, !PT ;  /* 0x0000001a070b7812 */ /* 0x000fe200078efcff */
[----:B------:R-:W-:Y:S01]  /*1b30*/  IMAD.HI.U32 R8, R5, R57, RZ ;  /* 0x0000003905087227 */ /* 0x000fe200078e00ff */
[----:B------:R-:W-:-:S02]  /*1b40*/  LOP3.LUT R12, R7, 0x1c, RZ, 0xfc, !PT ;  /* 0x0000001c070c7812 */ /* 0x000fc400078efcff */
[----:B------:R-:W-:Y:S01]  /*1b50*/  IABS R59, R11 ;  /* 0x0000000b003b7213 */ /* 0x000fe20000000000 */
[----:B------:R-:W-:Y:S01]  /*1b60*/  @!P3 IMAD.MOV R45, RZ, RZ, -R45 ;  /* 0x000000ffff2db224 */ /* 0x000fe200078e0a2d */
[C---:B------:R-:W-:Y:S01]  /*1b70*/  ISETP.GT.U32.AND P3, PT, R4.reuse, R51, PT ;  /* 0x000000330400720c */ /* 0x040fe20003f64070 */
[----:B------:R-:W-:Y:S01]  /*1b80*/  IMAD.MOV R8, RZ, RZ, -R8 ;  /* 0x000000ffff087224 */ /* 0x000fe200078e0a08 */
[----:B------:R-:W-:Y:S01]  /*1b90*/  IABS R61, R12 ;  /* 0x0000000c003d7213 */ /* 0x000fe20000000000 */
[----:B------:R-:W-:Y:S01]  /*1ba0*/  @!P1 IMAD.IADD R47, R47, 0x1, -R4 ;  /* 0x000000012f2f9824 */ /* 0x000fe200078e0a04 */
[C---:B------:R-:W-:Y:S01]  /*1bb0*/  ISETP.GT.U32.AND P1, PT, R4.reuse, R53, PT ;  /* 0x000000350400720c */ /* 0x040fe20003f24070 */
[----:B------:R-:W-:Y:S02]  /*1bc0*/  IMAD R57, R4, R8, R57 ;  /* 0x0000000804397224 */ /* 0x000fe400078e0239 */
[----:B------:R-:W-:-:S03]  /*1bd0*/  IMAD.HI.U32 R8, R5, R59, RZ ;  /* 0x0000003b05087227 */ /* 0x000fc600078e00ff */
[C---:B------:R-:W-:Y:S01]  /*1be0*/  ISETP.GT.U32.AND P0, PT, R4.reuse, R57, PT ;  /* 0x000000390400720c */ /* 0x040fe20003f04070 */
[----:B------:R-:W-:Y:S02]  /*1bf0*/  @!P4 IMAD.IADD R55, R55, 0x1, -R4 ;  /* 0x000000013737c824 */ /* 0x000fe400078e0a04 */
[----:B------:R-:W-:Y:S02]  /*1c00*/  IMAD.MOV R8, RZ, RZ, -R8 ;  /* 0x000000ffff087224 */ /* 0x000fe400078e0a08 */
[----:B------:R-:W-:Y:S01]  /*1c10*/  @!P3 IMAD.IADD R51, R51, 0x1, -R4 ;  /* 0x000000013333b824 */ /* 0x000fe200078e0a04 */
[C---:B------:R-:W-:Y:S01]  /*1c20*/  ISETP.GT.U32.AND P4, PT, R4.reuse, R55, PT ;  /* 0x000000370400720c */ /* 0x040fe20003f84070 */
[C---:B------:R-:W-:Y:S02]  /*1c30*/  IMAD R59, R4.reuse, R8, R59 ;  /* 0x00000008043b7224 */ /* 0x040fe400078e023b */
[----:B------:R-:W-:Y:S01]  /*1c40*/  IMAD.HI.U32 R8, R5, R61, RZ ;  /* 0x0000003d05087227 */ /* 0x000fe200078e00ff */
[----:B------:R-:W-:-:S03]  /*1c50*/  ISETP.GT.U32.AND P3, PT, R4, R51, PT ;  /* 0x000000330400720c */ /* 0x000fc60003f64070 */
[----:B------:R-:W-:Y:S02]  /*1c60*/  IMAD.MOV R8, RZ, RZ, -R8 ;  /* 0x000000ffff087224 */ /* 0x000fe400078e0a08 */
[--C-:B------:R-:W-:Y:S02]  /*1c70*/  @!P1 IMAD.IADD R53, R53, 0x1, -R4.reuse ;  /* 0x0000000135359824 */ /* 0x100fe400078e0a04 */
[--C-:B------:R-:W-:Y:S02]  /*1c80*/  @!P0 IMAD.IADD R57, R57, 0x1, -R4.reuse ;  /* 0x0000000139398824 */ /* 0x100fe400078e0a04 */
[C---:B------:R-:W-:Y:S01]  /*1c90*/  IMAD R61, R4.reuse, R8, R61 ;  /* 0x00000008043d7224 */ /* 0x040fe200078e023d */
[C---:B------:R-:W-:Y:S01]  /*1ca0*/  ISETP.GT.U32.AND P1, PT, R4.reuse, R53, PT ;  /* 0x000000350400720c */ /* 0x040fe20003f24070 */
[----:B------:R-:W-:Y:S01]  /*1cb0*/  @!P5 IMAD.MOV R47, RZ, RZ, -R47 ;  /* 0x000000ffff2fd224 */ /* 0x000fe200078e0a2f */
[----:B------:R-:W-:Y:S01]  /*1cc0*/  ISETP.GE.AND P5, PT, R13, RZ, PT ;  /* 0x000000ff0d00720c */ /* 0x000fe20003fa6270 */
[--C-:B------:R-:W-:Y:S01]  /*1cd0*/  @!P4 IMAD.IADD R55, R55, 0x1, -R4.reuse ;  /* 0x000000013737c824 */ /* 0x100fe200078e0a04 */
[----:B------:R-:W-:Y:S01]  /*1ce0*/  LOP3.LUT R13, R7, 0x1e, RZ, 0xfc, !PT ;  /* 0x0000001e070d7812 */ /* 0x000fe200078efcff */
[----:B------:R-:W-:Y:S01]  /*1cf0*/  @!P3 IMAD.IADD R51, R51, 0x1, -R4 ;  /* 0x000000013333b824 */ /* 0x000fe200078e0a04 */
[----:B------:R-:W-:Y:S01]  /*1d00*/  ISETP.GT.U32.AND P0, PT, R4, R57, PT ;  /* 0x000000390400720c */ /* 0x000fe20003f04070 */
[----:B------:R-:W-:Y:S01]  /*1d10*/  IMAD R68, R0, UR5, RZ ;  /* 0x0000000500447c24 */ /* 0x000fe2000f8e02ff */
[----:B------:R-:W-:Y:S01]  /*1d20*/  ISETP.GT.U32.AND P4, PT, R4, R61, PT ;  /* 0x0000003d0400720c */ /* 0x000fe20003f84070 */
[----:B------:R-:W-:Y:S01]  /*1d30*/  @!P2 IMAD.MOV R51, RZ, RZ, -R51 ;  /* 0x000000ffff33a224 */ /* 0x000fe200078e0a33 */
[----:B------:R-:W-:-:S02]  /*1d40*/  IABS R63, R13 ;  /* 0x0000000d003f7213 */ /* 0x000fc40000000000 */
[----:B------:R-:W-:Y:S01]  /*1d50*/  ISETP.GT.U32.AND P3, PT, R4, R59, PT ;  /* 0x0000003b0400720c */ /* 0x000fe20003f64070 */
[----:B------:R-:W-:Y:S01]  /*1d60*/  @!P1 IMAD.IADD R53, R53, 0x1, -R4 ;  /* 0x0000000135359824 */ /* 0x000fe200078e0a04 */
[----:B------:R-:W-:Y:S01]  /*1d70*/  LOP3.LUT R8, R7, 0x20, RZ, 0xfc, !PT ;  /* 0x0000002007087812 */ /* 0x000fe200078efcff */
[----:B------:R-:W-:Y:S01]  /*1d80*/  IMAD.HI.U32 R10, R5, R63, RZ ;  /* 0x0000003f050a7227 */ /* 0x000fe200078e00ff */
[----:B------:R-:W-:Y:S02]  /*1d90*/  ISETP.GE.AND P1, PT, R14, RZ, PT ;  /* 0x000000ff0e00720c */ /* 0x000fe40003f26270 */
[----:B------:R-:W-:Y:S01]  /*1da0*/  IABS R65, R8 ;  /* 0x0000000800417213 */ /* 0x000fe20000000000 */
[----:B------:R-:W-:Y:S01]  /*1db0*/  IMAD.MOV R10, RZ, RZ, -R10 ;  /* 0x000000ffff0a7224 */ /* 0x000fe200078e0a0a */
[----:B------:R-:W-:Y:S01]  /*1dc0*/  ISETP.GE.AND P2, PT, R12, RZ, PT ;  /* 0x000000ff0c00720c */ /* 0x000fe20003f46270 */
[--C-:B------:R-:W-:Y:S01]  /*1dd0*/  @!P0 IMAD.IADD R57, R57, 0x1, -R4.reuse ;  /* 0x0000000139398824 */ /* 0x100fe200078e0a04 */
[----:B------:R-:W-:Y:S01]  /*1de0*/  LOP3.LUT R12, R7, 0x26, RZ, 0xfc, !PT ;  /* 0x00000026070c7812 */ /* 0x000fe200078efcff */
[--C-:B------:R-:W-:Y:S01]  /*1df0*/  @!P4 IMAD.IADD R61, R61, 0x1, -R4.reuse ;  /* 0x000000013d3dc824 */ /* 0x100fe200078e0a04 */
[----:B------:R-:W-:Y:S01]  /*1e00*/  ISETP.GE.AND P0, PT, R13, RZ, PT ;  /* 0x000000ff0d00720c */ /* 0x000fe20003f06270 */
[----:B------:R-:W-:Y:S01]  /*1e10*/  @!P3 IMAD.IADD R59, R59, 0x1, -R4 ;  /* 0x000000013b3bb824 */ /* 0x000fe200078e0a04 */
[----:B------:R-:W-:Y:S01]  /*1e20*/  IABS R71, R12 ;  /* 0x0000000c00477213 */ /* 0x000fe20000000000 */
[----:B------:R-:W-:Y:S01]  /*1e30*/  IMAD R63, R4, R10, R63 ;  /* 0x0000000a043f7224 */ /* 0x000fe200078e023f */
[----:B------:R-:W-:Y:S01]  /*1e40*/  LOP3.LUT R10, R7, 0x22, RZ, 0xfc, !PT ;  /* 0x00000022070a7812 */ /* 0x000fe200078efcff */
[----:B------:R-:W-:Y:S01]  /*1e50*/  @!P5 IMAD.MOV R57, RZ, RZ, -R57 ;  /* 0x000000ffff39d224 */ /* 0x000fe200078e0a39 */
[----:B------:R-:W-:Y:S01]  /*1e60*/  ISETP.GE.AND P5, PT, R8, RZ, PT ;  /* 0x000000ff0800720c */ /* 0x000fe20003fa6270 */
[----:B------:R-:W-:Y:S01]  /*1e70*/  IMAD.HI.U32 R8, R5, R65, RZ ;  /* 0x0000004105087227 */ /* 0x000fe200078e00ff */
[----:B------:R-:W-:-:S02]  /*1e80*/  ISETP.GT.U32.AND P4, PT, R4, R61, PT ;  /* 0x0000003d0400720c */ /* 0x000fc40003f84070 */
[----:B------:R-:W-:Y:S01]  /*1e90*/  ISETP.GT.U32.AND P3, PT, R4, R59, PT ;  /* 0x0000003b0400720c */ /* 0x000fe20003f64070 */
[----:B------:R-:W-:Y:S01]  /*1ea0*/  IMAD.MOV R8, RZ, RZ, -R8 ;  /* 0x000000ffff087224 */ /* 0x000fe200078e0a08 */
[----:B------:R-:W-:Y:S01]  /*1eb0*/  IABS R67, R10 ;  /* 0x0000000a00437213 */ /* 0x000fe20000000000 */
[----:B------:R-:W-:Y:S01]  /*1ec0*/  @!P6 IMAD.MOV R53, RZ, RZ, -R53 ;  /* 0x000000ffff35e224 */ /* 0x000fe200078e0a35 */
[----:B------:R-:W-:Y:S01]  /*1ed0*/  ISETP.GE.AND P6, PT, R11, RZ, PT ;  /* 0x000000ff0b00720c */ /* 0x000fe20003fc6270 */
[----:B------:R-:W-:Y:S01]  /*1ee0*/  @!P1 IMAD.MOV R55, RZ, RZ, -R55 ;  /* 0x000000ffff379224 */ /* 0x000fe200078e0a37 */
[----:B------:R-:W-:Y:S01]  /*1ef0*/  ISETP.GE.AND P1, PT, R10, RZ, PT ;  /* 0x000000ff0a00720c */ /* 0x000fe20003f26270 */
[----:B------:R-:W-:Y:S01]  /*1f00*/  IMAD.HI.U32 R10, R5, R67, RZ ;  /* 0x00000043050a7227 */ /* 0x000fe200078e00ff */
[C---:B------:R-:W-:Y:S02]  /*1f10*/  LOP3.LUT R11, R7.reuse, 0x24, RZ, 0xfc, !PT ;  /* 0x00000024070b7812 */ /* 0x040fe400078efcff */
[----:B------:R-:W-:Y:S01]  /*1f20*/  LOP3.LUT R13, R7, 0x28, RZ, 0xfc, !PT ;  /* 0x00000028070d7812 */ /* 0x000fe200078efcff */
[C---:B------:R-:W-:Y:S01]  /*1f30*/  IMAD R65, R4.reuse, R8, R65 ;  /* 0x0000000804417224 */ /* 0x040fe200078e0241 */
[----:B------:R-:W-:Y:S01]  /*1f40*/  IABS R69, R11 ;  /* 0x0000000b00457213 */ /* 0x000fe20000000000 */
[----:B------:R-:W-:Y:S01]  /*1f50*/  IMAD.MOV R10, RZ, RZ, -R10 ;  /* 0x000000ffff0a7224 */ /* 0x000fe200078e0a0a */
[----:B------:R-:W-:Y:S01]  /*1f60*/  IABS R73, R13 ;  /* 0x0000000d00497213 */ /* 0x000fe20000000000 */
[--C-:B------:R-:W-:Y:S01]  /*1f70*/  @!P4 IMAD.IADD R61, R61, 0x1, -R4.reuse ;  /* 0x000000013d3dc824 */ /* 0x100fe200078e0a04 */
[C---:B------:R-:W-:Y:S01]  /*1f80*/  ISETP.GT.U32.AND P4, PT, R4.reuse, R65, PT ;  /* 0x000000410400720c */ /* 0x040fe20003f84070 */
[----:B------:R-:W-:Y:S01]  /*1f90*/  @!P3 IMAD.IADD R59, R59, 0x1, -R4 ;  /* 0x000000013b3bb824 */ /* 0x000fe200078e0a04 */
[C---:B------:R-:W-:Y:S01]  /*1fa0*/  ISETP.GT.U32.AND P3, PT, R4.reuse, R63, PT ;  /* 0x0000003f0400720c */ /* 0x040fe20003f64070 */
[----:B------:R-:W-:Y:S01]  /*1fb0*/  IMAD R67, R4, R10, R67 ;  /* 0x0000000a04437224 */ /* 0x000fe200078e0243 */
[----:B------:R-:W-:Y:S01]  /*1fc0*/  LOP3.LUT R14, R7, 0x2a, RZ, 0xfc, !PT ;  /* 0x0000002a070e7812 */ /* 0x000fe200078efcff */
[----:B------:R-:W-:-:S02]  /*1fd0*/  @!P6 IMAD.MOV R59, RZ, RZ, -R59 ;  /* 0x000000ffff3be224 */ /* 0x000fc400078e0a3b */
[----:B------:R-:W-:Y:S01]  /*1fe0*/  IMAD.HI.U32 R8, R5, R69, RZ ;  /* 0x0000004505087227 */ /* 0x000fe200078e00ff */
[C---:B------:R-:W-:Y:S02]  /*1ff0*/  ISETP.GT.U32.AND P6, PT, R4.reuse, R67, PT ;  /* 0x000000430400720c */ /* 0x040fe40003fc4070 */
[----:B------:R-:W-:Y:S01]  /*2000*/  IABS R75, R14 ;  /* 0x0000000e004b7213 */ /* 0x000fe20000000000 */
[----:B------:R-:W-:Y:S02]  /*2010*/  IMAD.MOV R8, RZ, RZ, -R8 ;  /* 0x000000ffff087224 */ /* 0x000fe400078e0a08 */
[--C-:B------:R-:W-:Y:S02]  /*2020*/  @!P4 IMAD.IADD R65, R65, 0x1, -R4.reuse ;  /* 0x000000014141c824 */ /* 0x100fe400078e0a04 */
[----:B------:R-:W-:Y:S02]  /*2030*/  @!P3 IMAD.IADD R63, R63, 0x1, -R4 ;  /* 0x000000013f3fb824 */ /* 0x000fe400078e0a04 */
[----:B------:R-:W-:Y:S01]  /*2040*/  IMAD.HI.U32 R10, R5, R71, RZ ;  /* 0x00000047050a7227 */ /* 0x000fe200078e00ff */
[----:B------:R-:W-:-:S02]  /*2050*/  ISETP.GT.U32.AND P4, PT, R4, R65, PT ;  /* 0x000000410400720c */ /* 0x000fc40003f84070 */
[C---:B------:R-:W-:Y:S01]  /*2060*/  ISETP.GT.U32.AND P3, PT, R4.reuse, R63, PT ;  /* 0x0000003f0400720c */ /* 0x040fe20003f64070 */
[----:B------:R-:W-:Y:S02]  /*2070*/  @!P6 IMAD.IADD R67, R67, 0x1, -R4 ;  /* 0x000000014343e824 */ /* 0x000fe400078e0a04 */
[C---:B------:R-:W-:Y:S02]  /*2080*/  IMAD R69, R4.reuse, R8, R69 ;  /* 0x0000000804457224 */ /* 0x040fe400078e0245 */
[----:B------:R-:W-:Y:S01]  /*2090*/  IMAD.MOV R10, RZ, RZ, -R10 ;  /* 0x000000ffff0a7224 */ /* 0x000fe200078e0a0a */
[----:B------:R-:W-:Y:S01]  /*20a0*/  ISETP.GT.U32.AND P6, PT, R4, R67, PT ;  /* 0x000000430400720c */ /* 0x000fe20003fc4070 */
[----:B------:R-:W-:-:S04]  /*20b0*/  IMAD.HI.U32 R8, R5, R73, RZ ;  /* 0x0000004905087227 */ /* 0x000fc800078e00ff */
[----:B------:R-:W-:Y:S01]  /*20c0*/  @!P4 IMAD.IADD R65, R65, 0x1, -R4 ;  /* 0x000000014141c824 */ /* 0x000fe200078e0a04 */
[C---:B------:R-:W-:Y:S01]  /*20d0*/  ISETP.GT.U32.AND P4, PT, R4.reuse, R69, PT ;  /* 0x000000450400720c */ /* 0x040fe20003f84070 */
[----:B------:R-:W-:Y:S01]  /*20e0*/  @!P2 IMAD.MOV R61, RZ, RZ, -R61 ;  /* 0x000000ffff3da224 */ /* 0x000fe200078e0a3d */
[----:B------:R-:W-:Y:S01]  /*20f0*/  ISETP.GE.AND P2, PT, R11, RZ, PT ;  /* 0x000000ff0b00720c */ /* 0x000fe20003f46270 */
[C---:B------:R-:W-:Y:S02]  /*2100*/  IMAD R71, R4.reuse, R10, R71 ;  /* 0x0000000a04477224 */ /* 0x040fe400078e0247 */
[----:B------:R-:W-:Y:S02]  /*2110*/  IMAD.MOV R11, RZ, RZ, -R8 ;  /* 0x000000ffff0b7224 */ /* 0x000fe400078e0a08 */
[----:B------:R-:W-:Y:S01]  /*2120*/  @!P6 IMAD.IADD R67, R67, 0x1, -R4 ;  /* 0x000000014343e824 */ /* 0x000fe200078e0a04 */
[----:B------:R-:W-:Y:S01]  /*2130*/  ISETP.GT.U32.AND P6, PT, R4, R71, PT ;  /* 0x000000470400720c */ /* 0x000fe20003fc4070 */
[----:B------:R-:W-:-:S04]  /*2140*/  IMAD.HI.U32 R8, R5, R75, RZ ;  /* 0x0000004b05087227 */ /* 0x000fc800078e00ff */
[----:B------:R-:W-:Y:S02]  /*2150*/  IMAD R73, R4, R11, R73 ;  /* 0x0000000b04497224 */ /* 0x000fe400078e0249 */
[----:B------:R-:W-:Y:S01]  /*2160*/  @!P3 IMAD.IADD R63, R63, 0x1, -R4 ;  /* 0x000000013f3fb824 */ /* 0x000fe200078e0a04 */
[----:B------:R-:W-:Y:S01]  /*2170*/  ISETP.GE.AND P3, PT, R12, RZ, PT ;  /* 0x000000ff0c00720c */ /* 0x000fe20003f66270 */
[----:B------:R-:W-:Y:S02]  /*2180*/  IMAD.MOV R12, RZ, RZ, -R8 ;  /* 0x000000ffff0c7224 */ /* 0x000fe400078e0a08 */
[--C-:B------:R-:W-:Y:S01]  /*2190*/  @!P4 IMAD.IADD R69, R69, 0x1, -R4.reuse ;  /* 0x000000014545c824 */ /* 0x100fe200078e0a04 */
[C---:B------:R-:W-:Y:S01]  /*21a0*/  ISETP.GT.U32.AND P4, PT, R4.reuse, R73, PT ;  /* 0x000000490400720c */ /* 0x040fe20003f84070 */
[----:B------:R-:W-:Y:S01]  /*21b0*/  IMAD R75, R4, R12, R75 ;  /* 0x0000000c044b7224 */ /* 0x000fe200078e024b */
[----:B------:R-:W-:Y:S01]  /*21c0*/  LOP3.LUT R12, R7, 0x34, RZ, 0xfc, !PT ;  /* 0x00000034070c7812 */ /* 0x000fe200078efcff */
[----:B------:R-:W-:-:S02]  /*21d0*/  @!P6 IMAD.IADD R71, R71, 0x1, -R4 ;  /* 0x000000014747e824 */ /* 0x000fc400078e0a04 */
[----:B------:R-:W-:Y:S01]  /*21e0*/  IMAD.HI.U32 R10, R5, R77, RZ ;  /* 0x0000004d050a7227 */ /* 0x000fe200078e00ff */
[C---:B------:R-:W-:Y:S02]  /*21f0*/  ISETP.GT.U32.AND P6, PT, R4.reuse, R75, PT ;  /* 0x0000004b0400720c */ /* 0x040fe40003fc4070 */
[----:B------:R-:W-:Y:S01]  /*2200*/  IABS R87, R12 ;  /* 0x0000000c00577213 */ /* 0x000fe20000000000 */
[----:B------:R-:W-:Y:S02]  /*2210*/  IMAD.MOV R10, RZ, RZ, -R10 ;  /* 0x000000ffff0a7224 */ /* 0x000fe400078e0a0a */
[----:B------:R-:W-:Y:S02]  /*2220*/  @!P5 IMAD.MOV R65, RZ, RZ, -R65 ;  /* 0x000000ffff41d224 */ /* 0x000fe400078e0a41 */
[----:B------:R-:W-:Y:S01]  /*2230*/  @!P4 IMAD.IADD R73, R73, 0x1, -R4 ;  /* 0x000000014949c824 */ /* 0x000fe200078e0a04 */
[----:B------:R-:W-:Y:S01]  /*2240*/  ISETP.GT.U32.AND P4, PT, R4, R71, PT ;  /* 0x000000470400720c */ /* 0x000fe20003f84070 */
[----:B------:R-:W-:-:S03]  /*2250*/  IMAD.HI.U32 R8, R5, R81, RZ ;  /* 0x0000005105087227 */ /* 0x000fc600078e00ff */
[C---:B------:R-:W-:Y:S01]  /*2260*/  ISETP.GT.U32.AND P5, PT, R4.reuse, R73, PT ;  /* 0x000000490400720c */ /* 0x040fe20003fa4070 */
[----:B------:R-:W-:Y:S02]  /*2270*/  IMAD R77, R4, R10, R77 ;  /* 0x0000000a044d7224 */ /* 0x000fe400078e024d */
[----:B------:R-:W-:Y:S02]  /*2280*/  @!P6 IMAD.IADD R75, R75, 0x1, -R4 ;  /* 0x000000014b4be824 */ /* 0x000fe400078e0a04 */
[----:B------:R-:W-:-:S03]  /*2290*/  IMAD.HI.U32 R11, R5, R79, RZ ;  /* 0x0000004f050b7227 */ /* 0x000fc600078e00ff */
[C---:B------:R-:W-:Y:S01]  /*22a0*/  ISETP.GT.U32.AND P6, PT, R4.reuse, R75, PT ;  /* 0x0000004b0400720c */ /* 0x040fe20003fc4070 */
[----:B------:R-:W-:Y:S02]  /*22b0*/  IMAD.MOV R8, RZ, RZ, -R8 ;  /* 0x000000ffff087224 */ /* 0x000fe400078e0a08 */
[----:B------:R-:W-:Y:S01]  /*22c0*/  @!P0 IMAD.MOV R63, RZ, RZ, -R63 ;  /* 0x000000ffff3f8224 */ /* 0x000fe200078e0a3f */
[C---:B------:R-:W-:Y:S01]  /*22d0*/  ISETP.GT.U32.AND P0, PT, R4.reuse, R69, PT ;  /* 0x000000450400720c */ /* 0x040fe20003f04070 */
[----:B------:R-:W-:Y:S01]  /*22e0*/  @!P1 IMAD.MOV R67, RZ, RZ, -R67 ;  /* 0x000000ffff439224 */ /* 0x000fe200078e0a43 */
[C---:B------:R-:W-:Y:S01]  /*22f0*/  ISETP.GT.U32.AND P1, PT, R4.reuse, R77, PT ;  /* 0x0000004d0400720c */ /* 0x040fe20003f24070 */
[----:B------:R-:W-:Y:S02]  /*2300*/  IMAD.MOV R11, RZ, RZ, -R11 ;  /* 0x000000ffff0b7224 */ /* 0x000fe400078e0a0b */
[C---:B------:R-:W-:Y:S02]  /*2310*/  IMAD R81, R4.reuse, R8, R81 ;  /* 0x0000000804517224 */ /* 0x040fe400078e0251 */
[C---:B------:R-:W-:Y:S01]  /*2320*/  IMAD R79, R4.reuse, R11, R79 ;  /* 0x0000000b044f7224 */ /* 0x040fe200078e024f */
[----:B------:R-:W-:Y:S01]  /*2330*/  LOP3.LUT R11, R7, 0x32, RZ, 0xfc, !PT ;  /* 0x00000032070b7812 */ /* 0x000fe200078efcff */
[----:B------:R-:W-:Y:S01]  /*2340*/  @!P5 IMAD.IADD R73, R73, 0x1, -R4 ;  /* 0x000000014949d824 */ /* 0x000fe200078e0a04 */
[----:B------:R-:W-:Y:S01]  /*2350*/  ISETP.GT.U32.AND P5, PT, R4, R81, PT ;  /* 0x000000510400720c */ /* 0x000fe20003fa4070 */
[----:B------:R-:W-:Y:S01]  /*2360*/  IMAD.HI.U32 R10, R5, R87, RZ ;  /* 0x00000057050a7227 */ /* 0x000fe200078e00ff */
[----:B------:R-:W-:-:S03]  /*2370*/  IABS R85, R11 ;  /* 0x0000000b00557213 */ /* 0x000fc60000000000 */
[--C-:B------:R-:W-:Y:S01]  /*2380*/  @!P0 IMAD.IADD R69, R69, 0x1, -R4.reuse ;  /* 0x0000000145458824 */ /* 0x100fe200078e0a04 */
[----:B------:R-:W-:Y:S01]  /*2390*/  ISETP.GT.U32.AND P0, PT, R4, R79, PT ;  /* 0x0000004f0400720c */ /* 0x000fe20003f04070 */
[--C-:B------:R-:W-:Y:S01]  /*23a0*/  @!P4 IMAD.IADD R71, R71, 0x1, -R4.reuse ;  /* 0x000000014747c824 */ /* 0x100fe200078e0a04 */
[----:B------:R-:W-:Y:S01]  /*23b0*/  ISETP.GE.AND P4, PT, R13, RZ, PT ;  /* 0x000000ff0d00720c */ /* 0x000fe20003f86270 */
[--C-:B------:R-:W-:Y:S01]  /*23c0*/  @!P6 IMAD.IADD R75, R75, 0x1, -R4.reuse ;  /* 0x000000014b4be824 */ /* 0x100fe200078e0a04 */
[----:B------:R-:W-:Y:S01]  /*23d0*/  ISETP.GE.AND P6, PT, R14, RZ, PT ;  /* 0x000000ff0e00720c */ /* 0x000fe20003fc6270 */
[----:B------:R-:W-:Y:S01]  /*23e0*/  @!P1 IMAD.IADD R77, R77, 0x1, -R4 ;  /* 0x000000014d4d9824 */ /* 0x000fe200078e0a04 */
[----:B------:R-:W-:Y:S01]  /*23f0*/  LOP3.LUT R13, R7, 0x38, RZ, 0xfc, !PT ;  /* 0x00000038070d7812 */ /* 0x000fe200078efcff */
[----:B------:R-:W-:Y:S01]  /*2400*/  IMAD.HI.U32 R8, R5, R85, RZ ;  /* 0x0000005505087227 */ /* 0x000fe200078e00ff */
[----:B------:R-:W-:Y:S02]  /*2410*/  ISETP.GE.AND P1, PT, R15, RZ, PT ;  /* 0x000000ff0f00720c */ /* 0x000fe40003f26270 */
[----:B------:R-:W-:Y:S01]  /*2420*/  IABS R89, R13 ;  /* 0x0000000d00597213 */ /* 0x000fe20000000000 */
[----:B------:R-:W-:Y:S01]  /*2430*/  IMAD.MOV R10, RZ, RZ, -R10 ;  /* 0x000000ffff0a7224 */ /* 0x000fe200078e0a0a */
[C---:B------:R-:W-:Y:S01]  /*2440*/  LOP3.LUT R14, R7.reuse, 0x46, RZ, 0xfc, !PT ;  /* 0x00000046070e7812 */ /* 0x040fe200078efcff */
[----:B------:R-:W-:Y:S01]  /*2450*/  @!P2 IMAD.MOV R69, RZ, RZ, -R69 ;  /* 0x000000ffff45a224 */ /* 0x000fe200078e0a45 */
[C---:B------:R-:W-:Y:S01]  /*2460*/  ISETP.GT.U32.AND P2, PT, R4.reuse, R77, PT ;  /* 0x0000004d0400720c */ /* 0x040fe20003f44070 */
[----:B------:R-:W-:Y:S01]  /*2470*/  IMAD.MOV R8, RZ, RZ, -R8 ;  /* 0x000000ffff087224 */ /* 0x000fe200078e0a08 */
[----:B------:R-:W-:Y:S01]  /*2480*/  IABS R105, R14 ;  /* 0x0000000e00697213 */ /* 0x000fe20000000000 */
[C---:B------:R-:W-:Y:S01]  /*2490*/  IMAD R87, R4.reuse, R10, R87 ;  /* 0x0000000a04577224 */ /* 0x040fe200078e0257 */
[----:B------:R-:W-:Y:S01]  /*24a0*/  LOP3.LUT R10, R7, 0x36, RZ, 0xfc, !PT ;  /* 0x00000036070a7812 */ /* 0x000fe200078efcff */
[----:B------:R-:W-:Y:S01]  /*24b0*/  @!P5 IMAD.IADD R81, R81, 0x1, -R4 ;  /* 0x000000015151d824 */ /* 0x000fe200078e0a04 */
[----:B------:R-:W-:Y:S01]  /*24c0*/  LOP3.LUT R15, R7, 0x5a, RZ, 0xfc, !PT ;  /* 0x0000005a070f7812 */ /* 0x000fe200078efcff */
[C---:B------:R-:W-:Y:S01]  /*24d0*/  IMAD R85, R4.reuse, R8, R85 ;  /* 0x0000000804557224 */ /* 0x040fe200078e0255 */
[----:B------:R-:W-:Y:S01]  /*24e0*/  IABS R91, R10 ;  /* 0x0000000a005b7213 */ /* 0x000fe20000000000 */
[----:B------:R-:W-:Y:S01]  /*24f0*/  @!P4 IMAD.MOV R73, RZ, RZ, -R73 ;  /* 0x000000ffff49c224 */ /* 0x000fe200078e0a49 */
[C---:B------:R-:W-:Y:S01]  /*2500*/  ISETP.GT.U32.AND P5, PT, R4.reuse, R81, PT ;  /* 0x000000510400720c */ /* 0x040fe20003fa4070 */
[----:B------:R-:W-:Y:S01]  /*2510*/  @!P6 IMAD.MOV R75, RZ, RZ, -R75 ;  /* 0x000000ffff4be224 */ /* 0x000fe200078e0a4b */
[----:B------:R-:W-:Y:S01]  /*2520*/  ISETP.GT.U32.AND P4, PT, R4, R85, PT ;  /* 0x000000550400720c */ /* 0x000fe20003f84070 */
[----:B------:R-:W-:Y:S01]  /*2530*/  IMAD.HI.U32 R8, R5, R91, RZ ;  /* 0x0000005b05087227 */ /* 0x000fe200078e00ff */
[----:B------:R-:W-:-:S02]  /*2540*/  ISETP.GE.AND P6, PT, R17, RZ, PT ;  /* 0x000000ff1100720c */ /* 0x000fc40003fc6270 */
[----:B------:R-:W-:Y:S01]  /*2550*/  IABS R125, R15 ;  /* 0x0000000f007d7213 */ /* 0x000fe20000000000 */
[--C-:B------:R-:W-:Y:S01]  /*2560*/  @!P2 IMAD.IADD R77, R77, 0x1, -R4.reuse ;  /* 0x000000014d4da824 */ /* 0x100fe200078e0a04 */
[----:B------:R-:W-:Y:S01]  /*2570*/  ISETP.GT.U32.AND P2, PT, R4, R87, PT ;  /* 0x000000570400720c */ /* 0x000fe20003f44070 */
[----:B------:R-:W-:Y:S01]  /*2580*/  @!P0 IMAD.IADD R79, R79, 0x1, -R4 ;  /* 0x000000014f4f8824 */ /* 0x000fe200078e0a04 */
[----:B------:R-:W-:Y:S01]  /*2590*/  ISETP.GE.AND P0, PT, R16, RZ, PT ;  /* 0x000000ff1000720c */ /* 0x000fe20003f06270 */
[----:B------:R-:W-:Y:S01]  /*25a0*/  IMAD.MOV R8, RZ, RZ, -R8 ;  /* 0x000000ffff087224 */ /* 0x000fe200078e0a08 */
[----:B------:R-:W-:Y:S01]  /*25b0*/  LOP3.LUT R16, R7, 0x86, RZ, 0xfc, !PT ;  /* 0x0000008607107812 */ /* 0x000fe200078efcff */
[----:B------:R-:W-:Y:S01]  /*25c0*/  @!P3 IMAD.MOV R71, RZ, RZ, -R71 ;  /* 0x000000ffff47b224 */ /* 0x000fe200078e0a47 */
[----:B------:R-:W-:Y:S01]  /*25d0*/  ISETP.GT.U32.AND P3, PT, R4, R79, PT ;  /* 0x0000004f0400720c */ /* 0x000fe20003f64070 */
[--C-:B------:R-:W-:Y:S01]  /*25e0*/  @!P5 IMAD.IADD R81, R81, 0x1, -R4.reuse ;  /* 0x000000015151d824 */ /* 0x100fe200078e0a04 */
[----:B------:R-:W-:Y:S01]  /*25f0*/  ISETP.GE.AND P5, PT, R12, RZ, PT ;  /* 0x000000ff0c00720c */ /* 0x000fe20003fa6270 */
[----:B------:R-:W-:Y:S01]  /*2600*/  IMAD R91, R4, R8, R91 ;  /* 0x00000008045b7224 */ /* 0x000fe200078e025b */
[----:B------:R-:W-:Y:S01]  /*2610*/  LOP3.LUT R8, R7, 0x3a, RZ, 0xfc, !PT ;  /* 0x0000003a07087812 */ /* 0x000fe200078efcff */
[--C-:B------:R-:W-:Y:S01]  /*2620*/  @!P4 IMAD.IADD R85, R85, 0x1, -R4.reuse ;  /* 0x000000015555c824 */ /* 0x100fe200078e0a04 */
[----:B------:R-:W-:Y:S01]  /*2630*/  ISETP.GE.AND P4, PT, R10, RZ, PT ;  /* 0x000000ff0a00720c */ /* 0x000fe20003f86270 */
[----:B------:R-:W-:Y:S01]  /*2640*/  @!P6 IMAD.MOV R81, RZ, RZ, -R81 ;  /* 0x000000ffff51e224 */ /* 0x000fe200078e0a51 */
[C---:B------:R-:W-:Y:S01]  /*2650*/  ISETP.GT.U32.AND P6, PT, R4.reuse, R91, PT ;  /* 0x0000005b0400720c */ /* 0x040fe20003fc4070 */
[----:B------:R-:W-:Y:S01]  /*2660*/  @!P2 IMAD.IADD R87, R87, 0x1, -R4 ;  /* 0x000000015757a824 */ /* 0x000fe200078e0a04 */
[----:B------:R-:W-:Y:S01]  /*2670*/  ISETP.GT.U32.AND P2, PT, R4, R85, PT ;  /* 0x000000550400720c */ /* 0x000fe20003f44070 */
[----:B------:R-:W-:Y:S01]  /*2680*/  IMAD.HI.U32 R10, R5, R89, RZ ;  /* 0x00000059050a7227 */ /* 0x000fe200078e00ff */
[----:B------:R-:W-:-:S02]  /*2690*/  IABS R97, R8 ;  /* 0x0000000800617213 */ /* 0x000fc40000000000 */
[----:B------:R-:W-:Y:S01]  /*26a0*/  LOP3.LUT R12, R7, 0x3e, RZ, 0xfc, !PT ;  /* 0x0000003e070c7812 */ /* 0x000fe200078efcff */
[----:B------:R-:W-:Y:S01]  /*26b0*/  @!P3 IMAD.IADD R79, R79, 0x1, -R4 ;  /* 0x000000014f4fb824 */ /* 0x000fe200078e0a04 */
[----:B------:R-:W-:Y:S01]  /*26c0*/  ISETP.GE.AND P3, PT, R11, RZ, PT ;  /* 0x000000ff0b00720c */ /* 0x000fe20003f66270 */
[----:B------:R-:W-:Y:S01]  /*26d0*/  IMAD.MOV R10, RZ, RZ, -R10 ;  /* 0x000000ffff0a7224 */ /* 0x000fe200078e0a0a */
[----:B------:R-:W-:Y:S01]  /*26e0*/  IABS R95, R12 ;  /* 0x0000000c005f7213 */ /* 0x000fe20000000000 */
[----:B------:R-:W-:Y:S01]  /*26f0*/  @!P0 IMAD.MOV R79, RZ, RZ, -R79 ;  /* 0x000000ffff4f8224 */ /* 0x000fe200078e0a4f */
[----:B------:R-:W-:Y:S01]  /*2700*/  ISETP.GT.U32.AND P0, PT, R4, R87, PT ;  /* 0x000000570400720c */ /* 0x000fe20003f04070 */
[--C-:B------:R-:W-:Y:S01]  /*2710*/  @!P6 IMAD.IADD R91, R91, 0x1, -R4.reuse ;  /* 0x000000015b5be824 */ /* 0x100fe200078e0a04 */
[----:B------:R-:W-:Y:S01]  /*2720*/  IABS R169, R16 ;  /* 0x0000001000a97213 */ /* 0x000fe20000000000 */
[----:B------:R-:W-:Y:S01]  /*2730*/  @!P2 IMAD.IADD R85, R85, 0x1, -R4 ;  /* 0x000000015555a824 */ /* 0x000fe200078e0a04 */
[----:B------:R-:W-:Y:S01]  /*2740*/  ISETP.GE.AND P2, PT, R8, RZ, PT ;  /* 0x000000ff0800720c */ /* 0x000fe20003f46270 */
[----:B------:R-:W-:Y:S01]  /*2750*/  IMAD.HI.U32 R8, R5, R97, RZ ;  /* 0x0000006105087227 */ /* 0x000fe200078e00ff */
[----:B------:R-:W-:-:S02]  /*2760*/  ISETP.GT.U32.AND P6, PT, R4, R91, PT ;  /* 0x0000005b0400720c */ /* 0x000fc40003fc4070 */
[C---:B------:R-:W-:Y:S01]  /*2770*/  LOP3.LUT R17, R7.reuse, 0xc6, RZ, 0xfc, !PT ;  /* 0x000000c607117812 */ /* 0x040fe200078efcff */
[C---:B------:R-:W-:Y:S01]  /*2780*/  IMAD R89, R4.reuse, R10, R89 ;  /* 0x0000000a04597224 */ /* 0x040fe200078e0259 */
[----:B------:R-:W-:Y:S01]  /*2790*/  LOP3.LUT R10, R7, 0x3c, RZ, 0xfc, !PT ;  /* 0x0000003c070a7812 */ /* 0x000fe200078efcff */
[----:B------:R-:W-:Y:S01]  /*27a0*/  IMAD.MOV R8, RZ, RZ, -R8 ;  /* 0x000000ffff087224 */ /* 0x000fe200078e0a08 */
[----:B------:R-:W-:Y:S01]  /*27b0*/  IABS R235, R17 ;  /* 0x0000001100eb7213 */ /* 0x000fe20000000000 */
[----:B------:R-:W-:Y:S01]  /*27c0*/  @!P0 IMAD.IADD R87, R87, 0x1, -R4 ;  /* 0x0000000157578824 */ /* 0x000fe200078e0a04 */
[C---:B------:R-:W-:Y:S01]  /*27d0*/  ISETP.GT.U32.AND P0, PT, R4.reuse, R89, PT ;  /* 0x000000590400720c */ /* 0x040fe20003f04070 */
[----:B------:R-:W-:Y:S01]  /*27e0*/  IMAD R97, R4, R8, R97 ;  /* 0x0000000804617224 */ /* 0x000fe200078e0261 */
[----:B------:R-:W-:Y:S01]  /*27f0*/  IABS R93, R10 ;  /* 0x0000000a005d7213 */ /* 0x000fe20000000000 */
[----:B------:R-:W-:-:S04]  /*2800*/  IMAD.HI.U32 R11, R5, R95, RZ ;  /* 0x0000005f050b7227 */ /* 0x000fc800078e00ff */
[--C-:B------:R-:W-:Y:S01]  /*2810*/  @!P6 IMAD.IADD R91, R91, 0x1, -R4.reuse ;  /* 0x000000015b5be824 */ /* 0x100fe200078e0a04 */
[----:B------:R-:W-:Y:S01]  /*2820*/  ISETP.GT.U32.AND P6, PT, R4, R97, PT ;  /* 0x000000610400720c */ /* 0x000fe20003fc4070 */
[----:B------:R-:W-:Y:S02]  /*2830*/  IMAD.MOV R11, RZ, RZ, -R11 ;  /* 0x000000ffff0b7224 */ /* 0x000fe400078e0a0b */
[----:B------:R-:W-:Y:S01]  /*2840*/  @!P3 IMAD.MOV R85, RZ, RZ, -R85 ;  /* 0x000000ffff55b224 */ /* 0x000fe200078e0a55 */
[----:B------:R-:W-:Y:S01]  /*2850*/  ISETP.GE.AND P3, PT, R10, RZ, PT ;  /* 0x000000ff0a00720c */ /* 0x000fe20003f66270 */
[----:B------:R-:W-:Y:S02]  /*2860*/  @!P0 IMAD.IADD R89, R89, 0x1, -R4 ;  /* 0x0000000159598824 */ /* 0x000fe400078e0a04 */
[C---:B------:R-:W-:Y:S02]  /*2870*/  IMAD R95, R4.reuse, R11, R95 ;  /* 0x0000000b045f7224 */ /* 0x040fe400078e025f */
[----:B------:R-:W-:Y:S01]  /*2880*/  IMAD.HI.U32 R10, R5, R93, RZ ;  /* 0x0000005d050a7227 */ /* 0x000fe200078e00ff */
[----:B------:R-:W-:-:S03]  /*2890*/  ISETP.GT.U32.AND P0, PT, R4, R89, PT ;  /* 0x000000590400720c */ /* 0x000fc60003f04070 */
[----:B------:R-:W-:Y:S01]  /*28a0*/  @!P6 IMAD.IADD R97, R97, 0x1, -R4 ;  /* 0x000000016161e824 */ /* 0x000fe200078e0a04 */
[C---:B------:R-:W-:Y:S01]  /*28b0*/  ISETP.GT.U32.AND P6, PT, R4.reuse, R95, PT ;  /* 0x0000005f0400720c */ /* 0x040fe20003fc4070 */
[----:B------:R-:W-:Y:S01]  /*28c0*/  @!P1 IMAD.MOV R77, RZ, RZ, -R77 ;  /* 0x000000ffff4d9224 */ /* 0x000fe200078e0a4d */
[----:B------:R-:W-:Y:S01]  /*28d0*/  ISETP.GE.AND P1, PT, R13, RZ, PT ;  /* 0x000000ff0d00720c */ /* 0x000fe20003f26270 */
[----:B------:R-:W-:Y:S01]  /*28e0*/  IMAD.MOV R10, RZ, RZ, -R10 ;  /* 0x000000ffff0a7224 */ /* 0x000fe200078e0a0a */
[C---:B------:R-:W-:Y:S01]  /*28f0*/  LOP3.LUT R13, R7.reuse, 0x44, RZ, 0xfc, !PT ;  /* 0x00000044070d7812 */ /* 0x040fe200078efcff */
[----:B------:R-:W-:Y:S01]  /*2900*/  @!P4 IMAD.MOV R91, RZ, RZ, -R91 ;  /* 0x000000ffff5bc224 */ /* 0x000fe200078e0a5b */
[C---:B------:R-:W-:Y:S01]  /*2910*/  ISETP.GT.U32.AND P4, PT, R4.reuse, R97, PT ;  /* 0x000000610400720c */ /* 0x040fe20003f84070 */
[----:B------:R-:W-:Y:S01]  /*2920*/  IMAD R93, R4, R10, R93 ;  /* 0x0000000a045d7224 */ /* 0x000fe200078e025d */
[----:B------:R-:W-:Y:S01]  /*2930*/  LOP3.LUT R10, R7, 0x40, RZ, 0xfc, !PT ;  /* 0x00000040070a7812 */ /* 0x000fe200078efcff */
[--C-:B------:R-:W-:Y:S01]  /*2940*/  @!P0 IMAD.IADD R89, R89, 0x1, -R4.reuse ;  /* 0x0000000159598824 */ /* 0x100fe200078e0a04 */
[----:B------:R-:W-:Y:S01]  /*2950*/  IABS R103, R13 ;  /* 0x0000000d00677213 */ /* 0x000fe20000000000 */
[----:B------:R-:W-:Y:S01]  /*2960*/  @!P5 IMAD.MOV R87, RZ, RZ, -R87 ;  /* 0x000000ffff57d224 */ /* 0x000fe200078e0a57 */
[----:B------:R-:W-:Y:S01]  /*2970*/  IABS R99, R10 ;  /* 0x0000000a00637213 */ /* 0x000fe20000000000 */
[----:B------:R-:W-:Y:S01]  /*2980*/  @!P6 IMAD.IADD R95, R95, 0x1, -R4 ;  /* 0x000000015f5fe824 */ /* 0x000fe200078e0a04 */
[----:B------:R-:W-:Y:S01]  /*2990*/  ISETP.GE.AND P5, PT, R12, RZ, PT ;  /* 0x000000ff0c00720c */ /* 0x000fe20003fa6270 */
[----:B------:R-:W-:Y:S01]  /*29a0*/  @!P1 IMAD.MOV R89, RZ, RZ, -R89 ;  /* 0x000000ffff599224 */ /* 0x000fe200078e0a59 */
[----:B------:R-:W-:Y:S01]  /*29b0*/  ISETP.GE.AND P1, PT, R10, RZ, PT ;  /* 0x000000ff0a00720c */ /* 0x000fe20003f26270 */
[----:B------:R-:W-:Y:S01]  /*29c0*/  IMAD.HI.U32 R8, R5, R99, RZ ;  /* 0x0000006305087227 */ /* 0x000fe200078e00ff */
[----:B------:R-:W-:-:S02]  /*29d0*/  ISETP.GT.U32.AND P6, PT, R4, R95, PT ;  /* 0x0000005f0400720c */ /* 0x000fc40003fc4070 */
[----:B------:R-:W-:Y:S01]  /*29e0*/  LOP3.LUT R12, R7, 0x42, RZ, 0xfc, !PT ;  /* 0x00000042070c7812 */ /* 0x000fe200078efcff */
[C---:B------:R-:W-:Y:S01]  /*29f0*/  IMAD.HI.U32 R10, R5.reuse, R103, RZ ;  /* 0x00000067050a7227 */ /* 0x040fe200078e00ff */
[----:B------:R-:W-:Y:S02]  /*2a00*/  ISETP.GT.U32.AND P0, PT, R4, R93, PT ;  /* 0x0000005d0400720c */ /* 0x000fe40003f04070 */
[----:B------:R-:W-:Y:S01]  /*2a10*/  IABS R101, R12 ;  /* 0x0000000c00657213 */ /* 0x000fe20000000000 */
[----:B------:R-:W-:Y:S02]  /*2a20*/  IMAD.MOV R8, RZ, RZ, -R8 ;  /* 0x000000ffff087224 */ /* 0x000fe400078e0a08 */
[----:B------:R-:W-:-:S04]  /*2a30*/  IMAD.HI.U32 R11, R5, R105, RZ ;  /* 0x00000069050b7227 */ /* 0x000fc800078e00ff */
[----:B------:R-:W-:Y:S02]  /*2a40*/  IMAD.MOV R10, RZ, RZ, -R10 ;  /* 0x000000ffff0a7224 */ /* 0x000fe400078e0a0a */
[C---:B------:R-:W-:Y:S02]  /*2a50*/  IMAD R99, R4.reuse, R8, R99 ;  /* 0x0000000804637224 */ /* 0x040fe400078e0263 */
[----:B------:R-:W-:Y:S02]  /*2a60*/  IMAD.MOV R11, RZ, RZ, -R11 ;  /* 0x000000ffff0b7224 */ /* 0x000fe400078e0a0b */
[C---:B------:R-:W-:Y:S01]  /*2a70*/  IMAD R103, R4.reuse, R10, R103 ;  /* 0x0000000a04677224 */ /* 0x040fe200078e0267 */
[----:B------:R-:W-:Y:S01]  /*2a80*/  LOP3.LUT R10, R7, 0x48, RZ, 0xfc, !PT ;  /* 0x00000048070a7812 */ /* 0x000fe200078efcff */
[--C-:B------:R-:W-:Y:S01]  /*2a90*/  @!P4 IMAD.IADD R97, R97, 0x1, -R4.reuse ;  /* 0x000000016161c824 */ /* 0x100fe200078e0a04 */
[C---:B------:R-:W-:Y:S01]  /*2aa0*/  ISETP.GT.U32.AND P4, PT, R4.reuse, R99, PT ;  /* 0x000000630400720c */ /* 0x040fe20003f84070 */
[C---:B------:R-:W-:Y:S01]  /*2ab0*/  IMAD R105, R4.reuse, R11, R105 ;  /* 0x0000000b04697224 */ /* 0x040fe200078e0269 */
[----:B------:R-:W-:Y:S01]  /*2ac0*/  IABS R107, R10 ;  /* 0x0000000a006b7213 */ /* 0x000fe20000000000 */
[----:B------:R-:W-:Y:S01]  /*2ad0*/  @!P6 IMAD.IADD R95, R95, 0x1, -R4 ;  /* 0x000000015f5fe824 */ /* 0x000fe200078e0a04 */
[----:B------:R-:W-:Y:S01]  /*2ae0*/  ISETP.GT.U32.AND P6, PT, R4, R103, PT ;  /* 0x000000670400720c */ /* 0x000fe20003fc4070 */
[----:B------:R-:W-:Y:S01]  /*2af0*/  IMAD.HI.U32 R8, R5, R101, RZ ;  /* 0x0000006505087227 */ /* 0x000fe200078e00ff */
[----:B------:R-:W-:-:S03]  /*2b00*/  LOP3.LUT R11, R7, 0x4a, RZ, 0xfc, !PT ;  /* 0x0000004a070b7812 */ /* 0x000fc600078efcff */
[----:B------:R-:W-:Y:S01]  /*2b10*/  @!P5 IMAD.MOV R95, RZ, RZ, -R95 ;  /* 0x000000ffff5fd224 */ /* 0x000fe200078e0a5f */
[C---:B------:R-:W-:Y:S01]  /*2b20*/  ISETP.GT.U32.AND P5, PT, R4.reuse, R105, PT ;  /* 0x000000690400720c */ /* 0x040fe20003fa4070 */
[----:B------:R-:W-:Y:S01]  /*2b30*/  IMAD.MOV R8, RZ, RZ, -R8 ;  /* 0x000000ffff087224 */ /* 0x000fe200078e0a08 */
[----:B------:R-:W-:Y:S01]  /*2b40*/  IABS R109, R11 ;  /* 0x0000000b006d7213 */ /* 0x000fe20000000000 */
[----:B------:R-:W-:Y:S02]  /*2b50*/  @!P4 IMAD.IADD R99, R99, 0x1, -R4 ;  /* 0x000000016363c824 */ /* 0x000fe400078e0a04 */
[----:B------:R-:W-:Y:S02]  /*2b60*/  IMAD R101, R4, R8, R101 ;  /* 0x0000000804657224 */ /* 0x000fe400078e0265 */
[----:B------:R-:W-:-:S03]  /*2b70*/  IMAD.HI.U32 R8, R5, R107, RZ ;  /* 0x0000006b05087227 */ /* 0x000fc600078e00ff */
[C---:B------:R-:W-:Y:S01]  /*2b80*/  ISETP.GT.U32.AND P4, PT, R4.reuse, R101, PT ;  /* 0x000000650400720c */ /* 0x040fe20003f84070 */
[--C-:B------:R-:W-:Y:S02]  /*2b90*/  @!P6 IMAD.IADD R103, R103, 0x1, -R4.reuse ;  /* 0x000000016767e824 */ /* 0x100fe400078e0a04 */
[----:B------:R-:W-:Y:S02]  /*2ba0*/  @!P0 IMAD.IADD R93, R93, 0x1, -R4 ;  /* 0x000000015d5d8824 */ /* 0x000fe400078e0a04 */
[----:B------:R-:W-:Y:S02]  /*2bb0*/  IMAD.MOV R8, RZ, RZ, -R8 ;  /* 0x000000ffff087224 */ /* 0x000fe400078e0a08 */
[----:B------:R-:W-:Y:S01]  /*2bc0*/  @!P2 IMAD.MOV R97, RZ, RZ, -R97 ;  /* 0x000000ffff61a224 */ /* 0x000fe200078e0a61 */
[C---:B------:R-:W-:Y:S01]  /*2bd0*/  ISETP.GT.U32.AND P2, PT, R4.reuse, R99, PT ;  /* 0x000000630400720c */ /* 0x040fe20003f44070 */
[----:B------:R-:W-:Y:S01]  /*2be0*/  @!P5 IMAD.IADD R105, R105, 0x1, -R4 ;  /* 0x000000016969d824 */ /* 0x000fe200078e0a04 */
[C---:B------:R-:W-:Y:S01]  /*2bf0*/  ISETP.GT.U32.AND P5, PT, R4.reuse, R103, PT ;  /* 0x000000670400720c */ /* 0x040fe20003fa4070 */
[C---:B------:R-:W-:Y:S01]  /*2c00*/  IMAD R107, R4.reuse, R8, R107 ;  /* 0x00000008046b7224 */ /* 0x040fe200078e026b */
[----:B------:R-:W-:Y:S01]  /*2c10*/  ISETP.GT.U32.AND P0, PT, R4, R93, PT ;  /* 0x0000005d0400720c */ /* 0x000fe20003f04070 */
[----:B------:R-:W-:-:S04]  /*2c20*/  IMAD.HI.U32 R8, R5, R109, RZ ;  /* 0x0000006d05087227 */ /* 0x000fc800078e00ff */
[----:B------:R-:W-:Y:S02]  /*2c30*/  IMAD.MOV R8, RZ, RZ, -R8 ;  /* 0x000000ffff087224 */ /* 0x000fe400078e0a08 */
[--C-:B------:R-:W-:Y:S01]  /*2c40*/  @!P4 IMAD.IADD R101, R101, 0x1, -R4.reuse ;  /* 0x000000016565c824 */ /* 0x100fe200078e0a04 */
[----:B------:R-:W-:Y:S01]  /*2c50*/  ISETP.GE.AND P4, PT, R10, RZ, PT ;  /* 0x000000ff0a00720c */ /* 0x000fe20003f86270 */
[----:B------:R-:W-:Y:S02]  /*2c60*/  IMAD R109, R4, R8, R109 ;  /* 0x00000008046d7224 */ /* 0x000fe400078e026d */
[--C-:B------:R-:W-:Y:S01]  /*2c70*/  @!P2 IMAD.IADD R99, R99, 0x1, -R4.reuse ;  /* 0x000000016363a824 */ /* 0x100fe200078e0a04 */
[----:B------:R-:W-:Y:S01]  /*2c80*/  ISETP.GE.AND P2, PT, R14, RZ, PT ;  /* 0x000000ff0e00720c */ /* 0x000fe20003f46270 */
[--C-:B------:R-:W-:Y:S01]  /*2c90*/  @!P5 IMAD.IADD R103, R103, 0x1, -R4.reuse ;  /* 0x000000016767d824 */ /* 0x100fe200078e0a04 */
[C---:B------:R-:W-:Y:S01]  /*2ca0*/  ISETP.GT.U32.AND P5, PT, R4.reuse, R109, PT ;  /* 0x0000006d0400720c */ /* 0x040fe20003fa4070 */
[----:B------:R-:W-:Y:S01]  /*2cb0*/  @!P0 IMAD.IADD R93, R93, 0x1, -R4 ;  /* 0x000000015d5d8824 */ /* 0x000fe200078e0a04 */
[C---:B------:R-:W-:Y:S01]  /*2cc0*/  ISETP.GT.U32.AND P6, PT, R4.reuse, R101, PT ;  /* 0x000000650400720c */ /* 0x040fe20003fc4070 */
[----:B------:R-:W-:Y:S01]  /*2cd0*/  @!P1 IMAD.MOV R99, RZ, RZ, -R99 ;  /* 0x000000ffff639224 */ /* 0x000fe200078e0a63 */
[----:B------:R-:W-:Y:S01]  /*2ce0*/  ISETP.GT.U32.AND P1, PT, R4, R105, PT ;  /* 0x000000690400720c */ /* 0x000fe20003f24070 */
[----:B------:R-:W-:Y:S01]  /*2cf0*/  @!P3 IMAD.MOV R93, RZ, RZ, -R93 ;  /* 0x000000ffff5db224 */ /* 0x000fe200078e0a5d */
[----:B------:R-:W-:-:S02]  /*2d00*/  ISETP.GE.AND P3, PT, R13, RZ, PT ;  /* 0x000000ff0d00720c */ /* 0x000fc40003f66270 */
[C---:B------:R-:W-:Y:S02]  /*2d10*/  LOP3.LUT R13, R7.reuse, 0x4e, RZ, 0xfc, !PT ;  /* 0x0000004e070d7812 */ /* 0x040fe400078efcff */
[----:B------:R-:W-:Y:S02]  /*2d20*/  LOP3.LUT R14, R7, 0x50, RZ, 0xfc, !PT ;  /* 0x00000050070e7812 */ /* 0x000fe400078efcff */
[----:B------:R-:W-:Y:S01]  /*2d30*/  IABS R113, R13 ;  /* 0x0000000d00717213 */ /* 0x000fe20000000000 */
[--C-:B------:R-:W-:Y:S01]  /*2d40*/  @!P5 IMAD.IADD R109, R109, 0x1, -R4.reuse ;  /* 0x000000016d6dd824 */ /* 0x100fe200078e0a04 */
[----:B------:R-:W-:Y:S01]  /*2d50*/  IABS R115, R14 ;  /* 0x0000000e00737213 */ /* 0x000fe20000000000 */
[----:B------:R-:W-:Y:S01]  /*2d60*/  @!P6 IMAD.IADD R101, R101, 0x1, -R4 ;  /* 0x000000016565e824 */ /* 0x000fe200078e0a04 */
[----:B------:R-:W-:Y:S01]  /*2d70*/  ISETP.GE.AND P0, PT, R12, RZ, PT ;  /* 0x000000ff0c00720c */ /* 0x000fe20003f06270 */
[----:B------:R-:W-:Y:S01]  /*2d80*/  IMAD.HI.U32 R10, R5, R113, RZ ;  /* 0x00000071050a7227 */ /* 0x000fe200078e00ff */
[----:B------:R-:W-:-:S02]  /*2d90*/  ISETP.GT.U32.AND P5, PT, R4, R109, PT ;  /* 0x0000006d0400720c */ /* 0x000fc40003fa4070 */
[----:B------:R-:W-:Y:S01]  /*2da0*/  ISETP.GT.U32.AND P6, PT, R4, R107, PT ;  /* 0x0000006b0400720c */ /* 0x000fe20003fc4070 */
[----:B------:R-:W-:Y:S01]  /*2db0*/  @!P1 IMAD.IADD R105, R105, 0x1, -R4 ;  /* 0x0000000169699824 */ /* 0x000fe200078e0a04 */
[----:B------:R-:W-:Y:S01]  /*2dc0*/  ISETP.GE.AND P1, PT, R11, RZ, PT ;  /* 0x000000ff0b00720c */ /* 0x000fe20003f26270 */
[----:B------:R-:W-:Y:S01]  /*2dd0*/  IMAD.HI.U32 R11, R5, R115, RZ ;  /* 0x00000073050b7227 */ /* 0x000fe200078e00ff */
[----:B------:R-:W-:-:S03]  /*2de0*/  LOP3.LUT R12, R7, 0x4c, RZ, 0xfc, !PT ;  /* 0x0000004c070c7812 */ /* 0x000fc600078efcff */
[----:B------:R-:W-:Y:S01]  /*2df0*/  IMAD.MOV R10, RZ, RZ, -R10 ;  /* 0x000000ffff0a7224 */ /* 0x000fe200078e0a0a */
[----:B------:R-:W-:Y:S01]  /*2e00*/  IABS R111, R12 ;  /* 0x0000000c006f7213 */ /* 0x000fe20000000000 */
[----:B------:R-:W-:Y:S02]  /*2e10*/  IMAD.MOV R11, RZ, RZ, -R11 ;  /* 0x000000ffff0b7224 */ /* 0x000fe400078e0a0b */
[C---:B------:R-:W-:Y:S02]  /*2e20*/  IMAD R113, R4.reuse, R10, R113 ;  /* 0x0000000a04717224 */ /* 0x040fe400078e0271 */
[C---:B------:R-:W-:Y:S01]  /*2e30*/  IMAD R115, R4.reuse, R11, R115 ;  /* 0x0000000b04737224 */ /* 0x040fe200078e0273 */
[----:B------:R-:W-:Y:S01]  /*2e40*/  LOP3.LUT R11, R7, 0x52, RZ, 0xfc, !PT ;  /* 0x00000052070b7812 */ /* 0x000fe200078efcff */
[----:B------:R-:W-:Y:S01]  /*2e50*/  @!P2 IMAD.MOV R105, RZ, RZ, -R105 ;  /* 0x000000ffff69a224 */ /* 0x000fe200078e0a69 */
[C---:B------:R-:W-:Y:S01]  /*2e60*/  ISETP.GT.U32.AND P2, PT, R4.reuse, R113, PT ;  /* 0x000000710400720c */ /* 0x040fe20003f44070 */
[----:B------:R-:W-:Y:S01]  /*2e70*/  @!P5 IMAD.IADD R109, R109, 0x1, -R4 ;  /* 0x000000016d6dd824 */ /* 0x000fe200078e0a04 */
[----:B------:R-:W-:Y:S01]  /*2e80*/  ISETP.GT.U32.AND P5, PT, R4, R115, PT ;  /* 0x000000730400720c */ /* 0x000fe20003fa4070 */
[----:B------:R-:W-:Y:S01]  /*2e90*/  IMAD.HI.U32 R8, R5, R111, RZ ;  /* 0x0000006f05087227 */ /* 0x000fe200078e00ff */
[----:B------:R-:W-:-:S03]  /*2ea0*/  IABS R117, R11 ;  /* 0x0000000b00757213 */ /* 0x000fc60000000000 */
[----:B------:R-:W-:Y:S01]  /*2eb0*/  @!P6 IMAD.IADD R107, R107, 0x1, -R4 ;  /* 0x000000016b6be824 */ /* 0x000fe200078e0a04 */
[----:B------:R-:W-:Y:S01]  /*2ec0*/  ISETP.GE.AND P6, PT, R12, RZ, PT ;  /* 0x000000ff0c00720c */ /* 0x000fe20003fc6270 */
[----:B------:R-:W-:Y:S01]  /*2ed0*/  IMAD.MOV R8, RZ, RZ, -R8 ;  /* 0x000000ffff087224 */ /* 0x000fe200078e0a08 */
[----:B------:R-:W-:Y:S01]  /*2ee0*/  LOP3.LUT R12, R7, 0x54, RZ, 0xfc, !PT ;  /* 0x00000054070c7812 */ /* 0x000fe200078efcff */
[----:B------:R-:W-:Y:S01]  /*2ef0*/  @!P0 IMAD.MOV R101, RZ, RZ, -R101 ;  /* 0x000000ffff658224 */ /* 0x000fe200078e0a65 */
[C---:B------:R-:W-:Y:S01]  /*2f00*/  ISETP.GT.U32.AND P0, PT, R4.reuse, R107, PT ;  /* 0x0000006b0400720c */ /* 0x040fe20003f04070 */
[----:B------:R-:W-:Y:S01]  /*2f10*/  IMAD R111, R4, R8, R111 ;  /* 0x00000008046f7224 */ /* 0x000fe200078e026f */
[----:B------:R-:W-:Y:S01]  /*2f20*/  IABS R119, R12 ;  /* 0x0000000c00777213 */ /* 0x000fe20000000000 */
[----:B------:R-:W-:Y:S02]  /*2f30*/  @!P2 IMAD.IADD R113, R113, 0x1, -R4 ;  /* 0x000000017171a824 */ /* 0x000fe400078e0a04 */
[----:B------:R-:W-:-:S04]  /*2f40*/  IMAD.HI.U32 R8, R5, R117, RZ ;  /* 0x0000007505087227 */ /* 0x000fc800078e00ff */
[----:B------:R-:W-:Y:S01]  /*2f50*/  @!P5 IMAD.IADD R115, R115, 0x1, -R4 ;  /* 0x000000017373d824 */ /* 0x000fe200078e0a04 */
[----:B------:R-:W-:Y:S01]  /*2f60*/  ISETP.GT.U32.AND P5, PT, R4, R113, PT ;  /* 0x000000710400720c */ /* 0x000fe20003fa4070 */
[----:B------:R-:W-:Y:S02]  /*2f70*/  IMAD.MOV R10, RZ, RZ, -R8 ;  /* 0x000000ffff0a7224 */ /* 0x000fe400078e0a08 */
[----:B------:R-:W-:-:S04]  /*2f80*/  IMAD.HI.U32 R8, R5, R119, RZ ;  /* 0x0000007705087227 */ /* 0x000fc800078e00ff */
[----:B------:R-:W-:Y:S02]  /*2f90*/  IMAD.MOV R8, RZ, RZ, -R8 ;  /* 0x000000ffff087224 */ /* 0x000fe400078e0a08 */
[----:B------:R-:W-:Y:S01]  /*2fa0*/  @!P3 IMAD.MOV R103, RZ, RZ, -R103 ;  /* 0x000000ffff67b224 */ /* 0x000fe200078e0a67 */
[C---:B------:R-:W-:Y:S01]  /*2fb0*/  ISETP.GT.U32.AND P3, PT, R4.reuse, R111, PT ;  /* 0x0000006f0400720c */ /* 0x040fe20003f64070 */
[C---:B------:R-:W-:Y:S02]  /*2fc0*/  IMAD R119, R4.reuse, R8, R119 ;  /* 0x0000000804777224 */ /* 0x040fe400078e0277 */
[--C-:B------:R-:W-:Y:S02]  /*2fd0*/  @!P5 IMAD.IADD R113, R113, 0x1, -R4.reuse ;  /* 0x000000017171d824 */ /* 0x100fe400078e0a04 */
[--C-:B------:R-:W-:Y:S01]  /*2fe0*/  @!P0 IMAD.IADD R107, R107, 0x1, -R4.reuse ;  /* 0x000000016b6b8824 */ /* 0x100fe200078e0a04 */
[C---:B------:R-:W-:Y:S01]  /*2ff0*/  ISETP.GT.U32.AND P5, PT, R4.reuse, R119, PT ;  /* 0x000000770400720c */ /* 0x040fe20003fa4070 */
[C---:B------:R-:W-:Y:S01]  /*3000*/  IMAD R117, R4.reuse, R10, R117 ;  /* 0x0000000a04757224 */ /* 0x040fe200078e0275 */
[----:B------:R-:W-:Y:S01]  /*3010*/  ISETP.GE.AND P0, PT, R13, RZ, PT ;  /* 0x000000ff0d00720c */ /* 0x000fe20003f06270 */
[----:B------:R-:W-:Y:S01]  /*3020*/  @!P4 IMAD.MOV R107, RZ, RZ, -R107 ;  /* 0x000000ffff6bc224 */ /* 0x000fe200078e0a6b */
[----:B------:R-:W-:Y:S01]  /*3030*/  LOP3.LUT R13, R7, 0x56, RZ, 0xfc, !PT ;  /* 0x00000056070d7812 */ /* 0x000fe200078efcff */
[----:B------:R-:W-:Y:S01]  /*3040*/  @!P1 IMAD.MOV R109, RZ, RZ, -R109 ;  /* 0x000000ffff6d9224 */ /* 0x000fe200078e0a6d */
[----:B------:R-:W-:Y:S01]  /*3050*/  ISETP.GT.U32.AND P4, PT, R4, R115, PT ;  /* 0x000000730400720c */ /* 0x000fe20003f84070 */
[----:B------:R-:W-:Y:S01]  /*3060*/  @!P3 IMAD.IADD R111, R111, 0x1, -R4 ;  /* 0x000000016f6fb824 */ /* 0x000fe200078e0a04 */
[----:B------:R-:W-:-:S02]  /*3070*/  ISETP.GE.AND P3, PT, R14, RZ, PT ;  /* 0x000000ff0e00720c */ /* 0x000fc40003f66270 */
[----:B------:R-:W-:Y:S02]  /*3080*/  IABS R121, R13 ;  /* 0x0000000d00797213 */ /* 0x000fe40000000000 */
[----:B------:R-:W-:Y:S01]  /*3090*/  LOP3.LUT R14, R7, 0x58, RZ, 0xfc, !PT ;  /* 0x00000058070e7812 */ /* 0x000fe200078efcff */
[----:B------:R-:W-:Y:S01]  /*30a0*/  @!P5 IMAD.IADD R119, R119, 0x1, -R4 ;  /* 0x000000017777d824 */ /* 0x000fe200078e0a04 */
[C---:B------:R-:W-:Y:S01]  /*30b0*/  ISETP.GT.U32.AND P2, PT, R4.reuse, R111, PT ;  /* 0x0000006f0400720c */ /* 0x040fe20003f44070 */
[C---:B------:R-:W-:Y:S01]  /*30c0*/  IMAD.HI.U32 R8, R5.reuse, R121, RZ ;  /* 0x0000007905087227 */ /* 0x040fe200078e00ff */
[----:B------:R-:W-:Y:S02]  /*30d0*/  IABS R123, R14 ;  /* 0x0000000e007b7213 */ /* 0x000fe40000000000 */
[----:B------:R-:W-:Y:S01]  /*30e0*/  ISETP.GT.U32.AND P5, PT, R4, R119, PT ;  /* 0x000000770400720c */ /* 0x000fe20003fa4070 */
[----:B------:R-:W-:Y:S02]  /*30f0*/  IMAD.MOV R10, RZ, RZ, -R8 ;  /* 0x000000ffff0a7224 */ /* 0x000fe400078e0a08 */
[----:B------:R-:W-:-:S04]  /*3100*/  IMAD.HI.U32 R8, R5, R123, RZ ;  /* 0x0000007b05087227 */ /* 0x000fc800078e00ff */
[C---:B------:R-:W-:Y:S02]  /*3110*/  IMAD R121, R4.reuse, R10, R121 ;  /* 0x0000000a04797224 */ /* 0x040fe400078e0279 */
[----:B------:R-:W-:Y:S02]  /*3120*/  IMAD.MOV R10, RZ, RZ, -R8 ;  /* 0x000000ffff0a7224 */ /* 0x000fe400078e0a08 */
[--C-:B------:R-:W-:Y:S01]  /*3130*/  @!P2 IMAD.IADD R111, R111, 0x1, -R4.reuse ;  /* 0x000000016f6fa824 */ /* 0x100fe200078e0a04 */
[C---:B------:R-:W-:Y:S01]  /*3140*/  ISETP.GT.U32.AND P2, PT, R4.reuse, R117, PT ;  /* 0x000000750400720c */ /* 0x040fe20003f44070 */
[C---:B------:R-:W-:Y:S01]  /*3150*/  IMAD R123, R4.reuse, R10, R123 ;  /* 0x0000000a047b7224 */ /* 0x040fe200078e027b */
[----:B------:R-:W-:Y:S01]  /*3160*/  LOP3.LUT R10, R7, 0x5c, RZ, 0xfc, !PT ;  /* 0x0000005c070a7812 */ /* 0x000fe200078efcff */
[----:B------:R-:W-:Y:S02]  /*3170*/  @!P5 IMAD.IADD R119, R119, 0x1, -R4 ;  /* 0x000000017777d824 */ /* 0x000fe400078e0a04 */
[----:B------:R-:W-:Y:S01]  /*3180*/  IMAD.HI.U32 R8, R5, R125, RZ ;  /* 0x0000007d05087227 */ /* 0x000fe200078e00ff */
[----:B------:R-:W-:-:S02]  /*3190*/  ISETP.GT.U32.AND P5, PT, R4, R123, PT ;  /* 0x0000007b0400720c */ /* 0x000fc40003fa4070 */
[----:B------:R-:W-:Y:S01]  /*31a0*/  IABS R127, R10 ;  /* 0x0000000a007f7213 */ /* 0x000fe20000000000 */
[----:B------:R-:W-:Y:S02]  /*31b0*/  IMAD.MOV R8, RZ, RZ, -R8 ;  /* 0x000000ffff087224 */ /* 0x000fe400078e0a08 */
[--C-:B------:R-:W-:Y:S01]  /*31c0*/  @!P4 IMAD.IADD R115, R115, 0x1, -R4.reuse ;  /* 0x000000017373c824 */ /* 0x100fe200078e0a04 */
[----:B------:R-:W-:Y:S01]  /*31d0*/  ISETP.GE.AND P4, PT, R11, RZ, PT ;  /* 0x000000ff0b00720c */ /* 0x000fe20003f86270 */
[----:B------:R-:W-:Y:S01]  /*31e0*/  @!P2 IMAD.IADD R117, R117, 0x1, -R4 ;  /* 0x000000017575a824 */ /* 0x000fe200078e0a04 */
[----:B------:R-:W-:Y:S01]  /*31f0*/  ISETP.GE.AND P2, PT, R12, RZ, PT ;  /* 0x000000ff0c00720c */ /* 0x000fe20003f46270 */
[C---:B------:R-:W-:Y:S01]  /*3200*/  IMAD R125, R4.reuse, R8, R125 ;  /* 0x00000008047d7224 */ /* 0x040fe200078e027d */
[----:B------:R-:W-:Y:S01]  /*3210*/  LOP3.LUT R12, R7, 0x62, RZ, 0xfc, !PT ;  /* 0x00000062070c7812 */ /* 0x000fe200078efcff */
[----:B------:R-:W-:Y:S01]  /*3220*/  IMAD.HI.U32 R8, R5, R127, RZ ;  /* 0x0000007f05087227 */ /* 0x000fe200078e00ff */
[----:B------:R-:W-:-:S02]  /*3230*/  ISETP.GT.U32.AND P1, PT, R4, R117, PT ;  /* 0x000000750400720c */ /* 0x000fc40003f24070 */
[----:B------:R-:W-:Y:S01]  /*3240*/  IABS R133, R12 ;  /* 0x0000000c00857213 */ /* 0x000fe20000000000 */
[----:B------:R-:W-:Y:S01]  /*3250*/  @!P5 IMAD.IADD R123, R123, 0x1, -R4 ;  /* 0x000000017b7bd824 */ /* 0x000fe200078e0a04 */
[----:B------:R-:W-:Y:S01]  /*3260*/  LOP3.LUT R11, R7, 0x60, RZ, 0xfc, !PT ;  /* 0x00000060070b7812 */ /* 0x000fe200078efcff */
[----:B------:R-:W-:Y:S02]  /*3270*/  IMAD.MOV R8, RZ, RZ, -R8 ;  /* 0x000000ffff087224 */ /* 0x000fe400078e0a08 */
[----:B------:R-:W-:Y:S01]  /*3280*/  @!P6 IMAD.MOV R111, RZ, RZ, -R111 ;  /* 0x000000ffff6fe224 */ /* 0x000fe200078e0a6f */
[C---:B------:R-:W-:Y:S01]  /*3290*/  ISETP.GT.U32.AND P5, PT, R4.reuse, R123, PT ;  /* 0x0000007b0400720c */ /* 0x040fe20003fa4070 */
[----:B------:R-:W-:Y:S01]  /*32a0*/  @!P2 IMAD.MOV R119, RZ, RZ, -R119 ;  /* 0x000000ffff77a224 */ /* 0x000fe200078e0a77 */
[C---:B------:R-:W-:Y:S01]  /*32b0*/  ISETP.GT.U32.AND P2, PT, R4.reuse, R125, PT ;  /* 0x0000007d0400720c */ /* 0x040fe20003f44070 */
[C---:B------:R-:W-:Y:S01]  /*32c0*/  IMAD R127, R4.reuse, R8, R127 ;  /* 0x00000008047f7224 */ /* 0x040fe200078e027f */
[----:B------:R-:W-:Y:S01]  /*32d0*/  ISETP.GT.U32.AND P6, PT, R4, R121, PT ;  /* 0x000000790400720c */ /* 0x000fe20003fc4070 */
[--C-:B------:R-:W-:Y:S01]  /*32e0*/  @!P1 IMAD.IADD R117, R117, 0x1, -R4.reuse ;  /* 0x0000000175759824 */ /* 0x100fe200078e0a04 */
[----:B------:R-:W-:Y:S01]  /*32f0*/  IABS R131, R11 ;  /* 0x0000000b00837213 */ /* 0x000fe20000000000 */
[----:B------:R-:W-:Y:S01]  /*3300*/  @!P3 IMAD.MOV R115, RZ, RZ, -R115 ;  /* 0x000000ffff73b224 */ /* 0x000fe200078e0a73 */
[----:B------:R-:W-:Y:S01]  /*3310*/  ISETP.GE.AND P3, PT, R14, RZ, PT ;  /* 0x000000ff0e00720c */ /* 0x000fe20003f66270 */
[----:B------:R-:W-:Y:S01]  /*3320*/  @!P4 IMAD.MOV R117, RZ, RZ, -R117 ;  /* 0x000000ffff75c224 */ /* 0x000fe200078e0a75 */
[----:B------:R-:W-:Y:S01]  /*3330*/  ISETP.GE.AND P4, PT, R10, RZ, PT ;  /* 0x000000ff0a00720c */ /* 0x000fe20003f86270 */
[----:B------:R-:W-:Y:S01]  /*3340*/  @!P0 IMAD.MOV R113, RZ, RZ, -R113 ;  /* 0x000000ffff718224 */ /* 0x000fe200078e0a71 */
[----:B------:R-:W-:Y:S01]  /*3350*/  LOP3.LUT R10, R7, 0x5e, RZ, 0xfc, !PT ;  /* 0x0000005e070a7812 */ /* 0x000fe200078efcff */
[--C-:B------:R-:W-:Y:S01]  /*3360*/  @!P5 IMAD.IADD R123, R123, 0x1, -R4.reuse ;  /* 0x000000017b7bd824 */ /* 0x100fe200078e0a04 */
[----:B------:R-:W-:Y:S01]  /*3370*/  ISETP.GT.U32.AND P5, PT, R4, R127, PT ;  /* 0x0000007f0400720c */ /* 0x000fe20003fa4070 */
[--C-:B------:R-:W-:Y:S01]  /*3380*/  @!P2 IMAD.IADD R125, R125, 0x1, -R4.reuse ;  /* 0x000000017d7da824 */ /* 0x100fe200078e0a04 */
[----:B------:R-:W-:Y:S01]  /*3390*/  IABS R129, R10 ;  /* 0x0000000a00817213 */ /* 0x000fe20000000000 */
[----:B------:R-:W-:Y:S01]  /*33a0*/  @!P6 IMAD.IADD R121, R121, 0x1, -R4 ;  /* 0x000000017979e824 */ /* 0x000fe200078e0a04 */
[----:B------:R-:W-:-:S02]  /*33b0*/  ISETP.GE.AND P0, PT, R13, RZ, PT ;  /* 0x000000ff0d00720c */ /* 0x000fc40003f06270 */
[C---:B------:R-:W-:Y:S01]  /*33c0*/  ISETP.GT.U32.AND P2, PT, R4.reuse, R125, PT ;  /* 0x0000007d0400720c */ /* 0x040fe20003f44070 */
[----:B------:R-:W-:Y:S01]  /*33d0*/  IMAD.HI.U32 R8, R5, R129, RZ ;  /* 0x0000008105087227 */ /* 0x000fe200078e00ff */
[C---:B------:R-:W-:Y:S02]  /*33e0*/  ISETP.GT.U32.AND P6, PT, R4.reuse, R121, PT ;  /* 0x000000790400720c */ /* 0x040fe40003fc4070 */
[----:B------:R-:W-:Y:S01]  /*33f0*/  ISETP.GE.AND P1, PT, R15, RZ, PT ;  /* 0x000000ff0f00720c */ /* 0x000fe20003f26270 */
[----:B------:R-:W-:Y:S01]  /*3400*/  IMAD.MOV R8, RZ, RZ, -R8 ;  /* 0x000000ffff087224 */ /* 0x000fe200078e0a08 */
[----:B------:R-:W-:Y:S01]  /*3410*/  LOP3.LUT R13, R7, 0x68, RZ, 0xfc, !PT ;  /* 0x00000068070d7812 */ /* 0x000fe200078efcff */
[----:B------:R-:W-:Y:S01]  /*3420*/  @!P5 IMAD.IADD R127, R127, 0x1, -R4 ;  /* 0x000000017f7fd824 */ /* 0x000fe200078e0a04 */
[----:B------:R-:W-:Y:S01]  /*3430*/  LOP3.LUT R14, R7, 0x72, RZ, 0xfc, !PT ;  /* 0x00000072070e7812 */ /* 0x000fe200078efcff */
[C---:B------:R-:W-:Y:S01]  /*3440*/  IMAD R129, R4.reuse, R8, R129 ;  /* 0x0000000804817224 */ /* 0x040fe200078e0281 */
[----:B------:R-:W-:Y:S01]  /*3450*/  IABS R139, R13 ;  /* 0x0000000d008b7213 */ /* 0x000fe20000000000 */
[----:B------:R-:W-:Y:S01]  /*3460*/  IMAD.HI.U32 R8, R5, R133, RZ ;  /* 0x0000008505087227 */ /* 0x000fe200078e00ff */
[----:B------:R-:W-:-:S02]  /*3470*/  ISETP.GT.U32.AND P5, PT, R4, R127, PT ;  /* 0x0000007f0400720c */ /* 0x000fc40003fa4070 */
[----:B------:R-:W-:Y:S01]  /*3480*/  IABS R149, R14 ;  /* 0x0000000e00957213 */ /* 0x000fe20000000000 */
[----:B------:R-:W-:Y:S01]  /*3490*/  @!P2 IMAD.IADD R125, R125, 0x1, -R4 ;  /* 0x000000017d7da824 */ /* 0x000fe200078e0a04 */
[----:B------:R-:W-:Y:S01]  /*34a0*/  ISETP.GT.U32.AND P2, PT, R4, R129, PT ;  /* 0x000000810400720c */ /* 0x000fe20003f44070 */
[----:B------:R-:W-:Y:S01]  /*34b0*/  IMAD.MOV R8, RZ, RZ, -R8 ;  /* 0x000000ffff087224 */ /* 0x000fe200078e0a08 */
[----:B------:R-:W-:Y:S01]  /*34c0*/  LOP3.LUT R15, R7, 0x84, RZ, 0xfc, !PT ;  /* 0x00000084070f7812 */ /* 0x000fe200078efcff */
[--C-:B------:R-:W-:Y:S01]  /*34d0*/  @!P6 IMAD.IADD R121, R121, 0x1, -R4.reuse ;  /* 0x000000017979e824 */ /* 0x100fe200078e0a04 */
[----:B------:R-:W-:Y:S01]  /*34e0*/  ISETP.GE.AND P6, PT, R10, RZ, PT ;  /* 0x000000ff0a00720c */ /* 0x000fe20003fc6270 */
[----:B------:R-:W-:Y:S01]  /*34f0*/  IMAD R133, R4, R8, R133 ;  /* 0x0000000804857224 */ /* 0x000fe200078e0285 */
[----:B------:R-:W-:Y:S01]  /*3500*/  IABS R167, R15 ;  /* 0x0000000f00a77213 */ /* 0x000fe20000000000 */
[----:B------:R-:W-:Y:S01]  /*3510*/  @!P3 IMAD.MOV R123, RZ, RZ, -R123 ;  /* 0x000000ffff7bb224 */ /* 0x000fe200078e0a7b */
[----:B------:R-:W-:Y:S01]  /*3520*/  ISETP.GE.AND P3, PT, R12, RZ, PT ;  /* 0x000000ff0c00720c */ /* 0x000fe20003f66270 */
[----:B------:R-:W-:Y:S01]  /*3530*/  @!P5 IMAD.IADD R127, R127, 0x1, -R4 ;  /* 0x000000017f7fd824 */ /* 0x000fe200078e0a04 */
[----:B------:R-:W-:Y:S01]  /*3540*/  ISETP.GT.U32.AND P5, PT, R4, R133, PT ;  /* 0x000000850400720c */ /* 0x000fe20003fa4070 */
[----:B------:R-:W-:Y:S01]  /*3550*/  IMAD.HI.U32 R10, R5, R131, RZ ;  /* 0x00000083050a7227 */ /* 0x000fe200078e00ff */
[----:B------:R-:W-:-:S03]  /*3560*/  LOP3.LUT R12, R7, 0x66, RZ, 0xfc, !PT ;  /* 0x00000066070c7812 */ /* 0x000fc600078efcff */
[----:B------:R-:W-:Y:S01]  /*3570*/  @!P2 IMAD.IADD R129, R129, 0x1, -R4 ;  /* 0x000000018181a824 */ /* 0x000fe200078e0a04 */
[----:B------:R-:W-:Y:S01]  /*3580*/  IABS R137, R12 ;  /* 0x0000000c00897213 */ /* 0x000fe20000000000 */
[----:B------:R-:W-:Y:S02]  /*3590*/  IMAD.MOV R10, RZ, RZ, -R10 ;  /* 0x000000ffff0a7224 */ /* 0x000fe400078e0a0a */
[----:B------:R-:W-:Y:S01]  /*35a0*/  @!P0 IMAD.MOV R121, RZ, RZ, -R121 ;  /* 0x000000ffff798224 */ /* 0x000fe200078e0a79 */
[C---:B------:R-:W-:Y:S01]  /*35b0*/  ISETP.GT.U32.AND P2, PT, R4.reuse, R129, PT ;  /* 0x000000810400720c */ /* 0x040fe20003f44070 */
[----:B------:R-:W-:Y:S01]  /*35c0*/  IMAD R131, R4, R10, R131 ;  /* 0x0000000a04837224 */ /* 0x000fe200078e0283 */
[----:B------:R-:W-:Y:S01]  /*35d0*/  ISETP.GE.AND P0, PT, R11, RZ, PT ;  /* 0x000000ff0b00720c */ /* 0x000fe20003f06270 */
[----:B------:R-:W-:Y:S01]  /*35e0*/  @!P5 IMAD.IADD R133, R133, 0x1, -R4 ;  /* 0x000000018585d824 */ /* 0x000fe200078e0a04 */
[----:B------:R-:W-:Y:S01]  /*35f0*/  LOP3.LUT R11, R7, 0x64, RZ, 0xfc, !PT ;  /* 0x00000064070b7812 */ /* 0x000fe200078efcff */
[----:B------:R-:W-:-:S03]  /*3600*/  IMAD.HI.U32 R10, R5, R137, RZ ;  /* 0x00000089050a7227 */ /* 0x000fc600078e00ff */
[----:B------:R-:W-:Y:S01]  /*3610*/  IABS R135, R11 ;  /* 0x0000000b00877213 */ /* 0x000fe20000000000 */
[----:B------:R-:W-:Y:S01]  /*3620*/  @!P1 IMAD.MOV R125, RZ, RZ, -R125 ;  /* 0x000000ffff7d9224 */ /* 0x000fe200078e0a7d */
[C---:B------:R-:W-:Y:S01]  /*3630*/  ISETP.GT.U32.AND P1, PT, R4.reuse, R131, PT ;  /* 0x000000830400720c */ /* 0x040fe20003f24070 */
[----:B------:R-:W-:Y:S01]  /*3640*/  @!P4 IMAD.MOV R127, RZ, RZ, -R127 ;  /* 0x000000ffff7fc224 */ /* 0x000fe200078e0a7f */
[----:B------:R-:W-:Y:S01]  /*3650*/  ISETP.GE.AND P4, PT, R11, RZ, PT ;  /* 0x000000ff0b00720c */ /* 0x000fe20003f86270 */
[----:B------:R-:W-:Y:S01]  /*3660*/  IMAD.HI.U32 R11, R5, R139, RZ ;  /* 0x0000008b050b7227 */ /* 0x000fe200078e00ff */
[----:B------:R-:W-:-:S03]  /*3670*/  ISETP.GT.U32.AND P5, PT, R4, R133, PT ;  /* 0x000000850400720c */ /* 0x000fc60003fa4070 */
[----:B------:R-:W-:Y:S02]  /*3680*/  IMAD.MOV R10, RZ, RZ, -R10 ;  /* 0x000000ffff0a7224 */ /* 0x000fe400078e0a0a */
[--C-:B------:R-:W-:Y:S01]  /*3690*/  @!P2 IMAD.IADD R129, R129, 0x1, -R4.reuse ;  /* 0x000000018181a824 */ /* 0x100fe200078e0a04 */
[----:B------:R-:W-:Y:S01]  /*36a0*/  ISETP.GE.AND P2, PT, R12, RZ, PT ;  /* 0x000000ff0c00720c */ /* 0x000fe20003f46270 */
[----:B------:R-:W-:Y:S01]  /*36b0*/  IMAD.MOV R11, RZ, RZ, -R11 ;  /* 0x000000ffff0b7224 */ /* 0x000fe200078e0a0b */
[C---:B------:R-:W-:Y:S01]  /*36c0*/  LOP3.LUT R12, R7.reuse, 0x6e, RZ, 0xfc, !PT ;  /* 0x0000006e070c7812 */ /* 0x040fe200078efcff */
[C---:B------:R-:W-:Y:S02]  /*36d0*/  IMAD R137, R4.reuse, R10, R137 ;  /* 0x0000000a04897224 */ /* 0x040fe400078e0289 */
[C---:B------:R-:W-:Y:S01]  /*36e0*/  IMAD R139, R4.reuse, R11, R139 ;  /* 0x0000000b048b7224 */ /* 0x040fe200078e028b */
[----:B------:R-:W-:Y:S01]  /*36f0*/  LOP3.LUT R11, R7, 0x6c, RZ, 0xfc, !PT ;  /* 0x0000006c070b7812 */ /* 0x000fe200078efcff */
[----:B------:R-:W-:Y:S01]  /*3700*/  @!P6 IMAD.MOV R129, RZ, RZ, -R129 ;  /* 0x000000ffff81e224 */ /* 0x000fe200078e0a81 */
[C---:B------:R-:W-:Y:S01]  /*3710*/  ISETP.GT.U32.AND P6, PT, R4.reuse, R137, PT ;  /* 0x000000890400720c */ /* 0x040fe20003fc4070 */
[--C-:B------:R-:W-:Y:S01]  /*3720*/  @!P1 IMAD.IADD R131, R131, 0x1, -R4.reuse ;  /* 0x0000000183839824 */ /* 0x100fe200078e0a04 */
[----:B------:R-:W-:Y:S01]  /*3730*/  IABS R143, R11 ;  /* 0x0000000b008f7213 */ /* 0x000fe20000000000 */
[----:B------:R-:W-:Y:S01]  /*3740*/  @!P5 IMAD.IADD R133, R133, 0x1, -R4 ;  /* 0x000000018585d824 */ /* 0x000fe200078e0a04 */
[C---:B------:R-:W-:Y:S01]  /*3750*/  ISETP.GT.U32.AND P5, PT, R4.reuse, R139, PT ;  /* 0x0000008b0400720c */ /* 0x040fe20003fa4070 */
[----:B------:R-:W-:Y:S01]  /*3760*/  IMAD.HI.U32 R8, R5, R135, RZ ;  /* 0x0000008705087227 */ /* 0x000fe200078e00ff */
[----:B------:R-:W-:-:S02]  /*3770*/  ISETP.GT.U32.AND P1, PT, R4, R131, PT ;  /* 0x000000830400720c */ /* 0x000fc40003f24070 */
[----:B------:R-:W-:Y:S01]  /*3780*/  IABS R145, R12 ;  /* 0x0000000c00917213 */ /* 0x000fe20000000000 */
[----:B------:R-:W-:Y:S02]  /*3790*/  IMAD.MOV R8, RZ, RZ, -R8 ;  /* 0x000000ffff087224 */ /* 0x000fe400078e0a08 */
[----:B------:R-:W-:-:S04]  /*37a0*/  IMAD.HI.U32 R10, R5, R143, RZ ;  /* 0x0000008f050a7227 */ /* 0x000fc800078e00ff */
[--C-:B------:R-:W-:Y:S02]  /*37b0*/  @!P6 IMAD.IADD R137, R137, 0x1, -R4.reuse ;  /* 0x000000018989e824 */ /* 0x100fe400078e0a04 */
[C---:B------:R-:W-:Y:S01]  /*37c0*/  IMAD R135, R4.reuse, R8, R135 ;  /* 0x0000000804877224 */ /* 0x040fe200078e0287 */
[----:B------:R-:W-:Y:S01]  /*37d0*/  LOP3.LUT R8, R7, 0x6a, RZ, 0xfc, !PT ;  /* 0x0000006a07087812 */ /* 0x000fe200078efcff */
[--C-:B------:R-:W-:Y:S01]  /*37e0*/  @!P5 IMAD.IADD R139, R139, 0x1, -R4.reuse ;  /* 0x000000018b8bd824 */ /* 0x100fe200078e0a04 */
[C---:B------:R-:W-:Y:S01]  /*37f0*/  ISETP.GT.U32.AND P5, PT, R4.reuse, R137, PT ;  /* 0x000000890400720c */ /* 0x040fe20003fa4070 */
[----:B------:R-:W-:Y:S01]  /*3800*/  @!P1 IMAD.IADD R131, R131, 0x1, -R4 ;  /* 0x0000000183839824 */ /* 0x000fe200078e0a04 */
[C---:B------:R-:W-:Y:S01]  /*3810*/  ISETP.GT.U32.AND P1, PT, R4.reuse, R135, PT ;  /* 0x000000870400720c */ /* 0x040fe20003f24070 */
[----:B------:R-:W-:Y:S01]  /*3820*/  IMAD.MOV R10, RZ, RZ, -R10 ;  /* 0x000000ffff0a7224 */ /* 0x000fe200078e0a0a */
[----:B------:R-:W-:Y:S01]  /*3830*/  IABS R141, R8 ;  /* 0x00000008008d7213 */ /* 0x000fe20000000000 */
[----:B------:R-:W-:Y:S01]  /*3840*/  @!P0 IMAD.MOV R131, RZ, RZ, -R131 ;  /* 0x000000ffff838224 */ /* 0x000fe200078e0a83 */
[----:B------:R-:W-:Y:S01]  /*3850*/  ISETP.GE.AND P0, PT, R13, RZ, PT ;  /* 0x000000ff0d00720c */ /* 0x000fe20003f06270 */
[C---:B------:R-:W-:Y:S01]  /*3860*/  IMAD R143, R4.reuse, R10, R143 ;  /* 0x0000000a048f7224 */ /* 0x040fe200078e028f */
[----:B------:R-:W-:Y:S01]  /*3870*/  LOP3.LUT R13, R7, 0x70, RZ, 0xfc, !PT ;  /* 0x00000070070d7812 */ /* 0x000fe200078efcff */
[----:B------:R-:W-:Y:S01]  /*3880*/  @!P3 IMAD.MOV R133, RZ, RZ, -R133 ;  /* 0x000000ffff85b224 */ /* 0x000fe200078e0a85 */
[----:B------:R-:W-:-:S02]  /*3890*/  ISETP.GT.U32.AND P3, PT, R4, R139, PT ;  /* 0x0000008b0400720c */ /* 0x000fc40003f64070 */
[----:B------:R-:W-:Y:S01]  /*38a0*/  IABS R147, R13 ;  /* 0x0000000d00937213 */ /* 0x000fe20000000000 */
[--C-:B------:R-:W-:Y:S01]  /*38b0*/  @!P5 IMAD.IADD R137, R137, 0x1, -R4.reuse ;  /* 0x000000018989d824 */ /* 0x100fe200078e0a04 */
[----:B------:R-:W-:Y:S01]  /*38c0*/  ISETP.GT.U32.AND P5, PT, R4, R143, PT ;  /* 0x0000008f0400720c */ /* 0x000fe20003fa4070 */
[----:B------:R-:W-:Y:S01]  /*38d0*/  @!P1 IMAD.IADD R135, R135, 0x1, -R4 ;  /* 0x0000000187879824 */ /* 0x000fe200078e0a04 */
[----:B------:R-:W-:Y:S01]  /*38e0*/  ISETP.GE.AND P1, PT, R8, RZ, PT ;  /* 0x000000ff0800720c */ /* 0x000fe20003f26270 */
[----:B------:R-:W-:-:S03]  /*38f0*/  IMAD.HI.U32 R8, R5, R141, RZ ;  /* 0x0000008d05087227 */ /* 0x000fc600078e00ff */
[C---:B------:R-:W-:Y:S01]  /*3900*/  ISETP.GT.U32.AND P6, PT, R4.reuse, R135, PT ;  /* 0x000000870400720c */ /* 0x040fe20003fc4070 */
[----:B------:R-:W-:Y:S02]  /*3910*/  IMAD.MOV R8, RZ, RZ, -R8 ;  /* 0x000000ffff087224 */ /* 0x000fe400078e0a08 */
[--C-:B------:R-:W-:Y:S01]  /*3920*/  @!P3 IMAD.IADD R139, R139, 0x1, -R4.reuse ;  /* 0x000000018b8bb824 */ /* 0x100fe200078e0a04 */
[----:B------:R-:W-:Y:S01]  /*3930*/  ISETP.GE.AND P3, PT, R11, RZ, PT ;  /* 0x000000ff0b00720c */ /* 0x000fe20003f66270 */
[----:B------:R-:W-:Y:S01]  /*3940*/  IMAD R141, R4, R8, R141 ;  /* 0x00000008048d7224 */ /* 0x000fe200078e028d */
[----:B------:R-:W-:Y:S01]  /*3950*/  LOP3.LUT R11, R7, 0x74, RZ, 0xfc, !PT ;  /* 0x00000074070b7812 */ /* 0x000fe200078efcff */
[----:B------:R-:W-:Y:S02]  /*3960*/  @!P5 IMAD.IADD R143, R143, 0x1, -R4 ;  /* 0x000000018f8fd824 */ /* 0x000fe400078e0a04 */
[----:B------:R-:W-:Y:S01]  /*3970*/  IMAD.HI.U32 R8, R5, R145, RZ ;  /* 0x0000009105087227 */ /* 0x000fe200078e00ff */
[----:B------:R-:W-:-:S02]  /*3980*/  IABS R151, R11 ;  /* 0x0000000b00977213 */ /* 0x000fc40000000000 */
[----:B------:R-:W-:Y:S01]  /*3990*/  ISETP.GT.U32.AND P5, PT, R4, R143, PT ;  /* 0x0000008f0400720c */ /* 0x000fe20003fa4070 */
[----:B------:R-:W-:Y:S02]  /*39a0*/  IMAD.MOV R10, RZ, RZ, -R8 ;  /* 0x000000ffff0a7224 */ /* 0x000fe400078e0a08 */
[----:B------:R-:W-:-:S04]  /*39b0*/  IMAD.HI.U32 R8, R5, R147, RZ ;  /* 0x0000009305087227 */ /* 0x000fc800078e00ff */
[----:B------:R-:W-:Y:S01]  /*39c0*/  @!P6 IMAD.IADD R135, R135, 0x1, -R4 ;  /* 0x000000018787e824 */ /* 0x000fe200078e0a04 */
[C---:B------:R-:W-:Y:S01]  /*39d0*/  ISETP.GT.U32.AND P6, PT, R4.reuse, R141, PT ;  /* 0x0000008d0400720c */ /* 0x040fe20003fc4070 */
[----:B------:R-:W-:Y:S02]  /*39e0*/  IMAD.MOV R8, RZ, RZ, -R8 ;  /* 0x000000ffff087224 */ /* 0x000fe400078e0a08 */
[C---:B------:R-:W-:Y:S02]  /*39f0*/  IMAD R145, R4.reuse, R10, R145 ;  /* 0x0000000a04917224 */ /* 0x040fe400078e0291 */
[C---:B------:R-:W-:Y:S02]  /*3a00*/  IMAD R147, R4.reuse, R8, R147 ;  /* 0x0000000804937224 */ /* 0x040fe400078e0293 */
[--C-:B------:R-:W-:Y:S02]  /*3a10*/  @!P5 IMAD.IADD R143, R143, 0x1, -R4.reuse ;  /* 0x000000018f8fd824 */ /* 0x100fe400078e0a04 */
[----:B------:R-:W-:Y:S01]  /*3a20*/  @!P4 IMAD.MOV R135, RZ, RZ, -R135 ;  /* 0x000000ffff87c224 */ /* 0x000fe200078e0a87 */
[C---:B------:R-:W-:Y:S01]  /*3a30*/  ISETP.GT.U32.AND P5, PT, R4.reuse, R147, PT ;  /* 0x000000930400720c */ /* 0x040fe20003fa4070 */
[----:B------:R-:W-:Y:S01]  /*3a40*/  @!P2 IMAD.MOV R137, RZ, RZ, -R137 ;  /* 0x000000ffff89a224 */ /* 0x000fe200078e0a89 */
[----:B------:R-:W-:Y:S01]  /*3a50*/  ISETP.GT.U32.AND P2, PT, R4, R145, PT ;  /* 0x000000910400720c */ /* 0x000fe20003f44070 */
[----:B------:R-:W-:Y:S01]  /*3a60*/  @!P6 IMAD.IADD R141, R141, 0x1, -R4 ;  /* 0x000000018d8de824 */ /* 0x000fe200078e0a04 */
[----:B------:R-:W-:Y:S01]  /*3a70*/  ISETP.GE.AND P6, PT, R12, RZ, PT ;  /* 0x000000ff0c00720c */ /* 0x000fe20003fc6270 */
[----:B------:R-:W-:Y:S01]  /*3a80*/  IMAD.HI.U32 R8, R5, R151, RZ ;  /* 0x0000009705087227 */ /* 0x000fe200078e00ff */
[----:B------:R-:W-:-:S02]  /*3a90*/  LOP3.LUT R12, R7, 0x76, RZ, 0xfc, !PT ;  /* 0x00000076070c7812 */ /* 0x000fc400078efcff */
[----:B------:R-:W-:Y:S01]  /*3aa0*/  ISETP.GT.U32.AND P4, PT, R4, R141, PT ;  /* 0x0000008d0400720c */ /* 0x000fe20003f84070 */
[----:B------:R-:W-:Y:S01]  /*3ab0*/  IMAD.MOV R8, RZ, RZ, -R8 ;  /* 0x000000ffff087224 */ /* 0x000fe200078e0a08 */
[----:B------:R-:W-:Y:S01]  /*3ac0*/  IABS R153, R12 ;  /* 0x0000000c00997213 */ /* 0x000fe20000000000 */
[----:B------:R-:W-:-:S04]  /*3ad0*/  IMAD.HI.U32 R10, R5, R149, RZ ;  /* 0x00000095050a7227 */ /* 0x000fc800078e00ff */
[--C-:B------:R-:W-:Y:S02]  /*3ae0*/  @!P5 IMAD.IADD R147, R147, 0x1, -R4.reuse ;  /* 0x000000019393d824 */ /* 0x100fe400078e0a04 */
[--C-:B------:R-:W-:Y:S02]  /*3af0*/  @!P2 IMAD.IADD R145, R145, 0x1, -R4.reuse ;  /* 0x000000019191a824 */ /* 0x100fe400078e0a04 */
[C---:B------:R-:W-:Y:S01]  /*3b00*/  IMAD R151, R4.reuse, R8, R151 ;  /* 0x0000000804977224 */ /* 0x040fe200078e0297 */
[----:B------:R-:W-:Y:S01]  /*3b10*/  ISETP.GT.U32.AND P5, PT, R4, R147, PT ;  /* 0x000000930400720c */ /* 0x000fe20003fa4070 */
        /* <DEDUP_REMOVED lines=8> */
[----:B------:R-:W-:-:S03]  /*3ba0*/  IMAD.HI.U32 R10, R5, R153, RZ ;  /* 0x00000099050a7227 */ /* 0x000fc600078e00ff */
[C---:B------:R-:W-:Y:S01]  /*3bb0*/  ISETP.GT.U32.AND P2, PT, R4.reuse, R149, PT ;  /* 0x000000950400720c */ /* 0x040fe20003f44070 */
[----:B------:R-:W-:Y:S01]  /*3bc0*/  @!P5 IMAD.IADD R147, R147, 0x1, -R4 ;  /* 0x000000019393d824 */ /* 0x000fe200078e0a04 */
[----:B------:R-:W-:Y:S01]  /*3bd0*/  ISETP.GT.U32.AND P5, PT, R4, R151, PT ;  /* 0x000000970400720c */ /* 0x000fe20003fa4070 */
[----:B------:R-:W-:Y:S01]  /*3be0*/  @!P0 IMAD.MOV R139, RZ, RZ, -R139 ;  /* 0x000000ffff8b8224 */ /* 0x000fe200078e0a8b */
[----:B------:R-:W-:Y:S01]  /*3bf0*/  ISETP.GE.AND P0, PT, R13, RZ, PT ;  /* 0x000000ff0d00720c */ /* 0x000fe20003f06270 */
[----:B------:R-:W-:Y:S01]  /*3c00*/  IMAD.MOV R10, RZ, RZ, -R10 ;  /* 0x000000ffff0a7224 */ /* 0x000fe200078e0a0a */
[----:B------:R-:W-:Y:S01]  /*3c10*/  LOP3.LUT R13, R7, 0x78, RZ, 0xfc, !PT ;  /* 0x00000078070d7812 */ /* 0x000fe200078efcff */
[--C-:B------:R-:W-:Y:S01]  /*3c20*/  @!P1 IMAD.IADD R145, R145, 0x1, -R4.reuse ;  /* 0x0000000191919824 */ /* 0x100fe200078e0a04 */
[----:B------:R-:W-:Y:S01]  /*3c30*/  ISETP.GE.AND P1, PT, R12, RZ, PT ;  /* 0x000000ff0c00720c */ /* 0x000fe20003f26270 */
[C---:B------:R-:W-:Y:S01]  /*3c40*/  IMAD R153, R4.reuse, R10, R153 ;  /* 0x0000000a04997224 */ /* 0x040fe200078e0299 */
[----:B------:R-:W-:Y:S01]  /*3c50*/  IABS R155, R13 ;  /* 0x0000000d009b7213 */ /* 0x000fe20000000000 */
[----:B------:R-:W-:Y:S01]  /*3c60*/  @!P6 IMAD.MOV R145, RZ, RZ, -R145 ;  /* 0x000000ffff91e224 */ /* 0x000fe200078e0a91 */
[----:B------:R-:W-:Y:S01]  /*3c70*/  LOP3.LUT R10, R7, 0x7a, RZ, 0xfc, !PT ;  /* 0x0000007a070a7812 */ /* 0x000fe200078efcff */
[----:B------:R-:W-:Y:S01]  /*3c80*/  @!P3 IMAD.MOV R143, RZ, RZ, -R143 ;  /* 0x000000ffff8fb224 */ /* 0x000fe200078e0a8f */
[----:B------:R-:W-:Y:S01]  /*3c90*/  ISETP.GT.U32.AND P6, PT, R4, R153, PT ;  /* 0x000000990400720c */ /* 0x000fe20003fc4070 */
[----:B------:R-:W-:Y:S01]  /*3ca0*/  @!P5 IMAD.IADD R151, R151, 0x1, -R4 ;  /* 0x000000019797d824 */ /* 0x000fe200078e0a04 */
[----:B------:R-:W-:Y:S01]  /*3cb0*/  IABS R157, R10 ;  /* 0x0000000a009d7213 */ /* 0x000fe20000000000 */
[----:B------:R-:W-:Y:S01]  /*3cc0*/  IMAD.HI.U32 R8, R5, R155, RZ ;  /* 0x0000009b05087227 */ /* 0x000fe200078e00ff */
[----:B------:R-:W-:-:S02]  /*3cd0*/  ISETP.GE.AND P3, PT, R11, RZ, PT ;  /* 0x000000ff0b00720c */ /* 0x000fc40003f66270 */
[C---:B------:R-:W-:Y:S01]  /*3ce0*/  ISETP.GT.U32.AND P5, PT, R4.reuse, R151, PT ;  /* 0x000000970400720c */ /* 0x040fe20003fa4070 */
[----:B------:R-:W-:Y:S01]  /*3cf0*/  IMAD.MOV R8, RZ, RZ, -R8 ;  /* 0x000000ffff087224 */ /* 0x000fe200078e0a08 */
[----:B------:R-:W-:Y:S01]  /*3d00*/  LOP3.LUT R11, R7, 0x7c, RZ, 0xfc, !PT ;  /* 0x0000007c070b7812 */ /* 0x000fe200078efcff */
[--C-:B------:R-:W-:Y:S01]  /*3d10*/  @!P2 IMAD.IADD R149, R149, 0x1, -R4.reuse ;  /* 0x000000019595a824 */ /* 0x100fe200078e0a04 */
[----:B------:R-:W-:Y:S01]  /*3d20*/  LOP3.LUT R12, R7, 0x7e, RZ, 0xfc, !PT ;  /* 0x0000007e070c7812 */ /* 0x000fe200078efcff */
[C---:B------:R-:W-:Y:S01]  /*3d30*/  IMAD R155, R4.reuse, R8, R155 ;  /* 0x00000008049b7224 */ /* 0x040fe200078e029b */
[----:B------:R-:W-:Y:S01]  /*3d40*/  IABS R159, R11 ;  /* 0x0000000b009f7213 */ /* 0x000fe20000000000 */
[----:B------:R-:W-:Y:S01]  /*3d50*/  IMAD.HI.U32 R8, R5, R157, RZ ;  /* 0x0000009d05087227 */ /* 0x000fe200078e00ff */
[----:B------:R-:W-:Y:S02]  /*3d60*/  ISETP.GT.U32.AND P2, PT, R4, R149, PT ;  /* 0x000000950400720c */ /* 0x000fe40003f44070 */
[----:B------:R-:W-:Y:S01]  /*3d70*/  IABS R161, R12 ;  /* 0x0000000c00a17213 */ /* 0x000fe20000000000 */
[----:B------:R-:W-:-:S02]  /*3d80*/  @!P6 IMAD.IADD R153, R153, 0x1, -R4 ;  /* 0x000000019999e824 */ /* 0x000fc400078e0a04 */
[----:B------:R-:W-:Y:S02]  /*3d90*/  IMAD.MOV R8, RZ, RZ, -R8 ;  /* 0x000000ffff087224 */ /* 0x000fe400078e0a08 */
[----:B------:R-:W-:Y:S01]  /*3da0*/  @!P5 IMAD.IADD R151, R151, 0x1, -R4 ;  /* 0x000000019797d824 */ /* 0x000fe200078e0a04 */
[C---:B------:R-:W-:Y:S01]  /*3db0*/  ISETP.GT.U32.AND P6, PT, R4.reuse, R153, PT ;  /* 0x000000990400720c */ /* 0x040fe20003fc4070 */
[C---:B------:R-:W-:Y:S01]  /*3dc0*/  IMAD R157, R4.reuse, R8, R157 ;  /* 0x00000008049d7224 */ /* 0x040fe200078e029d */
[----:B------:R-:W-:Y:S01]  /*3dd0*/  ISETP.GT.U32.AND P5, PT, R4, R155, PT ;  /* 0x0000009b0400720c */ /* 0x000fe20003fa4070 */
[----:B------:R-:W-:-:S04]  /*3de0*/  IMAD.HI.U32 R8, R5, R159, RZ ;  /* 0x0000009f05087227 */ /* 0x000fc800078e00ff */
[----:B------:R-:W-:Y:S02]  /*3df0*/  IMAD.MOV R8, RZ, RZ, -R8 ;  /* 0x000000ffff087224 */ /* 0x000fe400078e0a08 */
[----:B------:R-:W-:Y:S01]  /*3e00*/  @!P0 IMAD.MOV R147, RZ, RZ, -R147 ;  /* 0x000000ffff938224 */ /* 0x000fe200078e0a93 */
[----:B------:R-:W-:Y:S01]  /*3e10*/  ISETP.GE.AND P0, PT, R13, RZ, PT ;  /* 0x000000ff0d00720c */ /* 0x000fe20003f06270 */
[----:B------:R-:W-:Y:S01]  /*3e20*/  IMAD R159, R4, R8, R159 ;  /* 0x00000008049f7224 */ /* 0x000fe200078e029f */
[----:B------:R-:W-:Y:S01]  /*3e30*/  LOP3.LUT R13, R7, 0x80, RZ, 0xfc, !PT ;  /* 0x00000080070d7812 */ /* 0x000fe200078efcff */
[--C-:B------:R-:W-:Y:S01]  /*3e40*/  @!P2 IMAD.IADD R149, R149, 0x1, -R4.reuse ;  /* 0x000000019595a824 */ /* 0x100fe200078e0a04 */
[----:B------:R-:W-:Y:S01]  /*3e50*/  ISETP.GE.AND P2, PT, R10, RZ, PT ;  /* 0x000000ff0a00720c */ /* 0x000fe20003f46270 */
[--C-:B------:R-:W-:Y:S01]  /*3e60*/  @!P6 IMAD.IADD R153, R153, 0x1, -R4.reuse ;  /* 0x000000019999e824 */ /* 0x100fe200078e0a04 */
[C---:B------:R-:W-:Y:S01]  /*3e70*/  ISETP.GT.U32.AND P6, PT, R4.reuse, R157, PT ;  /* 0x0000009d0400720c */ /* 0x040fe20003fc4070 */
[----:B------:R-:W-:Y:S01]  /*3e80*/  @!P5 IMAD.IADD R155, R155, 0x1, -R4 ;  /* 0x000000019b9bd824 */ /* 0x000fe200078e0a04 */
[----:B------:R-:W-:Y:S01]  /*3e90*/  ISETP.GT.U32.AND P5, PT, R4, R159, PT ;  /* 0x0000009f0400720c */ /* 0x000fe20003fa4070 */
[----:B------:R-:W-:Y:S01]  /*3ea0*/  IMAD.HI.U32 R10, R5, R161, RZ ;  /* 0x000000a1050a7227 */ /* 0x000fe200078e00ff */
[----:B------:R-:W-:-:S03]  /*3eb0*/  IABS R163, R13 ;  /* 0x0000000d00a37213 */ /* 0x000fc60000000000 */
[----:B------:R-:W-:Y:S02]  /*3ec0*/  IMAD.MOV R10, RZ, RZ, -R10 ;  /* 0x000000ffff0a7224 */ /* 0x000fe400078e0a0a */
[----:B------:R-:W-:-:S04]  /*3ed0*/  IMAD.HI.U32 R8, R5, R163, RZ ;  /* 0x000000a305087227 */ /* 0x000fc800078e00ff */
[C---:B------:R-:W-:Y:S02]  /*3ee0*/  IMAD R161, R4.reuse, R10, R161 ;  /* 0x0000000a04a17224 */ /* 0x040fe400078e02a1 */
[--C-:B------:R-:W-:Y:S02]  /*3ef0*/  @!P6 IMAD.IADD R157, R157, 0x1, -R4.reuse ;  /* 0x000000019d9de824 */ /* 0x100fe400078e0a04 */
[----:B------:R-:W-:Y:S01]  /*3f00*/  @!P5 IMAD.IADD R159, R159, 0x1, -R4 ;  /* 0x000000019f9fd824 */ /* 0x000fe200078e0a04 */
[C---:B------:R-:W-:Y:S01]  /*3f10*/  ISETP.GT.U32.AND P6, PT, R4.reuse, R161, PT ;  /* 0x000000a10400720c */ /* 0x040fe20003fc4070 */
[----:B------:R-:W-:Y:S01]  /*3f20*/  IMAD.MOV R8, RZ, RZ, -R8 ;  /* 0x000000ffff087224 */ /* 0x000fe200078e0a08 */
[C---:B------:R-:W-:Y:S01]  /*3f30*/  ISETP.GT.U32.AND P5, PT, R4.reuse, R157, PT ;  /* 0x0000009d0400720c */ /* 0x040fe20003fa4070 */
[----:B------:R-:W-:Y:S01]  /*3f40*/  @!P3 IMAD.MOV R151, RZ, RZ, -R151 ;  /* 0x000000ffff97b224 */ /* 0x000fe200078e0a97 */
[C---:B------:R-:W-:Y:S01]  /*3f50*/  ISETP.GT.U32.AND P3, PT, R4.reuse, R159, PT ;  /* 0x0000009f0400720c */ /* 0x040fe20003f64070 */
[----:B------:R-:W-:-:S02]  /*3f60*/  IMAD R163, R4, R8, R163 ;  /* 0x0000000804a37224 */ /* 0x000fc400078e02a3 */
[----:B------:R-:W-:-:S04]  /*3f70*/  IMAD.HI.U32 R8, R5, R167, RZ ;  /* 0x000000a705087227 */ /* 0x000fc800078e00ff */
[----:B------:R-:W-:Y:S02]  /*3f80*/  IMAD.MOV R8, RZ, RZ, -R8 ;  /* 0x000000ffff087224 */ /* 0x000fe400078e0a08 */
[--C-:B------:R-:W-:Y:S02]  /*3f90*/  @!P6 IMAD.IADD R161, R161, 0x1, -R4.reuse ;  /* 0x00000001a1a1e824 */ /* 0x100fe400078e0a04 */
[C---:B------:R-:W-:Y:S02]  /*3fa0*/  IMAD R167, R4.reuse, R8, R167 ;  /* 0x0000000804a77224 */ /* 0x040fe400078e02a7 */
[----:B------:R-:W-:Y:S01]  /*3fb0*/  @!P3 IMAD.IADD R159, R159, 0x1, -R4 ;  /* 0x000000019f9fb824 */ /* 0x000fe200078e0a04 */
[C---:B------:R-:W-:Y:S01]  /*3fc0*/  ISETP.GT.U32.AND P6, PT, R4.reuse, R161, PT ;  /* 0x000000a10400720c */ /* 0x040fe20003fc4070 */
[----:B------:R-:W-:Y:S01]  /*3fd0*/  IMAD.HI.U32 R10, R5, R165, RZ ;  /* 0x000000a5050a7227 */ /* 0x000fe200078e00ff */
[----:B------:R-:W-:-:S03]  /*3fe0*/  ISETP.GT.U32.AND P3, PT, R4, R167, PT ;  /* 0x000000a70400720c */ /* 0x000fc60003f64070 */
[----:B------:R-:W-:Y:S02]  /*3ff0*/  IMAD.MOV R10, RZ, RZ, -R10 ;  /* 0x000000ffff0a7224 */ /* 0x000fe400078e0a0a */
[----:B------:R-:W-:-:S04]  /*4000*/  IMAD.HI.U32 R8, R5, R169, RZ ;  /* 0x000000a905087227 */ /* 0x000fc800078e00ff */
[----:B------:R-:W-:Y:S01]  /*4010*/  IMAD R165, R4, R10, R165 ;  /* 0x0000000a04a57224 */ /* 0x000fe200078e02a5 */
[----:B------:R-:W-:Y:S01]  /*4020*/  LOP3.LUT R10, R7, 0x88, RZ, 0xfc, !PT ;  /* 0x00000088070a7812 */ /* 0x000fe200078efcff */
[--C-:B------:R-:W-:Y:S01]  /*4030*/  @!P5 IMAD.IADD R157, R157, 0x1, -R4.reuse ;  /* 0x000000019d9dd824 */ /* 0x100fe200078e0a04 */
[----:B------:R-:W-:Y:S01]  /*4040*/  ISETP.GE.AND P5, PT, R11, RZ, PT ;  /* 0x000000ff0b00720c */ /* 0x000fe20003fa6270 */
[--C-:B------:R-:W-:Y:S01]  /*4050*/  @!P6 IMAD.IADD R161, R161, 0x1, -R4.reuse ;  /* 0x00000001a1a1e824 */ /* 0x100fe200078e0a04 */
[----:B------:R-:W-:Y:S01]  /*4060*/  ISETP.GE.AND P6, PT, R12, RZ, PT ;  /* 0x000000ff0c00720c */ /* 0x000fe20003fc6270 */
[----:B------:R-:W-:Y:S01]  /*4070*/  @!P3 IMAD.IADD R167, R167, 0x1, -R4 ;  /* 0x00000001a7a7b824 */ /* 0x000fe200078e0a04 */
[----:B------:R-:W-:Y:S01]  /*4080*/  IABS R171, R10 ;  /* 0x0000000a00ab7213 */ /* 0x000fe20000000000 */
[----:B------:R-:W-:Y:S01]  /*4090*/  IMAD.MOV R8, RZ, RZ, -R8 ;  /* 0x000000ffff087224 */ /* 0x000fe200078e0a08 */
[----:B------:R-:W-:Y:S01]  /*40a0*/  LOP3.LUT R11, R7, 0x8a, RZ, 0xfc, !PT ;  /* 0x0000008a070b7812 */ /* 0x000fe200078efcff */
[----:B------:R-:W-:Y:S01]  /*40b0*/  @!P2 IMAD.MOV R157, RZ, RZ, -R157 ;  /* 0x000000ffff9da224 */ /* 0x000fe200078e0a9d */
[C---:B------:R-:W-:Y:S01]  /*40c0*/  ISETP.GT.U32.AND P2, PT, R4.reuse, R167, PT ;  /* 0x000000a70400720c */ /* 0x040fe20003f44070 */
[----:B------:R-:W-:Y:S01]  /*40d0*/  IMAD R169, R4, R8, R169 ;  /* 0x0000000804a97224 */ /* 0x000fe200078e02a9 */
[----:B------:R-:W-:Y:S01]  /*40e0*/  IABS R173, R11 ;  /* 0x0000000b00ad7213 */ /* 0x000fe20000000000 */
[----:B------:R-:W-:Y:S01]  /*40f0*/  IMAD.HI.U32 R8, R5, R171, RZ ;  /* 0x000000ab05087227 */ /* 0x000fe200078e00ff */
[----:B------:R-:W-:-:S03]  /*4100*/  LOP3.LUT R12, R7, 0x8c, RZ, 0xfc, !PT ;  /* 0x0000008c070c7812 */ /* 0x000fc600078efcff */
[----:B------:R-:W-:Y:S01]  /*4110*/  IMAD.MOV R8, RZ, RZ, -R8 ;  /* 0x000000ffff087224 */ /* 0x000fe200078e0a08 */
[----:B------:R-:W-:Y:S01]  /*4120*/  IABS R175, R12 ;  /* 0x0000000c00af7213 */ /* 0x000fe20000000000 */
[----:B------:R-:W-:Y:S01]  /*4130*/  @!P6 IMAD.MOV R161, RZ, RZ, -R161 ;  /* 0x000000ffffa1e224 */ /* 0x000fe200078e0aa1 */
[C---:B------:R-:W-:Y:S01]  /*4140*/  ISETP.GT.U32.AND P6, PT, R4.reuse, R169, PT ;  /* 0x000000a90400720c */ /* 0x040fe20003fc4070 */
[C---:B------:R-:W-:Y:S02]  /*4150*/  IMAD R171, R4.reuse, R8, R171 ;  /* 0x0000000804ab7224 */ /* 0x040fe400078e02ab */
[----:B------:R-:W-:Y:S02]  /*4160*/  @!P2 IMAD.IADD R167, R167, 0x1, -R4 ;  /* 0x00000001a7a7a824 */ /* 0x000fe400078e0a04 */
[----:B------:R-:W-:Y:S01]  /*4170*/  @!P4 IMAD.MOV R149, RZ, RZ, -R149 ;  /* 0x000000ffff95c224 */ /* 0x000fe200078e0a95 */
[C---:B------:R-:W-:Y:S01]  /*4180*/  ISETP.GT.U32.AND P2, PT, R4.reuse, R171, PT ;  /* 0x000000ab0400720c */ /* 0x040fe20003f44070 */
[----:B------:R-:W-:Y:S01]  /*4190*/  @!P1 IMAD.MOV R153, RZ, RZ, -R153 ;  /* 0x000000ffff999224 */ /* 0x000fe200078e0a99 */
[C---:B------:R-:W-:Y:S01]  /*41a0*/  ISETP.GT.U32.AND P4, PT, R4.reuse, R155, PT ;  /* 0x0000009b0400720c */ /* 0x040fe20003f84070 */
[----:B------:R-:W-:Y:S01]  /*41b0*/  IMAD.HI.U32 R8, R5, R173, RZ ;  /* 0x000000ad05087227 */ /* 0x000fe200078e00ff */
[----:B------:R-:W-:-:S03]  /*41c0*/  ISETP.GT.U32.AND P1, PT, R4, R163, PT ;  /* 0x000000a30400720c */ /* 0x000fc60003f24070 */
[----:B------:R-:W-:Y:S02]  /*41d0*/  @!P6 IMAD.IADD R169, R169, 0x1, -R4 ;  /* 0x00000001a9a9e824 */ /* 0x000fe400078e0a04 */
[----:B------:R-:W-:Y:S02]  /*41e0*/  IMAD.MOV R8, RZ, RZ, -R8 ;  /* 0x000000ffff087224 */ /* 0x000fe400078e0a08 */
[----:B------:R-:W-:Y:S01]  /*41f0*/  @!P5 IMAD.MOV R159, RZ, RZ, -R159 ;  /* 0x000000ffff9fd224 */ /* 0x000fe200078e0a9f */
[C---:B------:R-:W-:Y:S01]  /*4200*/  ISETP.GT.U32.AND P6, PT, R4.reuse, R169, PT ;  /* 0x000000a90400720c */ /* 0x040fe20003fc4070 */
[----:B------:R-:W-:Y:S01]  /*4210*/  @!P2 IMAD.IADD R171, R171, 0x1, -R4 ;  /* 0x00000001ababa824 */ /* 0x000fe200078e0a04 */
[----:B------:R-:W-:Y:S01]  /*4220*/  ISETP.GE.AND P5, PT, R15, RZ, PT ;  /* 0x000000ff0f00720c */ /* 0x000fe20003fa6270 */
[C---:B------:R-:W-:Y:S01]  /*4230*/  IMAD R173, R4.reuse, R8, R173 ;  /* 0x0000000804ad7224 */ /* 0x040fe200078e02ad */
[----:B------:R-:W-:Y:S01]  /*4240*/  LOP3.LUT R15, R7, 0x92, RZ, 0xfc, !PT ;  /* 0x00000092070f7812 */ /* 0x000fe200078efcff */
[----:B------:R-:W-:Y:S01]  /*4250*/  IMAD.HI.U32 R8, R5, R175, RZ ;  /* 0x000000af05087227 */ /* 0x000fe200078e00ff */
[----:B------:R-:W-:-:S02]  /*4260*/  ISETP.GT.U32.AND P2, PT, R4, R171, PT ;  /* 0x000000ab0400720c */ /* 0x000fc40003f44070 */
[----:B------:R-:W-:Y:S01]  /*4270*/  IABS R181, R15 ;  /* 0x0000000f00b57213 */ /* 0x000fe20000000000 */
[--C-:B------:R-:W-:Y:S01]  /*4280*/  @!P4 IMAD.IADD R155, R155, 0x1, -R4.reuse ;  /* 0x000000019b9bc824 */ /* 0x100fe200078e0a04 */
[C---:B------:R-:W-:Y:S01]  /*4290*/  ISETP.GT.U32.AND P4, PT, R4.reuse, R165, PT ;  /* 0x000000a50400720c */ /* 0x040fe20003f84070 */
[----:B------:R-:W-:Y:S01]  /*42a0*/  @!P1 IMAD.IADD R163, R163, 0x1, -R4 ;  /* 0x00000001a3a39824 */ /* 0x000fe200078e0a04 */
[----:B------:R-:W-:Y:S01]  /*42b0*/  ISETP.GE.AND P1, PT, R13, RZ, PT ;  /* 0x000000ff0d00720c */ /* 0x000fe20003f26270 */
[----:B------:R-:W-:Y:S01]  /*42c0*/  IMAD.MOV R8, RZ, RZ, -R8 ;  /* 0x000000ffff087224 */ /* 0x000fe200078e0a08 */
[----:B------:R-:W-:Y:S01]  /*42d0*/  LOP3.LUT R13, R7, 0x8e, RZ, 0xfc, !PT ;  /* 0x0000008e070d7812 */ /* 0x000fe200078efcff */
[----:B------:R-:W-:Y:S01]  /*42e0*/  @!P0 IMAD.MOV R155, RZ, RZ, -R155 ;  /* 0x000000ffff9b8224 */ /* 0x000fe200078e0a9b */
[C---:B------:R-:W-:Y:S01]  /*42f0*/  ISETP.GT.U32.AND P0, PT, R4.reuse, R163, PT ;  /* 0x000000a30400720c */ /* 0x040fe20003f04070 */
[--C-:B------:R-:W-:Y:S01]  /*4300*/  @!P6 IMAD.IADD R169, R169, 0x1, -R4.reuse ;  /* 0x00000001a9a9e824 */ /* 0x100fe200078e0a04 */
[C---:B------:R-:W-:Y:S01]  /*4310*/  ISETP.GT.U32.AND P6, PT, R4.reuse, R173, PT ;  /* 0x000000ad0400720c */ /* 0x040fe20003fc4070 */
[----:B------:R-:W-:Y:S01]  /*4320*/  IMAD R175, R4, R8, R175 ;  /* 0x0000000804af7224 */ /* 0x000fe200078e02af */
[----:B------:R-:W-:Y:S01]  /*4330*/  IABS R177, R13 ;  /* 0x0000000d00b17213 */ /* 0x000fe20000000000 */
[----:B------:R-:W-:-:S02]  /*4340*/  @!P2 IMAD.IADD R171, R171, 0x1, -R4 ;  /* 0x00000001ababa824 */ /* 0x000fc400078e0a04 */
[--C-:B------:R-:W-:Y:S01]  /*4350*/  @!P4 IMAD.IADD R165, R165, 0x1, -R4.reuse ;  /* 0x00000001a5a5c824 */ /* 0x100fe200078e0a04 */
[----:B------:R-:W-:Y:S01]  /*4360*/  ISETP.GT.U32.AND P2, PT, R4, R175, PT ;  /* 0x000000af0400720c */ /* 0x000fe20003f44070 */
[----:B------:R-:W-:Y:S01]  /*4370*/  IMAD.HI.U32 R8, R5, R177, RZ ;  /* 0x000000b105087227 */ /* 0x000fe200078e00ff */
[----:B------:R-:W-:Y:S02]  /*4380*/  ISETP.GE.AND P4, PT, R14, RZ, PT ;  /* 0x000000ff0e00720c */ /* 0x000fe40003f86270 */
[----:B------:R-:W-:Y:S01]  /*4390*/  ISETP.GT.U32.AND P3, PT, R4, R165, PT ;  /* 0x000000a50400720c */ /* 0x000fe20003f64070 */
[--C-:B------:R-:W-:Y:S01]  /*43a0*/  @!P0 IMAD.IADD R163, R163, 0x1, -R4.reuse ;  /* 0x00000001a3a38824 */ /* 0x100fe200078e0a04 */
[----:B------:R-:W-:Y:S01]  /*43b0*/  LOP3.LUT R14, R7, 0x90, RZ, 0xfc, !PT ;  /* 0x00000090070e7812 */ /* 0x000fe200078efcff */
[----:B------:R-:W-:Y:S01]  /*43c0*/  @!P6 IMAD.IADD R173, R173, 0x1, -R4 ;  /* 0x00000001adade824 */ /* 0x000fe200078e0a04 */
[----:B------:R-:W-:Y:S01]  /*43d0*/  ISETP.GE.AND P0, PT, R16, RZ, PT ;  /* 0x000000ff1000720c */ /* 0x000fe20003f06270 */
[----:B------:R-:W-:Y:S01]  /*43e0*/  @!P1 IMAD.MOV R163, RZ, RZ, -R163 ;  /* 0x000000ffffa39224 */ /* 0x000fe200078e0aa3 */
[----:B------:R-:W-:Y:S01]  /*43f0*/  ISETP.GE.AND P1, PT, R11, RZ, PT ;  /* 0x000000ff0b00720c */ /* 0x000fe20003f26270 */
[----:B------:R-:W-:Y:S01]  /*4400*/  IMAD.HI.U32 R11, R5, R181, RZ ;  /* 0x000000b5050b7227 */ /* 0x000fe200078e00ff */
[----:B------:R-:W-:-:S02]  /*4410*/  IABS R179, R14 ;  /* 0x0000000e00b37213 */ /* 0x000fc40000000000 */
[----:B------:R-:W-:Y:S01]  /*4420*/  LOP3.LUT R16, R7, 0x94, RZ, 0xfc, !PT ;  /* 0x0000009407107812 */ /* 0x000fe200078efcff */
[--C-:B------:R-:W-:Y:S01]  /*4430*/  @!P2 IMAD.IADD R175, R175, 0x1, -R4.reuse ;  /* 0x00000001afafa824 */ /* 0x100fe200078e0a04 */
[----:B------:R-:W-:Y:S01]  /*4440*/  ISETP.GT.U32.AND P2, PT, R4, R173, PT ;  /* 0x000000ad0400720c */ /* 0x000fe20003f44070 */
[----:B------:R-:W-:Y:S01]  /*4450*/  IMAD.MOV R11, RZ, RZ, -R11 ;  /* 0x000000ffff0b7224 */ /* 0x000fe200078e0a0b */
[----:B------:R-:W-:Y:S01]  /*4460*/  IABS R183, R16 ;  /* 0x0000001000b77213 */ /* 0x000fe20000000000 */
[----:B------:R-:W-:Y:S01]  /*4470*/  @!P3 IMAD.IADD R165, R165, 0x1, -R4 ;  /* 0x00000001a5a5b824 */ /* 0x000fe200078e0a04 */
[----:B------:R-:W-:Y:S01]  /*4480*/  ISETP.GE.AND P3, PT, R10, RZ, PT ;  /* 0x000000ff0a00720c */ /* 0x000fe20003f66270 */
[----:B------:R-:W-:Y:S01]  /*4490*/  IMAD R181, R4, R11, R181 ;  /* 0x0000000b04b57224 */ /* 0x000fe200078e02b5 */
[----:B------:R-:W-:Y:S01]  /*44a0*/  ISETP.GE.AND P6, PT, R12, RZ, PT ;  /* 0x000000ff0c00720c */ /* 0x000fe20003fc6270 */
[----:B------:R-:W-:Y:S01]  /*44b0*/  IMAD.HI.U32 R10, R5, R179, RZ ;  /* 0x000000b3050a7227 */ /* 0x000fe200078e00ff */
[----:B------:R-:W-:-:S02]  /*44c0*/  LOP3.LUT R11, R7, 0x98, RZ, 0xfc, !PT ;  /* 0x00000098070b7812 */ /* 0x000fc400078efcff */
[----:B------:R-:W-:Y:S01]  /*44d0*/  LOP3.LUT R12, R7, 0x9a, RZ, 0xfc, !PT ;  /* 0x0000009a070c7812 */ /* 0x000fe200078efcff */
[----:B------:R-:W-:Y:S01]  /*44e0*/  IMAD.MOV R8, RZ, RZ, -R8 ;  /* 0x000000ffff087224 */ /* 0x000fe200078e0a08 */
[----:B------:R-:W-:Y:S01]  /*44f0*/  IABS R187, R11 ;  /* 0x0000000b00bb7213 */ /* 0x000fe20000000000 */
[----:B------:R-:W-:Y:S01]  /*4500*/  @!P2 IMAD.IADD R173, R173, 0x1, -R4 ;  /* 0x00000001adada824 */ /* 0x000fe200078e0a04 */
[C---:B------:R-:W-:Y:S01]  /*4510*/  ISETP.GT.U32.AND P2, PT, R4.reuse, R181, PT ;  /* 0x000000b50400720c */ /* 0x040fe20003f44070 */
[----:B------:R-:W-:Y:S01]  /*4520*/  IMAD.MOV R10, RZ, RZ, -R10 ;  /* 0x000000ffff0a7224 */ /* 0x000fe200078e0a0a */
[----:B------:R-:W-:Y:S01]  /*4530*/  IABS R189, R12 ;  /* 0x0000000c00bd7213 */ /* 0x000fe20000000000 */
[C---:B------:R-:W-:Y:S02]  /*4540*/  IMAD R177, R4.reuse, R8, R177 ;  /* 0x0000000804b17224 */ /* 0x040fe400078e02b1 */
[C---:B------:R-:W-:Y:S01]  /*4550*/  IMAD R179, R4.reuse, R10, R179 ;  /* 0x0000000a04b37224 */ /* 0x040fe200078e02b3 */
[----:B------:R-:W-:Y:S01]  /*4560*/  LOP3.LUT R10, R7, 0x96, RZ, 0xfc, !PT ;  /* 0x00000096070a7812 */ /* 0x000fe200078efcff */
[----:B------:R-:W-:Y:S01]  /*4570*/  @!P4 IMAD.MOV R165, RZ, RZ, -R165 ;  /* 0x000000ffffa5c224 */ /* 0x000fe200078e0aa5 */
[----:B------:R-:W-:Y:S01]  /*4580*/  ISETP.GT.U32.AND P4, PT, R4, R175, PT ;  /* 0x000000af0400720c */ /* 0x000fe20003f84070 */
[----:B------:R-:W-:Y:S01]  /*4590*/  IMAD.HI.U32 R8, R5, R183, RZ ;  /* 0x000000b705087227 */ /* 0x000fe200078e00ff */
[----:B------:R-:W-:-:S03]  /*45a0*/  IABS R185, R10 ;  /* 0x0000000a00b97213 */ /* 0x000fc60000000000 */
[----:B------:R-:W-:Y:S02]  /*45b0*/  @!P2 IMAD.IADD R181, R181, 0x1, -R4 ;  /* 0x00000001b5b5a824 */ /* 0x000fe400078e0a04 */
[----:B------:R-:W-:Y:S02]  /*45c0*/  IMAD.MOV R8, RZ, RZ, -R8 ;  /* 0x000000ffff087224 */ /* 0x000fe400078e0a08 */
[----:B------:R-:W-:Y:S01]  /*45d0*/  @!P1 IMAD.MOV R173, RZ, RZ, -R173 ;  /* 0x000000ffffad9224 */ /* 0x000fe200078e0aad */
[C---:B------:R-:W-:Y:S01]  /*45e0*/  ISETP.GT.U32.AND P1, PT, R4.reuse, R181, PT ;  /* 0x000000b50400720c */ /* 0x040fe20003f24070 */
[C---:B------:R-:W-:Y:S02]  /*45f0*/  IMAD R183, R4.reuse, R8, R183 ;  /* 0x0000000804b77224 */ /* 0x040fe400078e02b7 */
[----:B------:R-:W-:Y:S01]  /*4600*/  @!P5 IMAD.MOV R167, RZ, RZ, -R167 ;  /* 0x000000ffffa7d224 */ /* 0x000fe200078e0aa7 */
[----:B------:R-:W-:Y:S01]  /*4610*/  ISETP.GT.U32.AND P5, PT, R4, R177, PT ;  /* 0x000000b10400720c */ /* 0x000fe20003fa4070 */
[----:B------:R-:W-:-:S04]  /*4620*/  IMAD.HI.U32 R8, R5, R185, RZ ;  /* 0x000000b905087227 */ /* 0x000fc800078e00ff */
[----:B------:R-:W-:Y:S01]  /*4630*/  @!P0 IMAD.MOV R169, RZ, RZ, -R169 ;  /* 0x000000ffffa98224 */ /* 0x000fe200078e0aa9 */
        /* <DEDUP_REMOVED lines=9> */
[----:B------:R-:W-:-:S02]  /*46d0*/  @!P1 IMAD.IADD R181, R181, 0x1, -R4 ;  /* 0x00000001b5b59824 */ /* 0x000fc400078e0a04 */
[--C-:B------:R-:W-:Y:S01]  /*46e0*/  @!P5 IMAD.IADD R177, R177, 0x1, -R4.reuse ;  /* 0x00000001b1b1d824 */ /* 0x100fe200078e0a04 */
[C---:B------:R-:W-:Y:S01]  /*46f0*/  ISETP.GT.U32.AND P1, PT, R4.reuse, R185, PT ;  /* 0x000000b90400720c */ /* 0x040fe20003f24070 */
[--C-:B------:R-:W-:Y:S01]  /*4700*/  @!P0 IMAD.IADD R179, R179, 0x1, -R4.reuse ;  /* 0x00000001b3b38824 */ /* 0x100fe200078e0a04 */
[----:B------:R-:W-:Y:S01]  /*4710*/  ISETP.GE.AND P5, PT, R15, RZ, PT ;  /* 0x000000ff0f00720c */ /* 0x000fe20003fa6270 */
[----:B------:R-:W-:Y:S01]  /*4720*/  IMAD.HI.U32 R8, R5, R187, RZ ;  /* 0x000000bb05087227 */ /* 0x000fe200078e00ff */
[C---:B------:R-:W-:Y:S02]  /*4730*/  ISETP.GT.U32.AND P0, PT, R4.reuse, R177, PT ;  /* 0x000000b10400720c */ /* 0x040fe40003f04070 */
[C---:B------:R-:W-:Y:S01]  /*4740*/  ISETP.GT.U32.AND P2, PT, R4.reuse, R179, PT ;  /* 0x000000b30400720c */ /* 0x040fe20003f44070 */
[----:B------:R-:W-:Y:S01]  /*4750*/  @!P3 IMAD.MOV R171, RZ, RZ, -R171 ;  /* 0x000000ffffabb224 */ /* 0x000fe200078e0aab */
[----:B------:R-:W-:Y:S01]  /*4760*/  ISETP.GE.AND P3, PT, R13, RZ, PT ;  /* 0x000000ff0d00720c */ /* 0x000fe20003f66270 */
[----:B------:R-:W-:Y:S01]  /*4770*/  @!P6 IMAD.IADD R183, R183, 0x1, -R4 ;  /* 0x00000001b7b7e824 */ /* 0x000fe200078e0a04 */
[----:B------:R-:W-:Y:S01]  /*4780*/  ISETP.GE.AND P6, PT, R11, RZ, PT ;  /* 0x000000ff0b00720c */ /* 0x000fe20003fc6270 */
[----:B------:R-:W-:Y:S01]  /*4790*/  IMAD.MOV R8, RZ, RZ, -R8 ;  /* 0x000000ffff087224 */ /* 0x000fe200078e0a08 */
[----:B------:R-:W-:Y:S01]  /*47a0*/  LOP3.LUT R11, R7, 0x9c, RZ, 0xfc, !PT ;  /* 0x0000009c070b7812 */ /* 0x000fe200078efcff */
[----:B------:R-:W-:Y:S01]  /*47b0*/  @!P1 IMAD.IADD R185, R185, 0x1, -R4 ;  /* 0x00000001b9b99824 */ /* 0x000fe200078e0a04 */
[C---:B------:R-:W-:Y:S01]  /*47c0*/  ISETP.GT.U32.AND P1, PT, R4.reuse, R183, PT ;  /* 0x000000b70400720c */ /* 0x040fe20003f24070 */
[----:B------:R-:W-:Y:S01]  /*47d0*/  IMAD R187, R4, R8, R187 ;  /* 0x0000000804bb7224 */ /* 0x000fe200078e02bb */
[----:B------:R-:W-:Y:S01]  /*47e0*/  LOP3.LUT R13, R7, 0x9e, RZ, 0xfc, !PT ;  /* 0x0000009e070d7812 */ /* 0x000fe200078efcff */
[----:B------:R-:W-:Y:S01]  /*47f0*/  IMAD.HI.U32 R8, R5, R189, RZ ;  /* 0x000000bd05087227 */ /* 0x000fe200078e00ff */
[----:B------:R-:W-:-:S02]  /*4800*/  IABS R191, R11 ;  /* 0x0000000b00bf7213 */ /* 0x000fc40000000000 */
[----:B------:R-:W-:Y:S01]  /*4810*/  IABS R193, R13 ;  /* 0x0000000d00c17213 */ /* 0x000fe20000000000 */
[----:B------:R-:W-:Y:S01]  /*4820*/  @!P0 IMAD.IADD R177, R177, 0x1, -R4 ;  /* 0x00000001b1b18824 */ /* 0x000fe200078e0a04 */
[----:B------:R-:W-:Y:S01]  /*4830*/  ISETP.GE.AND P0, PT, R16, RZ, PT ;  /* 0x000000ff1000720c */ /* 0x000fe20003f06270 */
[----:B------:R-:W-:Y:S01]  /*4840*/  IMAD.MOV R8, RZ, RZ, -R8 ;  /* 0x000000ffff087224 */ /* 0x000fe200078e0a08 */
[----:B------:R-:W-:Y:S01]  /*4850*/  LOP3.LUT R15, R7, 0xc0, RZ, 0xfc, !PT ;  /* 0x000000c0070f7812 */ /* 0x000fe200078efcff */
[----:B------:R-:W-:Y:S01]  /*4860*/  @!P3 IMAD.MOV R177, RZ, RZ, -R177 ;  /* 0x000000ffffb1b224 */ /* 0x000fe200078e0ab1 */
[C---:B------:R-:W-:Y:S01]  /*4870*/  ISETP.GT.U32.AND P3, PT, R4.reuse, R187, PT ;  /* 0x000000bb0400720c */ /* 0x040fe20003f64070 */
[C---:B------:R-:W-:Y:S01]  /*4880*/  IMAD R189, R4.reuse, R8, R189 ;  /* 0x0000000804bd7224 */ /* 0x040fe200078e02bd */
[----:B------:R-:W-:Y:S01]  /*4890*/  IABS R225, R15 ;  /* 0x0000000f00e17213 */ /* 0x000fe20000000000 */
[--C-:B------:R-:W-:Y:S01]  /*48a0*/  @!P1 IMAD.IADD R183, R183, 0x1, -R4.reuse ;  /* 0x00000001b7b79824 */ /* 0x100fe200078e0a04 */
[----:B------:R-:W-:Y:S01]  /*48b0*/  LOP3.LUT R16, R7, 0xc4, RZ, 0xfc, !PT ;  /* 0x000000c407107812 */ /* 0x000fe200078efcff */
[----:B------:R-:W-:Y:S01]  /*48c0*/  @!P2 IMAD.IADD R179, R179, 0x1, -R4 ;  /* 0x00000001b3b3a824 */ /* 0x000fe200078e0a04 */
[----:B------:R-:W-:Y:S01]  /*48d0*/  ISETP.GT.U32.AND P1, PT, R4, R189, PT ;  /* 0x000000bd0400720c */ /* 0x000fe20003f24070 */
[----:B------:R-:W-:Y:S01]  /*48e0*/  IMAD.HI.U32 R8, R5, R191, RZ ;  /* 0x000000bf05087227 */ /* 0x000fe200078e00ff */
[----:B------:R-:W-:-:S02]  /*48f0*/  ISETP.GE.AND P2, PT, R10, RZ, PT ;  /* 0x000000ff0a00720c */ /* 0x000fc40003f46270 */
[----:B------:R-:W-:Y:S01]  /*4900*/  IABS R229, R16 ;  /* 0x0000001000e57213 */ /* 0x000fe20000000000 */
[----:B------:R-:W-:Y:S01]  /*4910*/  @!P4 IMAD.MOV R179, RZ, RZ, -R179 ;  /* 0x000000ffffb3c224 */ /* 0x000fe200078e0ab3 */
[----:B------:R-:W-:Y:S01]  /*4920*/  ISETP.GT.U32.AND P4, PT, R4, R185, PT ;  /* 0x000000b90400720c */ /* 0x000fe20003f84070 */
[----:B------:R-:W-:Y:S01]  /*4930*/  @!P3 IMAD.IADD R187, R187, 0x1, -R4 ;  /* 0x00000001bbbbb824 */ /* 0x000fe200078e0a04 */
[----:B------:R-:W-:Y:S01]  /*4940*/  ISETP.GE.AND P3, PT, R13, RZ, PT ;  /* 0x000000ff0d00720c */ /* 0x000fe20003f66270 */
[----:B------:R-:W-:Y:S01]  /*4950*/  IMAD.HI.U32 R10, R5, R193, RZ ;  /* 0x000000c1050a7227 */ /* 0x000fe200078e00ff */
[----:B------:R-:W-:-:S03]  /*4960*/  LOP3.LUT R13, R7, 0xa4, RZ, 0xfc, !PT ;  /* 0x000000a4070d7812 */ /* 0x000fc600078efcff */
[----:B------:R-:W-:Y:S01]  /*4970*/  @!P1 IMAD.IADD R189, R189, 0x1, -R4 ;  /* 0x00000001bdbd9824 */ /* 0x000fe200078e0a04 */
[C---:B------:R-:W-:Y:S01]  /*4980*/  ISETP.GT.U32.AND P1, PT, R4.reuse, R187, PT ;  /* 0x000000bb0400720c */ /* 0x040fe20003f24070 */
[----:B------:R-:W-:Y:S01]  /*4990*/  IMAD.MOV R8, RZ, RZ, -R8 ;  /* 0x000000ffff087224 */ /* 0x000fe200078e0a08 */
[----:B------:R-:W-:Y:S01]  /*49a0*/  IABS R199, R13 ;  /* 0x0000000d00c77213 */ /* 0x000fe20000000000 */
[----:B------:R-:W-:Y:S02]  /*49b0*/  IMAD.MOV R10, RZ, RZ, -R10 ;  /* 0x000000ffff0a7224 */ /* 0x000fe400078e0a0a */
[----:B------:R-:W-:Y:S01]  /*49c0*/  @!P4 IMAD.IADD R185, R185, 0x1, -R4 ;  /* 0x00000001b9b9c824 */ /* 0x000fe200078e0a04 */
[----:B------:R-:W-:Y:S01]  /*49d0*/  ISETP.GE.AND P4, PT, R11, RZ, PT ;  /* 0x000000ff0b00720c */ /* 0x000fe20003f86270 */
[C---:B------:R-:W-:Y:S01]  /*49e0*/  IMAD R191, R4.reuse, R8, R191 ;  /* 0x0000000804bf7224 */ /* 0x040fe200078e02bf */
[----:B------:R-:W-:Y:S01]  /*49f0*/  LOP3.LUT R11, R7, 0xa0, RZ, 0xfc, !PT ;  /* 0x000000a0070b7812 */ /* 0x000fe200078efcff */
[----:B------:R-:W-:-:S02]  /*4a00*/  IMAD R193, R4, R10, R193 ;  /* 0x0000000a04c17224 */ /* 0x000fc400078e02c1 */
[----:B------:R-:W-:Y:S01]  /*4a10*/  @!P2 IMAD.MOV R185, RZ, RZ, -R185 ;  /* 0x000000ffffb9a224 */ /* 0x000fe200078e0ab9 */
[C---:B------:R-:W-:Y:S01]  /*4a20*/  ISETP.GT.U32.AND P2, PT, R4.reuse, R191, PT ;  /* 0x000000bf0400720c */ /* 0x040fe20003f44070 */
[----:B------:R-:W-:Y:S01]  /*4a30*/  @!P1 IMAD.IADD R187, R187, 0x1, -R4 ;  /* 0x00000001bbbb9824 */ /* 0x000fe200078e0a04 */
[----:B------:R-:W-:Y:S01]  /*4a40*/  IABS R195, R11 ;  /* 0x0000000b00c37213 */ /* 0x000fe20000000000 */
[----:B------:R-:W-:Y:S01]  /*4a50*/  @!P5 IMAD.MOV R181, RZ, RZ, -R181 ;  /* 0x000000ffffb5d224 */ /* 0x000fe200078e0ab5 */
[----:B------:R-:W-:Y:S01]  /*4a60*/  ISETP.GT.U32.AND P1, PT, R4, R193, PT ;  /* 0x000000c10400720c */ /* 0x000fe20003f24070 */
[----:B------:R-:W-:Y:S01]  /*4a70*/  @!P0 IMAD.MOV R183, RZ, RZ, -R183 ;  /* 0x000000ffffb78224 */ /* 0x000fe200078e0ab7 */
[----:B------:R-:W-:Y:S01]  /*4a80*/  ISETP.GE.AND P5, PT, R12, RZ, PT ;  /* 0x000000ff0c00720c */ /* 0x000fe20003fa6270 */
[----:B------:R-:W-:Y:S01]  /*4a90*/  IMAD.HI.U32 R8, R5, R195, RZ ;  /* 0x000000c305087227 */ /* 0x000fe200078e00ff */
[----:B------:R-:W-:Y:S02]  /*4aa0*/  LOP3.LUT R12, R7, 0xa2, RZ, 0xfc, !PT ;  /* 0x000000a2070c7812 */ /* 0x000fe400078efcff */
[----:B------:R-:W-:Y:S01]  /*4ab0*/  ISETP.GT.U32.AND P0, PT, R4, R189, PT ;  /* 0x000000bd0400720c */ /* 0x000fe20003f04070 */
[----:B------:R-:W-:Y:S01]  /*4ac0*/  IMAD.MOV R8, RZ, RZ, -R8 ;  /* 0x000000ffff087224 */ /* 0x000fe200078e0a08 */
[----:B------:R-:W-:Y:S01]  /*4ad0*/  IABS R197, R12 ;  /* 0x0000000c00c57213 */ /* 0x000fe20000000000 */
[----:B------:R-:W-:-:S02]  /*4ae0*/  @!P2 IMAD.IADD R191, R191, 0x1, -R4 ;  /* 0x00000001bfbfa824 */ /* 0x000fc400078e0a04 */
[C---:B------:R-:W-:Y:S02]  /*4af0*/  IMAD R195, R4.reuse, R8, R195 ;  /* 0x0000000804c37224 */ /* 0x040fe400078e02c3 */
[----:B------:R-:W-:Y:S01]  /*4b00*/  @!P1 IMAD.IADD R193, R193, 0x1, -R4 ;  /* 0x00000001c1c19824 */ /* 0x000fe200078e0a04 */
[C---:B------:R-:W-:Y:S01]  /*4b10*/  ISETP.GT.U32.AND P1, PT, R4.reuse, R191, PT ;  /* 0x000000bf0400720c */ /* 0x040fe20003f24070 */
[----:B------:R-:W-:Y:S01]  /*4b20*/  IMAD.HI.U32 R8, R5, R197, RZ ;  /* 0x000000c505087227 */ /* 0x000fe200078e00ff */
[----:B------:R-:W-:-:S03]  /*4b30*/  ISETP.GT.U32.AND P2, PT, R4, R195, PT ;  /* 0x000000c30400720c */ /* 0x000fc60003f44070 */
[----:B------:R-:W-:Y:S01]  /*4b40*/  @!P6 IMAD.MOV R187, RZ, RZ, -R187 ;  /* 0x000000ffffbbe224 */ /* 0x000fe200078e0abb */
[----:B------:R-:W-:Y:S01]  /*4b50*/  ISETP.GT.U32.AND P6, PT, R4, R193, PT ;  /* 0x000000c10400720c */ /* 0x000fe20003fc4070 */
[----:B------:R-:W-:Y:S02]  /*4b60*/  IMAD.MOV R8, RZ, RZ, -R8 ;  /* 0x000000ffff087224 */ /* 0x000fe400078e0a08 */
[----:B------:R-:W-:-:S04]  /*4b70*/  IMAD.HI.U32 R10, R5, R199, RZ ;  /* 0x000000c7050a7227 */ /* 0x000fc800078e00ff */
[----:B------:R-:W-:Y:S01]  /*4b80*/  @!P0 IMAD.IADD R189, R189, 0x1, -R4 ;  /* 0x00000001bdbd8824 */ /* 0x000fe200078e0a04 */
[----:B------:R-:W-:Y:S01]  /*4b90*/  ISETP.GE.AND P0, PT, R11, RZ, PT ;  /* 0x000000ff0b00720c */ /* 0x000fe20003f06270 */
[----:B------:R-:W-:Y:S02]  /*4ba0*/  IMAD R197, R4, R8, R197 ;  /* 0x0000000804c57224 */ /* 0x000fe400078e02c5 */
[----:B------:R-:W-:-:S04]  /*4bb0*/  IMAD.HI.U32 R11, R5, R201, RZ ;  /* 0x000000c9050b7227 */ /* 0x000fc800078e00ff */
[----:B------:R-:W-:Y:S02]  /*4bc0*/  IMAD.MOV R10, RZ, RZ, -R10 ;  /* 0x000000ffff0a7224 */ /* 0x000fe400078e0a0a */
[--C-:B------:R-:W-:Y:S01]  /*4bd0*/  @!P1 IMAD.IADD R191, R191, 0x1, -R4.reuse ;  /* 0x00000001bfbf9824 */ /* 0x100fe200078e0a04 */
[C---:B------:R-:W-:Y:S01]  /*4be0*/  ISETP.GT.U32.AND P1, PT, R4.reuse, R197, PT ;  /* 0x000000c50400720c */ /* 0x040fe20003f24070 */
[----:B------:R-:W-:Y:S02]  /*4bf0*/  IMAD.MOV R11, RZ, RZ, -R11 ;  /* 0x000000ffff0b7224 */ /* 0x000fe400078e0a0b */
[--C-:B------:R-:W-:Y:S02]  /*4c00*/  @!P2 IMAD.IADD R195, R195, 0x1, -R4.reuse ;  /* 0x00000001c3c3a824 */ /* 0x100fe400078e0a04 */
[C---:B------:R-:W-:Y:S01]  /*4c10*/  IMAD R199, R4.reuse, R10, R199 ;  /* 0x0000000a04c77224 */ /* 0x040fe200078e02c7 */
[----:B------:R-:W-:Y:S01]  /*4c20*/  LOP3.LUT R10, R7, 0xa8, RZ, 0xfc, !PT ;  /* 0x000000a8070a7812 */ /* 0x000fe200078efcff */
[C---:B------:R-:W-:Y:S01]  /*4c30*/  IMAD R201, R4.reuse, R11, R201 ;  /* 0x0000000b04c97224 */ /* 0x040fe200078e02c9 */
[C---:B------:R-:W-:Y:S01]  /*4c40*/  ISETP.GT.U32.AND P2, PT, R4.reuse, R195, PT ;  /* 0x000000c30400720c */ /* 0x040fe20003f44070 */
[----:B------:R-:W-:Y:S01]  /*4c50*/  @!P6 IMAD.IADD R193, R193, 0x1, -R4 ;  /* 0x00000001c1c1e824 */ /* 0x000fe200078e0a04 */
[----:B------:R-:W-:Y:S01]  /*4c60*/  IABS R203, R10 ;  /* 0x0000000a00cb7213 */ /* 0x000fe20000000000 */
[----:B------:R-:W-:Y:S01]  /*4c70*/  @!P5 IMAD.MOV R189, RZ, RZ, -R189 ;  /* 0x000000ffffbdd224 */ /* 0x000fe200078e0abd */
[C---:B------:R-:W-:Y:S01]  /*4c80*/  ISETP.GT.U32.AND P6, PT, R4.reuse, R199, PT ;  /* 0x000000c70400720c */ /* 0x040fe20003fc4070 */
[----:B------:R-:W-:Y:S01]  /*4c90*/  @!P3 IMAD.MOV R193, RZ, RZ, -R193 ;  /* 0x000000ffffc1b224 */ /* 0x000fe200078e0ac1 */
[----:B------:R-:W-:Y:S01]  /*4ca0*/  ISETP.GT.U32.AND P3, PT, R4, R201, PT ;  /* 0x000000c90400720c */ /* 0x000fe20003f64070 */
[----:B------:R-:W-:Y:S01]  /*4cb0*/  IMAD.HI.U32 R8, R5, R203, RZ ;  /* 0x000000cb05087227 */ /* 0x000fe200078e00ff */
[----:B------:R-:W-:-:S02]  /*4cc0*/  LOP3.LUT R11, R7, 0xaa, RZ, 0xfc, !PT ;  /* 0x000000aa070b7812 */ /* 0x000fc400078efcff */
[----:B------:R-:W-:Y:S01]  /*4cd0*/  ISETP.GE.AND P5, PT, R12, RZ, PT ;  /* 0x000000ff0c00720c */ /* 0x000fe20003fa6270 */
[----:B------:R-:W-:Y:S01]  /*4ce0*/  @!P1 IMAD.IADD R197, R197, 0x1, -R4 ;  /* 0x00000001c5c59824 */ /* 0x000fe200078e0a04 */
[----:B------:R-:W-:Y:S01]  /*4cf0*/  IABS R205, R11 ;  /* 0x0000000b00cd7213 */ /* 0x000fe20000000000 */
[----:B------:R-:W-:Y:S01]  /*4d00*/  IMAD.MOV R8, RZ, RZ, -R8 ;  /* 0x000000ffff087224 */ /* 0x000fe200078e0a08 */
[----:B------:R-:W-:Y:S01]  /*4d10*/  LOP3.LUT R12, R7, 0xac, RZ, 0xfc, !PT ;  /* 0x000000ac070c7812 */ /* 0x000fe200078efcff */
[--C-:B------:R-:W-:Y:S01]  /*4d20*/  @!P2 IMAD.IADD R195, R195, 0x1, -R4.reuse ;  /* 0x00000001c3c3a824 */ /* 0x100fe200078e0a04 */
[C---:B------:R-:W-:Y:S01]  /*4d30*/  ISETP.GT.U32.AND P1, PT, R4.reuse, R197, PT ;  /* 0x000000c50400720c */ /* 0x040fe20003f24070 */
[----:B------:R-:W-:Y:S01]  /*4d40*/  IMAD R203, R4, R8, R203 ;  /* 0x0000000804cb7224 */ /* 0x000fe200078e02cb */
[----:B------:R-:W-:Y:S01]  /*4d50*/  IABS R207, R12 ;  /* 0x0000000c00cf7213 */ /* 0x000fe20000000000 */
[--C-:B------:R-:W-:Y:S01]  /*4d60*/  @!P3 IMAD.IADD R201, R201, 0x1, -R4.reuse ;  /* 0x00000001c9c9b824 */ /* 0x100fe200078e0a04 */
[----:B------:R-:W-:Y:S01]  /*4d70*/  ISETP.GE.AND P2, PT, R14, RZ, PT ;  /* 0x000000ff0e00720c */ /* 0x000fe20003f46270 */
[----:B------:R-:W-:Y:S01]  /*4d80*/  @!P0 IMAD.MOV R195, RZ, RZ, -R195 ;  /* 0x000000ffffc38224 */ /* 0x000fe200078e0ac3 */
[C---:B------:R-:W-:Y:S01]  /*4d90*/  ISETP.GT.U32.AND P0, PT, R4.reuse, R203, PT ;  /* 0x000000cb0400720c */ /* 0x040fe20003f04070 */
[----:B------:R-:W-:Y:S01]  /*4da0*/  @!P6 IMAD.IADD R199, R199, 0x1, -R4 ;  /* 0x00000001c7c7e824 */ /* 0x000fe200078e0a04 */
[----:B------:R-:W-:Y:S01]  /*4db0*/  ISETP.GT.U32.AND P3, PT, R4, R201, PT ;  /* 0x000000c90400720c */ /* 0x000fe20003f64070 */
[----:B------:R-:W-:Y:S01]  /*4dc0*/  IMAD.HI.U32 R8, R5, R205, RZ ;  /* 0x000000cd05087227 */ /* 0x000fe200078e00ff */
[----:B------:R-:W-:-:S02]  /*4dd0*/  LOP3.LUT R14, R7, 0xbe, RZ, 0xfc, !PT ;  /* 0x000000be070e7812 */ /* 0x000fc400078efcff */
[----:B------:R-:W-:Y:S01]  /*4de0*/  ISETP.GT.U32.AND P6, PT, R4, R199, PT ;  /* 0x000000c70400720c */ /* 0x000fe20003fc4070 */
[----:B------:R-:W-:Y:S01]  /*4df0*/  @!P1 IMAD.IADD R197, R197, 0x1, -R4 ;  /* 0x00000001c5c59824 */ /* 0x000fe200078e0a04 */
[----:B------:R-:W-:Y:S01]  /*4e00*/  ISETP.GE.AND P1, PT, R10, RZ, PT ;  /* 0x000000ff0a00720c */ /* 0x000fe20003f26270 */
[----:B------:R-:W-:Y:S01]  /*4e10*/  IMAD.MOV R10, RZ, RZ, -R8 ;  /* 0x000000ffff0a7224 */ /* 0x000fe200078e0a08 */
[----:B------:R-:W-:Y:S01]  /*4e20*/  IABS R227, R14 ;  /* 0x0000000e00e37213 */ /* 0x000fe20000000000 */
[----:B------:R-:W-:Y:S01]  /*4e30*/  @!P4 IMAD.MOV R191, RZ, RZ, -R191 ;  /* 0x000000ffffbfc224 */ /* 0x000fe200078e0abf */
[----:B------:R-:W-:Y:S01]  /*4e40*/  ISETP.GE.AND P4, PT, R13, RZ, PT ;  /* 0x000000ff0d00720c */ /* 0x000fe20003f86270 */
[----:B------:R-:W-:Y:S01]  /*4e50*/  IMAD.HI.U32 R8, R5, R207, RZ ;  /* 0x000000cf05087227 */ /* 0x000fe200078e00ff */
[----:B------:R-:W-:-:S03]  /*4e60*/  LOP3.LUT R13, R7, 0xae, RZ, 0xfc, !PT ;  /* 0x000000ae070d7812 */ /* 0x000fc600078efcff */
[C---:B------:R-:W-:Y:S01]  /*4e70*/  IMAD R205, R4.reuse, R10, R205 ;  /* 0x0000000a04cd7224 */ /* 0x040fe200078e02cd */
[----:B------:R-:W-:Y:S01]  /*4e80*/  IABS R211, R13 ;  /* 0x0000000d00d37213 */ /* 0x000fe20000000000 */
[----:B------:R-:W-:Y:S01]  /*4e90*/  @!P0 IMAD.IADD R203, R203, 0x1, -R4 ;  /* 0x00000001cbcb8824 */ /* 0x000fe200078e0a04 */
[----:B------:R-:W-:Y:S01]  /*4ea0*/  LOP3.LUT R10, R7, 0xb0, RZ, 0xfc, !PT ;  /* 0x000000b0070a7812 */ /* 0x000fe200078efcff */
[----:B------:R-:W-:Y:S02]  /*4eb0*/  IMAD.MOV R8, RZ, RZ, -R8 ;  /* 0x000000ffff087224 */ /* 0x000fe400078e0a08 */
[--C-:B------:R-:W-:Y:S01]  /*4ec0*/  @!P3 IMAD.IADD R201, R201, 0x1, -R4.reuse ;  /* 0x00000001c9c9b824 */ /* 0x100fe200078e0a04 */
[C---:B------:R-:W-:Y:S01]  /*4ed0*/  ISETP.GT.U32.AND P3, PT, R4.reuse, R205, PT ;  /* 0x000000cd0400720c */ /* 0x040fe20003f64070 */
[----:B------:R-:W-:Y:S01]  /*4ee0*/  @!P6 IMAD.IADD R199, R199, 0x1, -R4 ;  /* 0x00000001c7c7e824 */ /* 0x000fe200078e0a04 */
[C---:B------:R-:W-:Y:S01]  /*4ef0*/  ISETP.GT.U32.AND P0, PT, R4.reuse, R203, PT ;  /* 0x000000cb0400720c */ /* 0x040fe20003f04070 */
[----:B------:R-:W-:Y:S01]  /*4f00*/  IMAD R207, R4, R8, R207 ;  /* 0x0000000804cf7224 */ /* 0x000fe200078e02cf */
[----:B------:R-:W-:Y:S01]  /*4f10*/  IABS R209, R10 ;  /* 0x0000000a00d17213 */ /* 0x000fe20000000000 */
[----:B------:R-:W-:Y:S01]  /*4f20*/  IMAD.HI.U32 R8, R5, R211, RZ ;  /* 0x000000d305087227 */ /* 0x000fe200078e00ff */
[----:B------:R-:W-:-:S03]  /*4f30*/  ISETP.GE.AND P6, PT, R11, RZ, PT ;  /* 0x000000ff0b00720c */ /* 0x000fc60003fc6270 */
[----:B------:R-:W-:Y:S01]  /*4f40*/  @!P4 IMAD.MOV R199, RZ, RZ, -R199 ;  /* 0x000000ffffc7c224 */ /* 0x000fe200078e0ac7 */
[----:B------:R-:W-:Y:S01]  /*4f50*/  ISETP.GT.U32.AND P4, PT, R4, R207, PT ;  /* 0x000000cf0400720c */ /* 0x000fe20003f84070 */
[----:B------:R-:W-:Y:S02]  /*4f60*/  IMAD.MOV R8, RZ, RZ, -R8 ;  /* 0x000000ffff087224 */ /* 0x000fe400078e0a08 */
[--C-:B------:R-:W-:Y:S02]  /*4f70*/  @!P3 IMAD.IADD R205, R205, 0x1, -R4.reuse ;  /* 0x00000001cdcdb824 */ /* 0x100fe400078e0a04 */
[----:B------:R-:W-:Y:S01]  /*4f80*/  @!P0 IMAD.IADD R203, R203, 0x1, -R4 ;  /* 0x00000001cbcb8824 */ /* 0x000fe200078e0a04 */
[----:B------:R-:W-:Y:S01]  /*4f90*/  ISETP.GE.AND P0, PT, R10, RZ, PT ;  /* 0x000000ff0a00720c */ /* 0x000fe20003f06270 */
[C---:B------:R-:W-:Y:S01]  /*4fa0*/  IMAD R211, R4.reuse, R8, R211 ;  /* 0x0000000804d37224 */ /* 0x040fe200078e02d3 */
[C---:B------:R-:W-:Y:S01]  /*4fb0*/  ISETP.GT.U32.AND P3, PT, R4.reuse, R205, PT ;  /* 0x000000cd0400720c */ /* 0x040fe20003f64070 */
[----:B------:R-:W-:Y:S01]  /*4fc0*/  @!P1 IMAD.MOV R203, RZ, RZ, -R203 ;  /* 0x000000ffffcb9224 */ /* 0x000fe200078e0acb */
[----:B------:R-:W-:Y:S01]  /*4fd0*/  LOP3.LUT R10, R7, 0xb2, RZ, 0xfc, !PT ;  /* 0x000000b2070a7812 */ /* 0x000fe200078efcff */
[----:B------:R-:W-:Y:S01]  /*4fe0*/  IMAD.HI.U32 R8, R5, R209, RZ ;  /* 0x000000d105087227 */ /* 0x000fe200078e00ff */
[----:B------:R-:W-:-:S02]  /*4ff0*/  ISETP.GT.U32.AND P1, PT, R4, R211, PT ;  /* 0x000000d30400720c */ /* 0x000fc40003f24070 */
[----:B------:R-:W-:Y:S01]  /*5000*/  IABS R213, R10 ;  /* 0x0000000a00d57213 */ /* 0x000fe20000000000 */
[----:B------:R-:W-:Y:S02]  /*5010*/  @!P4 IMAD.IADD R207, R207, 0x1, -R4 ;  /* 0x00000001cfcfc824 */ /* 0x000fe400078e0a04 */
[----:B------:R-:W-:Y:S02]  /*5020*/  IMAD.MOV R8, RZ, RZ, -R8 ;  /* 0x000000ffff087224 */ /* 0x000fe400078e0a08 */
[----:B------:R-:W-:Y:S01]  /*5030*/  @!P5 IMAD.MOV R197, RZ, RZ, -R197 ;  /* 0x000000ffffc5d224 */ /* 0x000fe200078e0ac5 */
[----:B------:R-:W-:Y:S01]  /*5040*/  ISETP.GT.U32.AND P4, PT, R4, R207, PT ;  /* 0x000000cf0400720c */ /* 0x000fe20003f84070 */
[--C-:B------:R-:W-:Y:S01]  /*5050*/  @!P3 IMAD.IADD R205, R205, 0x1, -R4.reuse ;  /* 0x00000001cdcdb824 */ /* 0x100fe200078e0a04 */
[----:B------:R-:W-:Y:S01]  /*5060*/  ISETP.GE.AND P5, PT, R12, RZ, PT ;  /* 0x000000ff0c00720c */ /* 0x000fe20003fa6270 */
[----:B------:R-:W-:Y:S01]  /*5070*/  IMAD R209, R4, R8, R209 ;  /* 0x0000000804d17224 */ /* 0x000fe200078e02d1 */
[----:B------:R-:W-:Y:S01]  /*5080*/  LOP3.LUT R12, R7, 0xb4, RZ, 0xfc, !PT ;  /* 0x000000b4070c7812 */ /* 0x000fe200078efcff */
[----:B------:R-:W-:Y:S01]  /*5090*/  @!P1 IMAD.IADD R211, R211, 0x1, -R4 ;  /* 0x00000001d3d39824 */ /* 0x000fe200078e0a04 */
[----:B------:R-:W-:Y:S01]  /*50a0*/  ISETP.GE.AND P3, PT, R10, RZ, PT ;  /* 0x000000ff0a00720c */ /* 0x000fe20003f66270 */
[----:B------:R-:W-:Y:S01]  /*50b0*/  @!P6 IMAD.MOV R205, RZ, RZ, -R205 ;  /* 0x000000ffffcde224 */ /* 0x000fe200078e0acd */
[----:B------:R-:W-:Y:S01]  /*50c0*/  IABS R215, R12 ;  /* 0x0000000c00d77213 */ /* 0x000fe20000000000 */
[----:B------:R-:W-:Y:S01]  /*50d0*/  IMAD.HI.U32 R8, R5, R213, RZ ;  /* 0x000000d505087227 */ /* 0x000fe200078e00ff */
[----:B------:R-:W-:-:S02]  /*50e0*/  ISETP.GT.U32.AND P6, PT, R4, R211, PT ;  /* 0x000000d30400720c */ /* 0x000fc40003fc4070 */
[----:B------:R-:W-:Y:S01]  /*50f0*/  ISETP.GE.AND P1, PT, R12, RZ, PT ;  /* 0x000000ff0c00720c */ /* 0x000fe20003f26270 */
[----:B------:R-:W-:Y:S01]  /*5100*/  @!P4 IMAD.IADD R207, R207, 0x1, -R4 ;  /* 0x00000001cfcfc824 */ /* 0x000fe200078e0a04 */
[C---:B------:R-:W-:Y:S01]  /*5110*/  ISETP.GT.U32.AND P4, PT, R4.reuse, R209, PT ;  /* 0x000000d10400720c */ /* 0x040fe20003f84070 */
[----:B------:R-:W-:Y:S02]  /*5120*/  IMAD.MOV R8, RZ, RZ, -R8 ;  /* 0x000000ffff087224 */ /* 0x000fe400078e0a08 */
[----:B------:R-:W-:Y:S02]  /*5130*/  @!P5 IMAD.MOV R207, RZ, RZ, -R207 ;  /* 0x000000ffffcfd224 */ /* 0x000fe400078e0acf */
[C---:B------:R-:W-:Y:S01]  /*5140*/  IMAD R213, R4.reuse, R8, R213 ;  /* 0x0000000804d57224 */ /* 0x040fe200078e02d5 */
[----:B------:R-:W-:Y:S01]  /*5150*/  LOP3.LUT R8, R7, 0xb8, RZ, 0xfc, !PT ;  /* 0x000000b807087812 */ /* 0x000fe200078efcff */
[----:B------:R-:W-:Y:S01]  /*5160*/  @!P2 IMAD.MOV R201, RZ, RZ, -R201 ;  /* 0x000000ffffc9a224 */ /* 0x000fe200078e0ac9 */
[----:B------:R-:W-:Y:S01]  /*5170*/  ISETP.GE.AND P2, PT, R13, RZ, PT ;  /* 0x000000ff0d00720c */ /* 0x000fe20003f46270 */
[----:B------:R-:W-:Y:S01]  /*5180*/  @!P6 IMAD.IADD R211, R211, 0x1, -R4 ;  /* 0x00000001d3d3e824 */ /* 0x000fe200078e0a04 */
[----:B------:R-:W-:Y:S01]  /*5190*/  ISETP.GT.U32.AND P6, PT, R4, R213, PT ;  /* 0x000000d50400720c */ /* 0x000fe20003fc4070 */
[----:B------:R-:W-:Y:S01]  /*51a0*/  IMAD.HI.U32 R10, R5, R215, RZ ;  /* 0x000000d7050a7227 */ /* 0x000fe200078e00ff */
[----:B------:R-:W-:-:S02]  /*51b0*/  LOP3.LUT R13, R7, 0xb6, RZ, 0xfc, !PT ;  /* 0x000000b6070d7812 */ /* 0x000fc400078efcff */
[----:B------:R-:W-:Y:S01]  /*51c0*/  IABS R219, R8 ;  /* 0x0000000800db7213 */ /* 0x000fe20000000000 */
[----:B------:R-:W-:Y:S01]  /*51d0*/  @!P4 IMAD.IADD R209, R209, 0x1, -R4 ;  /* 0x00000001d1d1c824 */ /* 0x000fe200078e0a04 */
[----:B------:R-:W-:Y:S01]  /*51e0*/  IABS R217, R13 ;  /* 0x0000000d00d97213 */ /* 0x000fe20000000000 */
[----:B------:R-:W-:Y:S01]  /*51f0*/  IMAD.MOV R10, RZ, RZ, -R10 ;  /* 0x000000ffff0a7224 */ /* 0x000fe200078e0a0a */
[----:B------:R-:W-:Y:S01]  /*5200*/  ISETP.GE.AND P4, PT, R13, RZ, PT ;  /* 0x000000ff0d00720c */ /* 0x000fe20003f86270 */
[----:B------:R-:W-:Y:S01]  /*5210*/  IMAD.HI.U32 R12, R5, R227, RZ ;  /* 0x000000e3050c7227 */ /* 0x000fe200078e00ff */
[----:B------:R-:W-:Y:S02]  /*5220*/  ISETP.GT.U32.AND P5, PT, R4, R209, PT ;  /* 0x000000d10400720c */ /* 0x000fe40003fa4070 */
[----:B------:R-:W-:Y:S01]  /*5230*/  LOP3.LUT R13, R7, 0xbc, RZ, 0xfc, !PT ;  /* 0x000000bc070d7812 */ /* 0x000fe200078efcff */
[----:B------:R-:W-:Y:S02]  /*5240*/  @!P6 IMAD.IADD R213, R213, 0x1, -R4 ;  /* 0x00000001d5d5e824 */ /* 0x000fe400078e0a04 */
[----:B------:R-:W-:Y:S01]  /*5250*/  IMAD.HI.U32 R11, R5, R217, RZ ;  /* 0x000000d9050b7227 */ /* 0x000fe200078e00ff */
[----:B------:R-:W-:-:S02]  /*5260*/  IABS R223, R13 ;  /* 0x0000000d00df7213 */ /* 0x000fc40000000000 */
[C---:B------:R-:W-:Y:S01]  /*5270*/  ISETP.GT.U32.AND P6, PT, R4.reuse, R213, PT ;  /* 0x000000d50400720c */ /* 0x040fe20003fc4070 */
[----:B------:R-:W-:Y:S01]  /*5280*/  IMAD R215, R4, R10, R215 ;  /* 0x0000000a04d77224 */ /* 0x000fe200078e02d7 */
[----:B------:R-:W-:Y:S01]  /*5290*/  LOP3.LUT R10, R7, 0xba, RZ, 0xfc, !PT ;  /* 0x000000ba070a7812 */ /* 0x000fe200078efcff */
[----:B------:R-:W-:Y:S02]  /*52a0*/  IMAD.MOV R11, RZ, RZ, -R11 ;  /* 0x000000ffff0b7224 */ /* 0x000fe400078e0a0b */
[----:B------:R-:W-:Y:S01]  /*52b0*/  @!P5 IMAD.IADD R209, R209, 0x1, -R4 ;  /* 0x00000001d1d1d824 */ /* 0x000fe200078e0a04 */
[----:B------:R-:W-:Y:S01]  /*52c0*/  IABS R221, R10 ;  /* 0x0000000a00dd7213 */ /* 0x000fe20000000000 */
[----:B------:R-:W-:Y:S01]  /*52d0*/  @!P2 IMAD.MOV R211, RZ, RZ, -R211 ;  /* 0x000000ffffd3a224 */ /* 0x000fe200078e0ad3 */
[----:B------:R-:W-:Y:S01]  /*52e0*/  ISETP.GE.AND P2, PT, R8, RZ, PT ;  /* 0x000000ff0800720c */ /* 0x000fe20003f46270 */
[----:B------:R-:W-:Y:S01]  /*52f0*/  @!P0 IMAD.MOV R209, RZ, RZ, -R209 ;  /* 0x000000ffffd18224 */ /* 0x000fe200078e0ad1 */
[----:B------:R-:W-:Y:S01]  /*5300*/  ISETP.GT.U32.AND P0, PT, R4, R215, PT ;  /* 0x000000d70400720c */ /* 0x000fe20003f04070 */
[----:B------:R-:W-:Y:S01]  /*5310*/  IMAD.HI.U32 R8, R5, R219, RZ ;  /* 0x000000db05087227 */ /* 0x000fe200078e00ff */
[----:B------:R-:W-:-:S03]  /*5320*/  ISETP.GE.AND P5, PT, R10, RZ, PT ;  /* 0x000000ff0a00720c */ /* 0x000fc60003fa6270 */
[C---:B------:R-:W-:Y:S02]  /*5330*/  IMAD R217, R4.reuse, R11, R217 ;  /* 0x0000000b04d97224 */ /* 0x040fe400078e02d9 */
[----:B------:R-:W-:Y:S02]  /*5340*/  IMAD.MOV R8, RZ, RZ, -R8 ;  /* 0x000000ffff087224 */ /* 0x000fe400078e0a08 */
[--C-:B------:R-:W-:Y:S01]  /*5350*/  @!P6 IMAD.IADD R213, R213, 0x1, -R4.reuse ;  /* 0x00000001d5d5e824 */ /* 0x100fe200078e0a04 */
[C---:B------:R-:W-:Y:S01]  /*5360*/  ISETP.GT.U32.AND P6, PT, R4.reuse, R217, PT ;  /* 0x000000d90400720c */ /* 0x040fe20003fc4070 */
[C---:B------:R-:W-:Y:S02]  /*5370*/  IMAD R219, R4.reuse, R8, R219 ;  /* 0x0000000804db7224 */ /* 0x040fe400078e02db */
[----:B------:R-:W-:Y:S02]  /*5380*/  @!P0 IMAD.IADD R215, R215, 0x1, -R4 ;  /* 0x00000001d7d78824 */ /* 0x000fe400078e0a04 */
[----:B------:R-:W-:Y:S01]  /*5390*/  IMAD.HI.U32 R11, R5, R223, RZ ;  /* 0x000000df050b7227 */ /* 0x000fe200078e00ff */
[----:B------:R-:W-:-:S03]  /*53a0*/  ISETP.GT.U32.AND P0, PT, R4, R219, PT ;  /* 0x000000db0400720c */ /* 0x000fc60003f04070 */
[----:B------:R-:W-:Y:S02]  /*53b0*/  @!P3 IMAD.MOV R213, RZ, RZ, -R213 ;  /* 0x000000ffffd5b224 */ /* 0x000fe400078e0ad5 */
[----:B------:R-:W-:Y:S02]  /*53c0*/  IMAD.MOV R11, RZ, RZ, -R11 ;  /* 0x000000ffff0b7224 */ /* 0x000fe400078e0a0b */
[----:B------:R-:W-:Y:S01]  /*53d0*/  @!P6 IMAD.IADD R217, R217, 0x1, -R4 ;  /* 0x00000001d9d9e824 */ /* 0x000fe200078e0a04 */
[C---:B------:R-:W-:Y:S01]  /*53e0*/  ISETP.GT.U32.AND P6, PT, R4.reuse, R215, PT ;  /* 0x000000d70400720c */ /* 0x040fe20003fc4070 */
[----:B------:R-:W-:Y:S02]  /*53f0*/  IMAD.MOV R12, RZ, RZ, -R12 ;  /* 0x000000ffff0c7224 */ /* 0x000fe400078e0a0c */
[----:B------:R-:W-:Y:S01]  /*5400*/  IMAD.HI.U32 R8, R5, R225, RZ ;  /* 0x000000e105087227 */ /* 0x000fe200078e00ff */
[----:B------:R-:W-:-:S03]  /*5410*/  ISETP.GT.U32.AND P3, PT, R4, R217, PT ;  /* 0x000000d90400720c */ /* 0x000fc60003f64070 */
[--C-:B------:R-:W-:Y:S02]  /*5420*/  @!P0 IMAD.IADD R219, R219, 0x1, -R4.reuse ;  /* 0x00000001dbdb8824 */ /* 0x100fe400078e0a04 */
[C---:B------:R-:W-:Y:S02]  /*5430*/  IMAD R223, R4.reuse, R11, R223 ;  /* 0x0000000b04df7224 */ /* 0x040fe400078e02df */
[C---:B------:R-:W-:Y:S01]  /*5440*/  IMAD R227, R4.reuse, R12, R227 ;  /* 0x0000000c04e37224 */ /* 0x040fe200078e02e3 */
[C---:B------:R-:W-:Y:S01]  /*5450*/  ISETP.GT.U32.AND P0, PT, R4.reuse, R219, PT ;  /* 0x000000db0400720c */ /* 0x040fe20003f04070 */
[----:B------:R-:W-:Y:S01]  /*5460*/  @!P6 IMAD.IADD R215, R215, 0x1, -R4 ;  /* 0x00000001d7d7e824 */ /* 0x000fe200078e0a04 */
[----:B------:R-:W-:Y:S01]  /*5470*/  LOP3.LUT R12, R7, 0xc2, RZ, 0xfc, !PT ;  /* 0x000000c2070c7812 */ /* 0x000fe200078efcff */
[----:B------:R-:W-:Y:S02]  /*5480*/  IMAD.MOV R8, RZ, RZ, -R8 ;  /* 0x000000ffff087224 */ /* 0x000fe400078e0a08 */
[----:B------:R-:W-:Y:S01]  /*5490*/  @!P1 IMAD.MOV R215, RZ, RZ, -R215 ;  /* 0x000000ffffd79224 */ /* 0x000fe200078e0ad7 */
[C---:B------:R-:W-:Y:S01]  /*54a0*/  ISETP.GT.U32.AND P1, PT, R4.reuse, R223, PT ;  /* 0x000000df0400720c */ /* 0x040fe20003f24070 */
[C---:B------:R-:W-:Y:S01]  /*54b0*/  IMAD R225, R4.reuse, R8, R225 ;  /* 0x0000000804e17224 */ /* 0x040fe200078e02e1 */
[----:B------:R-:W-:Y:S01]  /*54c0*/  IABS R231, R12 ;  /* 0x0000000c00e77213 */ /* 0x000fe20000000000 */
[----:B------:R-:W-:Y:S01]  /*54d0*/  @!P3 IMAD.IADD R217, R217, 0x1, -R4 ;  /* 0x00000001d9d9b824 */ /* 0x000fe200078e0a04 */
[----:B------:R-:W-:Y:S01]  /*54e0*/  ISETP.GT.U32.AND P3, PT, R4, R227, PT ;  /* 0x000000e30400720c */ /* 0x000fe20003f64070 */
[----:B------:R-:W-:-:S04]  /*54f0*/  IMAD.HI.U32 R10, R5, R221, RZ ;  /* 0x000000dd050a7227 */ /* 0x000fc800078e00ff */
[----:B------:R-:W-:Y:S01]  /*5500*/  @!P0 IMAD.IADD R219, R219, 0x1, -R4 ;  /* 0x00000001dbdb8824 */ /* 0x000fe200078e0a04 */
[C---:B------:R-:W-:Y:S01]  /*5510*/  ISETP.GT.U32.AND P0, PT, R4.reuse, R225, PT ;  /* 0x000000e10400720c */ /* 0x040fe20003f04070 */
[----:B------:R-:W-:Y:S02]  /*5520*/  IMAD.MOV R10, RZ, RZ, -R10 ;  /* 0x000000ffff0a7224 */ /* 0x000fe400078e0a0a */
[----:B------:R-:W-:Y:S02]  /*5530*/  @!P1 IMAD.IADD R223, R223, 0x1, -R4 ;  /* 0x00000001dfdf9824 */ /* 0x000fe400078e0a04 */
[----:B------:R-:W-:Y:S02]  /*5540*/  IMAD R221, R4, R10, R221 ;  /* 0x0000000a04dd7224 */ /* 0x000fe400078e02dd */
[----:B------:R-:W-:-:S03]  /*5550*/  IMAD.HI.U32 R11, R5, R235, RZ ;  /* 0x000000eb050b7227 */ /* 0x000fc600078e00ff */
[C---:B------:R-:W-:Y:S01]  /*5560*/  ISETP.GT.U32.AND P6, PT, R4.reuse, R221, PT ;  /* 0x000000dd0400720c */ /* 0x040fe20003fc4070 */
[----:B------:R-:W-:Y:S01]  /*5570*/  @!P3 IMAD.IADD R227, R227, 0x1, -R4 ;  /* 0x00000001e3e3b824 */ /* 0x000fe200078e0a04 */
[----:B------:R-:W-:Y:S01]  /*5580*/  ISETP.GT.U32.AND P3, PT, R4, R223, PT ;  /* 0x000000df0400720c */ /* 0x000fe20003f64070 */
[----:B------:R-:W-:-:S04]  /*5590*/  IMAD.HI.U32 R8, R5, R231, RZ ;  /* 0x000000e705087227 */ /* 0x000fc800078e00ff */
[----:B------:R-:W-:Y:S02]  /*55a0*/  IMAD.MOV R11, RZ, RZ, -R11 ;  /* 0x000000ffff0b7224 */ /* 0x000fe400078e0a0b */
[----:B------:R-:W-:Y:S01]  /*55b0*/  @!P0 IMAD.IADD R225, R225, 0x1, -R4 ;  /* 0x00000001e1e18824 */ /* 0x000fe200078e0a04 */
[C---:B------:R-:W-:Y:S01]  /*55c0*/  ISETP.GT.U32.AND P0, PT, R4.reuse, R227, PT ;  /* 0x000000e30400720c */ /* 0x040fe20003f04070 */
[----:B------:R-:W-:Y:S02]  /*55d0*/  IMAD.MOV R8, RZ, RZ, -R8 ;  /* 0x000000ffff087224 */ /* 0x000fe400078e0a08 */
[C---:B------:R-:W-:Y:S01]  /*55e0*/  IMAD R235, R4.reuse, R11, R235 ;  /* 0x0000000b04eb7224 */ /* 0x040fe200078e02eb */
[----:B------:R-:W-:Y:S01]  /*55f0*/  LOP3.LUT R11, R7, 0xc8, RZ, 0xfc, !PT ;  /* 0x000000c8070b7812 */ /* 0x000fe200078efcff */
[C---:B------:R-:W-:Y:S02]  /*5600*/  IMAD R231, R4.reuse, R8, R231 ;  /* 0x0000000804e77224 */ /* 0x040fe400078e02e7 */
[--C-:B------:R-:W-:Y:S01]  /*5610*/  @!P6 IMAD.IADD R221, R221, 0x1, -R4.reuse ;  /* 0x00000001dddde824 */ /* 0x100fe200078e0a04 */
[----:B------:R-:W-:Y:S01]  /*5620*/  IABS R237, R11 ;  /* 0x0000000b00ed7213 */ /* 0x000fe20000000000 */
[----:B------:R-:W-:Y:S01]  /*5630*/  @!P2 IMAD.MOV R219, RZ, RZ, -R219 ;  /* 0x000000ffffdba224 */ /* 0x000fe200078e0adb */
[C---:B------:R-:W-:Y:S01]  /*5640*/  ISETP.GT.U32.AND P2, PT, R4.reuse, R231, PT ;  /* 0x000000e70400720c */ /* 0x040fe20003f44070 */
[----:B------:R-:W-:Y:S01]  /*5650*/  @!P4 IMAD.MOV R217, RZ, RZ, -R217 ;  /* 0x000000ffffd9c224 */ /* 0x000fe200078e0ad9 */
[----:B------:R-:W-:Y:S01]  /*5660*/  ISETP.GT.U32.AND P4, PT, R4, R225, PT ;  /* 0x000000e10400720c */ /* 0x000fe20003f84070 */
[----:B------:R-:W-:Y:S01]  /*5670*/  @!P3 IMAD.IADD R223, R223, 0x1, -R4 ;  /* 0x00000001dfdfb824 */ /* 0x000fe200078e0a04 */
[----:B------:R-:W-:Y:S01]  /*5680*/  ISETP.GE.AND P3, PT, R14, RZ, PT ;  /* 0x000000ff0e00720c */ /* 0x000fe20003f66270 */
[----:B------:R-:W-:Y:S01]  /*5690*/  IMAD.HI.U32 R8, R5, R237, RZ ;  /* 0x000000ed05087227 */ /* 0x000fe200078e00ff */
[----:B------:R-:W-:-:S02]  /*56a0*/  ISETP.GT.U32.AND P1, PT, R4, R221, PT ;  /* 0x000000dd0400720c */ /* 0x000fc40003f24070 */
[----:B------:R-:W-:Y:S01]  /*56b0*/  ISETP.GE.AND P6, PT, R13, RZ, PT ;  /* 0x000000ff0d00720c */ /* 0x000fe20003fc6270 */
[----:B------:R-:W-:Y:S01]  /*56c0*/  @!P0 IMAD.IADD R227, R227, 0x1, -R4 ;  /* 0x00000001e3e38824 */ /* 0x000fe200078e0a04 */
[C---:B------:R-:W-:Y:S01]  /*56d0*/  ISETP.GT.U32.AND P0, PT, R4.reuse, R235, PT ;  /* 0x000000eb0400720c */ /* 0x040fe20003f04070 */
[----:B------:R-:W-:Y:S01]  /*56e0*/  IMAD.HI.U32 R10, R5, R229, RZ ;  /* 0x000000e5050a7227 */ /* 0x000fe200078e00ff */
[C---:B------:R-:W-:Y:S02]  /*56f0*/  LOP3.LUT R13, R7.reuse, 0xca, RZ, 0xfc, !PT ;  /* 0x000000ca070d7812 */ /* 0x040fe400078efcff */
[C---:B------:R-:W-:Y:S01]  /*5700*/  LOP3.LUT R14, R7.reuse, 0xd6, RZ, 0xfc, !PT ;  /* 0x000000d6070e7812 */ /* 0x040fe200078efcff */
[----:B------:R-:W-:Y:S01]  /*5710*/  IMAD.MOV R8, RZ, RZ, -R8 ;  /* 0x000000ffff087224 */ /* 0x000fe200078e0a08 */
[----:B------:R-:W-:Y:S01]  /*5720*/  IABS R239, R13 ;  /* 0x0000000d00ef7213 */ /* 0x000fe20000000000 */
[----:B------:R-:W-:Y:S01]  /*5730*/  IMAD.MOV R10, RZ, RZ, -R10 ;  /* 0x000000ffff0a7224 */ /* 0x000fe200078e0a0a */
[----:B------:R-:W-:Y:S01]  /*5740*/  IABS R236, R14 ;  /* 0x0000000e00ec7213 */ /* 0x000fe20000000000 */
[C---:B------:R-:W-:Y:S01]  /*5750*/  IMAD R237, R4.reuse, R8, R237 ;  /* 0x0000000804ed7224 */ /* 0x040fe200078e02ed */
[----:B------:R-:W-:Y:S01]  /*5760*/  LOP3.LUT R8, R7, 0xcc, RZ, 0xfc, !PT ;  /* 0x000000cc07087812 */ /* 0x000fe200078efcff */
[----:B------:R-:W-:-:S02]  /*5770*/  IMAD R229, R4, R10, R229 ;  /* 0x0000000a04e57224 */ /* 0x000fc400078e02e5 */
[--C-:B------:R-:W-:Y:S01]  /*5780*/  @!P2 IMAD.IADD R231, R231, 0x1, -R4.reuse ;  /* 0x00000001e7e7a824 */ /* 0x100fe200078e0a04 */
[----:B------:R-:W-:Y:S01]  /*5790*/  IABS R245, R8 ;  /* 0x0000000800f57213 */ /* 0x000fe20000000000 */
[--C-:B------:R-:W-:Y:S01]  /*57a0*/  @!P4 IMAD.IADD R225, R225, 0x1, -R4.reuse ;  /* 0x00000001e1e1c824 */ /* 0x100fe200078e0a04 */
[----:B------:R-:W-:Y:S01]  /*57b0*/  ISETP.GE.AND P4, PT, R15, RZ, PT ;  /* 0x000000ff0f00720c */ /* 0x000fe20003f86270 */
[----:B------:R-:W-:Y:S01]  /*57c0*/  @!P3 IMAD.MOV R227, RZ, RZ, -R227 ;  /* 0x000000ffffe3b224 */ /* 0x000fe200078e0ae3 */
[C---:B------:R-:W-:Y:S01]  /*57d0*/  ISETP.GT.U32.AND P3, PT, R4.reuse, R237, PT ;  /* 0x000000ed0400720c */ /* 0x040fe20003f64070 */
[--C-:B------:R-:W-:Y:S01]  /*57e0*/  @!P1 IMAD.IADD R221, R221, 0x1, -R4.reuse ;  /* 0x00000001dddd9824 */ /* 0x100fe200078e0a04 */
[C---:B------:R-:W-:Y:S01]  /*57f0*/  ISETP.GT.U32.AND P1, PT, R4.reuse, R229, PT ;  /* 0x000000e50400720c */ /* 0x040fe20003f24070 */
[----:B------:R-:W-:Y:S01]  /*5800*/  @!P0 IMAD.IADD R235, R235, 0x1, -R4 ;  /* 0x00000001ebeb8824 */ /* 0x000fe200078e0a04 */
[----:B------:R-:W-:Y:S01]  /*5810*/  ISETP.GT.U32.AND P0, PT, R4, R231, PT ;  /* 0x000000e70400720c */ /* 0x000fe20003f04070 */
[----:B------:R-:W-:Y:S01]  /*5820*/  IMAD.HI.U32 R10, R5, R239, RZ ;  /* 0x000000ef050a7227 */ /* 0x000fe200078e00ff */
[----:B------:R-:W-:-:S02]  /*5830*/  ISETP.GE.AND P2, PT, R12, RZ, PT ;  /* 0x000000ff0c00720c */ /* 0x000fc40003f46270 */
[C---:B------:R-:W-:Y:S01]  /*5840*/  LOP3.LUT R12, R7.reuse, 0xd4, RZ, 0xfc, !PT ;  /* 0x000000d4070c7812 */ /* 0x040fe200078efcff */
[----:B------:R-:W-:Y:S01]  /*5850*/  IMAD.MOV R10, RZ, RZ, -R10 ;  /* 0x000000ffff0a7224 */ /* 0x000fe200078e0a0a */
[C---:B------:R-:W-:Y:S01]  /*5860*/  LOP3.LUT R15, R7.reuse, 0xd8, RZ, 0xfc, !PT ;  /* 0x000000d8070f7812 */ /* 0x040fe200078efcff */
[----:B------:R-:W-:Y:S01]  /*5870*/  @!P5 IMAD.MOV R221, RZ, RZ, -R221 ;  /* 0x000000ffffddd224 */ /* 0x000fe200078e0add */
[C---:B------:R-:W-:Y:S01]  /*5880*/  ISETP.GT.U32.AND P5, PT, R4.reuse, R235, PT ;  /* 0x000000eb0400720c */ /* 0x040fe20003fa4070 */
[----:B------:R-:W-:Y:S01]  /*5890*/  IMAD R239, R4, R10, R239 ;  /* 0x0000000a04ef7224 */ /* 0x000fe200078e02ef */
[----:B------:R-:W-:Y:S01]  /*58a0*/  LOP3.LUT R10, R7, 0xce, RZ, 0xfc, !PT ;  /* 0x000000ce070a7812 */ /* 0x000fe200078efcff */
[----:B------:R-:W-:Y:S01]  /*58b0*/  @!P4 IMAD.MOV R225, RZ, RZ, -R225 ;  /* 0x000000ffffe1c224 */ /* 0x000fe200078e0ae1 */
[----:B------:R-:W-:Y:S01]  /*58c0*/  ISETP.GE.AND P4, PT, R17, RZ, PT ;  /* 0x000000ff1100720c */ /* 0x000fe20003f86270 */
[----:B------:R-:W-:Y:S01]  /*58d0*/  @!P3 IMAD.IADD R237, R237, 0x1, -R4 ;  /* 0x00000001ededb824 */ /* 0x000fe200078e0a04 */
[----:B------:R-:W-:Y:S01]  /*58e0*/  ISETP.GE.AND P3, PT, R8, RZ, PT ;  /* 0x000000ff0800720c */ /* 0x000fe20003f66270 */
[----:B------:R-:W-:Y:S01]  /*58f0*/  IMAD.HI.U32 R8, R5, R245, RZ ;  /* 0x000000f505087227 */ /* 0x000fe200078e00ff */
[----:B------:R-:W-:-:S02]  /*5900*/  IABS R247, R10 ;  /* 0x0000000a00f77213 */ /* 0x000fc40000000000 */
[----:B------:R-:W-:Y:S01]  /*5910*/  IABS R17, R22 ;  /* 0x0000001600117213 */ /* 0x000fe20000000000 */
[--C-:B------:R-:W-:Y:S01]  /*5920*/  @!P1 IMAD.IADD R229, R229, 0x1, -R4.reuse ;  /* 0x00000001e5e59824 */ /* 0x100fe200078e0a04 */
[----:B------:R-:W-:Y:S01]  /*5930*/  ISETP.GE.AND P1, PT, R16, RZ, PT ;  /* 0x000000ff1000720c */ /* 0x000fe20003f26270 */
[----:B------:R-:W-:Y:S01]  /*5940*/  @!P0 IMAD.IADD R231, R231, 0x1, -R4 ;  /* 0x00000001e7e78824 */ /* 0x000fe200078e0a04 */
[C---:B------:R-:W-:Y:S01]  /*5950*/  ISETP.GT.U32.AND P0, PT, R4.reuse, R239, PT ;  /* 0x000000ef0400720c */ /* 0x040fe20003f04070 */
[----:B------:R-:W-:Y:S01]  /*5960*/  IMAD.MOV R8, RZ, RZ, -R8 ;  /* 0x000000ffff087224 */ /* 0x000fe200078e0a08 */
[----:B------:R-:W-:Y:S01]  /*5970*/  LOP3.LUT R16, R7, 0xda, RZ, 0xfc, !PT ;  /* 0x000000da07107812 */ /* 0x000fe200078efcff */
[----:B------:R-:W-:Y:S01]  /*5980*/  @!P6 IMAD.MOV R223, RZ, RZ, -R223 ;  /* 0x000000ffffdfe224 */ /* 0x000fe200078e0adf */
[C---:B------:R-:W-:Y:S01]  /*5990*/  ISETP.GT.U32.AND P6, PT, R4.reuse, R229, PT ;  /* 0x000000e50400720c */ /* 0x040fe20003fc4070 */
[----:B------:R-:W-:Y:S01]  /*59a0*/  @!P5 IMAD.IADD R235, R235, 0x1, -R4 ;  /* 0x00000001ebebd824 */ /* 0x000fe200078e0a04 */
[----:B------:R-:W-:Y:S01]  /*59b0*/  ISETP.GE.AND P5, PT, R13, RZ, PT ;  /* 0x000000ff0d00720c */ /* 0x000fe20003fa6270 */
[----:B------:R-:W-:Y:S01]  /*59c0*/  IMAD R245, R4, R8, R245 ;  /* 0x0000000804f57224 */ /* 0x000fe200078e02f5 */
[----:B------:R-:W-:Y:S01]  /*59d0*/  IABS R234, R16 ;  /* 0x0000001000ea7213 */ /* 0x000fe20000000000 */
[----:B------:R-:W-:-:S02]  /*59e0*/  @!P4 IMAD.MOV R235, RZ, RZ, -R235 ;  /* 0x000000ffffebc224 */ /* 0x000fc400078e0aeb */
[----:B------:R-:W-:Y:S01]  /*59f0*/  @!P2 IMAD.MOV R231, RZ, RZ, -R231 ;  /* 0x000000ffffe7a224 */ /* 0x000fe200078e0ae7 */
[C---:B------:R-:W-:Y:S01]  /*5a00*/  ISETP.GT.U32.AND P4, PT, R4.reuse, R245, PT ;  /* 0x000000f50400720c */ /* 0x040fe20003f84070 */
[--C-:B------:R-:W-:Y:S01]  /*5a10*/  @!P0 IMAD.IADD R239, R239, 0x1, -R4.reuse ;  /* 0x00000001efef8824 */ /* 0x100fe200078e0a04 */
[----:B------:R-:W-:Y:S01]  /*5a20*/  ISETP.GT.U32.AND P0, PT, R4, R237, PT ;  /* 0x000000ed0400720c */ /* 0x000fe20003f04070 */
[----:B------:R-:W-:Y:S01]  /*5a30*/  IMAD.HI.U32 R8, R5, R247, RZ ;  /* 0x000000f705087227 */ /* 0x000fe200078e00ff */
[----:B------:R-:W-:Y:S02]  /*5a40*/  ISETP.GE.AND P2, PT, R10, RZ, PT ;  /* 0x000000ff0a00720c */ /* 0x000fe40003f46270 */
        /* <DEDUP_REMOVED lines=8> */
[----:B------:R-:W-:Y:S01]  /*5ad0*/  LOP3.LUT R11, R7, 0xd2, RZ, 0xfc, !PT ;  /* 0x000000d2070b7812 */ /* 0x000fe200078efcff */
[----:B------:R-:W-:Y:S01]  /*5ae0*/  @!P0 IMAD.IADD R237, R237, 0x1, -R4 ;  /* 0x00000001eded8824 */ /* 0x000fe200078e0a04 */
[----:B------:R-:W-:Y:S01]  /*5af0*/  ISETP.GE.AND P0, PT, R10, RZ, PT ;  /* 0x000000ff0a00720c */ /* 0x000fe20003f06270 */
[C---:B------:R-:W-:Y:S01]  /*5b00*/  IMAD R247, R4.reuse, R8, R247 ;  /* 0x0000000804f77224 */ /* 0x040fe200078e02f7 */
[----:B------:R-:W-:Y:S01]  /*5b10*/  ISETP.GT.U32.AND P4, PT, R4, R245, PT ;  /* 0x000000f50400720c */ /* 0x000fe20003f84070 */
[----:B------:R-:W-:Y:S01]  /*5b20*/  IMAD.HI.U32 R8, R5, R249, RZ ;  /* 0x000000f905087227 */ /* 0x000fe200078e00ff */
[----:B------:R-:W-:-:S03]  /*5b30*/  IABS R251, R11 ;  /* 0x0000000b00fb7213 */ /* 0x000fc60000000000 */
[----:B------:R-:W-:Y:S01]  /*5b40*/  @!P6 IMAD.MOV R237, RZ, RZ, -R237 ;  /* 0x000000ffffede224 */ /* 0x000fe200078e0aed */
[C---:B------:R-:W-:Y:S01]  /*5b50*/  ISETP.GT.U32.AND P6, PT, R4.reuse, R247, PT ;  /* 0x000000f70400720c */ /* 0x040fe20003fc4070 */
[----:B------:R-:W-:Y:S02]  /*5b60*/  IMAD.MOV R8, RZ, RZ, -R8 ;  /* 0x000000ffff087224 */ /* 0x000fe400078e0a08 */
[--C-:B------:R-:W-:Y:S01]  /*5b70*/  @!P1 IMAD.IADD R239, R239, 0x1, -R4.reuse ;  /* 0x00000001efef9824 */ /* 0x100fe200078e0a04 */
[----:B------:R-:W-:Y:S01]  /*5b80*/  ISETP.GE.AND P1, PT, R11, RZ, PT ;  /* 0x000000ff0b00720c */ /* 0x000fe20003f26270 */
[C---:B------:R-:W-:Y:S01]  /*5b90*/  IMAD R249, R4.reuse, R8, R249 ;  /* 0x0000000804f97224 */ /* 0x040fe200078e02f9 */
[----:B------:R-:W-:Y:S01]  /*5ba0*/  IABS R11, R12 ;  /* 0x0000000c000b7213 */ /* 0x000fe20000000000 */
[----:B------:R-:W-:Y:S02]  /*5bb0*/  @!P4 IMAD.IADD R245, R245, 0x1, -R4 ;  /* 0x00000001f5f5c824 */ /* 0x000fe400078e0a04 */
[----:B------:R-:W-:Y:S01]  /*5bc0*/  IMAD.HI.U32 R10, R5, R251, RZ ;  /* 0x000000fb050a7227 */ /* 0x000fe200078e00ff */
[----:B------:R-:W-:-:S03]  /*5bd0*/  ISETP.GT.U32.AND P4, PT, R4, R249, PT ;  /* 0x000000f90400720c */ /* 0x000fc60003f84070 */
[----:B------:R-:W-:Y:S02]  /*5be0*/  @!P6 IMAD.IADD R247, R247, 0x1, -R4 ;  /* 0x00000001f7f7e824 */ /* 0x000fe400078e0a04 */
[----:B------:R-:W-:-:S03]  /*5bf0*/  IMAD.HI.U32 R8, R5, R11, RZ ;  /* 0x0000000b05087227 */ /* 0x000fc600078e00ff */
[C---:B------:R-:W-:Y:S01]  /*5c00*/  ISETP.GT.U32.AND P6, PT, R4.reuse, R247, PT ;  /* 0x000000f70400720c */ /* 0x040fe20003fc4070 */
[----:B------:R-:W-:Y:S02]  /*5c10*/  IMAD.MOV R10, RZ, RZ, -R10 ;  /* 0x000000ffff0a7224 */ /* 0x000fe400078e0a0a */
[----:B------:R-:W-:Y:S02]  /*5c20*/  IMAD.MOV R8, RZ, RZ, -R8 ;  /* 0x000000ffff087224 */ /* 0x000fe400078e0a08 */
[----:B------:R-:W-:Y:S02]  /*5c30*/  IMAD R251, R4, R10, R251 ;  /* 0x0000000a04fb7224 */ /* 0x000fe400078e02fb */
[----:B------:R-:W-:Y:S02]  /*5c40*/  @!P4 IMAD.IADD R249, R249, 0x1, -R4 ;  /* 0x00000001f9f9c824 */ /* 0x000fe400078e0a04 */
[----:B------:R-:W-:Y:S01]  /*5c50*/  @!P5 IMAD.MOV R239, RZ, RZ, -R239 ;  /* 0x000000ffffefd224 */ /* 0x000fe200078e0aef */
[----:B------:R-:W-:Y:S01]  /*5c60*/  ISETP.GE.AND P5, PT, R12, RZ, PT ;  /* 0x000000ff0c00720c */ /* 0x000fe20003fa6270 */
[C---:B------:R-:W-:Y:S01]  /*5c70*/  IMAD R8, R4.reuse, R8, R11 ;  /* 0x0000000804087224 */ /* 0x040fe200078e020b */
[----:B------:R-:W-:Y:S01]  /*5c80*/  IABS R12, R15 ;  /* 0x0000000f000c7213 */ /* 0x000fe20000000000 */
[----:B------:R-:W-:Y:S01]  /*5c90*/  @!P3 IMAD.MOV R245, RZ, RZ, -R245 ;  /* 0x000000fffff5b224 */ /* 0x000fe200078e0af5 */
[C---:B------:R-:W-:Y:S01]  /*5ca0*/  ISETP.GT.U32.AND P3, PT, R4.reuse, R251, PT ;  /* 0x000000fb0400720c */ /* 0x040fe20003f64070 */
[----:B------:R-:W-:Y:S01]  /*5cb0*/  IMAD.HI.U32 R10, R5, R236, RZ ;  /* 0x000000ec050a7227 */ /* 0x000fe200078e00ff */
[----:B------:R-:W-:-:S03]  /*5cc0*/  ISETP.GT.U32.AND P4, PT, R4, R249, PT ;  /* 0x000000f90400720c */ /* 0x000fc60003f84070 */
[----:B------:R-:W-:Y:S01]  /*5cd0*/  @!P6 IMAD.IADD R247, R247, 0x1, -R4 ;  /* 0x00000001f7f7e824 */ /* 0x000fe200078e0a04 */
[----:B------:R-:W-:Y:S01]  /*5ce0*/  ISETP.GT.U32.AND P6, PT, R4, R8, PT ;  /* 0x000000080400720c */ /* 0x000fe20003fc4070 */
[----:B------:R-:W-:Y:S02]  /*5cf0*/  IMAD.MOV R11, RZ, RZ, -R10 ;  /* 0x000000ffff0b7224 */ /* 0x000fe400078e0a0a */
[----:B------:R-:W-:-:S04]  /*5d00*/  IMAD.HI.U32 R10, R5, R12, RZ ;  /* 0x0000000c050a7227 */ /* 0x000fc800078e00ff */
[----:B------:R-:W-:Y:S02]  /*5d10*/  IMAD.MOV R13, RZ, RZ, -R10 ;  /* 0x000000ffff0d7224 */ /* 0x000fe400078e0a0a */
[--C-:B------:R-:W-:Y:S02]  /*5d20*/  @!P3 IMAD.IADD R251, R251, 0x1, -R4.reuse ;  /* 0x00000001fbfbb824 */ /* 0x100fe400078e0a04 */
[----:B------:R-:W-:Y:S01]  /*5d30*/  @!P4 IMAD.IADD R249, R249, 0x1, -R4 ;  /* 0x00000001f9f9c824 */ /* 0x000fe200078e0a04 */
[----:B------:R-:W-:Y:S01]  /*5d40*/  ISETP.GE.AND P4, PT, R14, RZ, PT ;  /* 0x000000ff0e00720c */ /* 0x000fe20003f86270 */
[C---:B------:R-:W-:Y:S01]  /*5d50*/  IMAD R10, R4.reuse, R13, R12 ;  /* 0x0000000d040a7224 */ /* 0x040fe200078e020c */
[----:B------:R-:W-:Y:S01]  /*5d60*/  ISETP.GT.U32.AND P3, PT, R4, R251, PT ;  /* 0x000000fb0400720c */ /* 0x000fe20003f64070 */
[----:B------:R-:W-:Y:S01]  /*5d70*/  @!P6 IMAD.IADD R8, R8, 0x1, -R4 ;  /* 0x000000010808e824 */ /* 0x000fe200078e0a04 */
[----:B------:R-:W-:Y:S01]  /*5d80*/  LOP3.LUT R14, R7, 0xde, RZ, 0xfc, !PT ;  /* 0x000000de070e7812 */ /* 0x000fe200078efcff */
[----:B------:R-:W-:Y:S01]  /*5d90*/  @!P0 IMAD.MOV R249, RZ, RZ, -R249 ;  /* 0x000000fffff98224 */ /* 0x000fe200078e0af9 */
[C---:B------:R-:W-:Y:S01]  /*5da0*/  ISETP.GT.U32.AND P0, PT, R4.reuse, R10, PT ;  /* 0x0000000a0400720c */ /* 0x040fe20003f04070 */
[C---:B------:R-:W-:Y:S01]  /*5db0*/  IMAD R236, R4.reuse, R11, R236 ;  /* 0x0000000b04ec7224 */ /* 0x040fe200078e02ec */
[----:B------:R-:W-:Y:S01]  /*5dc0*/  ISETP.GT.U32.AND P6, PT, R4, R8, PT ;  /* 0x000000080400720c */ /* 0x000fe20003fc4070 */
[----:B------:R-:W-:Y:S01]  /*5dd0*/  IMAD.HI.U32 R11, R5, R234, RZ ;  /* 0x000000ea050b7227 */ /* 0x000fe200078e00ff */
[----:B------:R-:W-:-:S02]  /*5de0*/  IABS R31, R14 ;  /* 0x0000000e001f7213 */ /* 0x000fc40000000000 */
[----:B------:R-:W-:Y:S01]  /*5df0*/  LOP3.LUT R13, R7, 0xdc, RZ, 0xfc, !PT ;  /* 0x000000dc070d7812 */ /* 0x000fe200078efcff */
[----:B------:R-:W-:Y:S01]  /*5e00*/  @!P2 IMAD.MOV R247, RZ, RZ, -R247 ;  /* 0x000000fffff7a224 */ /* 0x000fe200078e0af7 */
[C---:B------:R-:W-:Y:S01]  /*5e10*/  ISETP.GT.U32.AND P2, PT, R4.reuse, R236, PT ;  /* 0x000000ec0400720c */ /* 0x040fe20003f44070 */
[----:B------:R-:W-:Y:S01]  /*5e20*/  IMAD.MOV R11, RZ, RZ, -R11 ;  /* 0x000000ffff0b7224 */ /* 0x000fe200078e0a0b */
[----:B------:R-:W-:Y:S01]  /*5e30*/  IABS R233, R13 ;  /* 0x0000000d00e97213 */ /* 0x000fe20000000000 */
[----:B------:R-:W-:Y:S01]  /*5e40*/  @!P3 IMAD.IADD R251, R251, 0x1, -R4 ;  /* 0x00000001fbfbb824 */ /* 0x000fe200078e0a04 */
[----:B------:R-:W-:Y:S01]  /*5e50*/  ISETP.GE.AND P3, PT, R15, RZ, PT ;  /* 0x000000ff0f00720c */ /* 0x000fe20003f66270 */
[----:B------:R-:W-:Y:S01]  /*5e60*/  IMAD R234, R4, R11, R234 ;  /* 0x0000000b04ea7224 */ /* 0x000fe200078e02ea */
[----:B------:R-:W-:Y:S01]  /*5e70*/  IABS R15, R24 ;  /* 0x00000018000f7213 */ /* 0x000fe20000000000 */
[--C-:B------:R-:W-:Y:S01]  /*5e80*/  @!P0 IMAD.IADD R10, R10, 0x1, -R4.reuse ;  /* 0x000000010a0a8824 */ /* 0x100fe200078e0a04 */
[----:B------:R-:W-:Y:S01]  /*5e90*/  ISETP.GE.AND P0, PT, R16, RZ, PT ;  /* 0x000000ff1000720c */ /* 0x000fe20003f06270 */
[--C-:B------:R-:W-:Y:S01]  /*5ea0*/  @!P6 IMAD.IADD R8, R8, 0x1, -R4.reuse ;  /* 0x000000010808e824 */ /* 0x100fe200078e0a04 */
[C---:B------:R-:W-:Y:S01]  /*5eb0*/  ISETP.GT.U32.AND P6, PT, R4.reuse, R234, PT ;  /* 0x000000ea0400720c */ /* 0x040fe20003fc4070 */
[----:B------:R-:W-:Y:S01]  /*5ec0*/  @!P1 IMAD.MOV R251, RZ, RZ, -R251 ;  /* 0x000000fffffb9224 */ /* 0x000fe200078e0afb */
[----:B------:R-:W-:Y:S01]  /*5ed0*/  ISETP.GT.U32.AND P1, PT, R4, R10, PT ;  /* 0x0000000a0400720c */ /* 0x000fe20003f24070 */
[----:B------:R-:W-:Y:S01]  /*5ee0*/  @!P2 IMAD.IADD R236, R236, 0x1, -R4 ;  /* 0x00000001ececa824 */ /* 0x000fe200078e0a04 */
[----:B------:R-:W-:Y:S01]  /*5ef0*/  IABS R16, R30 ;  /* 0x0000001e00107213 */ /* 0x000fe20000000000 */
[----:B------:R-:W-:-:S03]  /*5f00*/  IMAD.HI.U32 R12, R5, R31, RZ ;  /* 0x0000001f050c7227 */ /* 0x000fc600078e00ff */
[----:B------:R-:W-:Y:S01]  /*5f10*/  ISETP.GT.U32.AND P2, PT, R4, R236, PT ;  /* 0x000000ec0400720c */ /* 0x000fe20003f44070 */
[----:B------:R-:W-:Y:S02]  /*5f20*/  IMAD.MOV R12, RZ, RZ, -R12 ;  /* 0x000000ffff0c7224 */ /* 0x000fe400078e0a0c */
[----:B------:R-:W-:-:S04]  /*5f30*/  IMAD.HI.U32 R11, R5, R233, RZ ;  /* 0x000000e9050b7227 */ /* 0x000fc800078e00ff */
[--C-:B------:R-:W-:Y:S02]  /*5f40*/  @!P6 IMAD.IADD R234, R234, 0x1, -R4.reuse ;  /* 0x00000001eaeae824 */ /* 0x100fe400078e0a04 */
[----:B------:R-:W-:Y:S01]  /*5f50*/  IMAD R31, R4, R12, R31 ;  /* 0x0000000c041f7224 */ /* 0x000fe200078e021f */
[----:B------:R-:W-:Y:S01]  /*5f60*/  LOP3.LUT R12, R7, 0xe4, RZ, 0xfc, !PT ;  /* 0x000000e4070c7812 */ /* 0x000fe200078efcff */
[----:B------:R-:W-:Y:S01]  /*5f70*/  @!P1 IMAD.IADD R10, R10, 0x1, -R4 ;  /* 0x000000010a0a9824 */ /* 0x000fe200078e0a04 */
[C---:B------:R-:W-:Y:S01]  /*5f80*/  ISETP.GT.U32.AND P6, PT, R4.reuse, R234, PT ;  /* 0x000000ea0400720c */ /* 0x040fe20003fc4070 */
[----:B------:R-:W-:Y:S01]  /*5f90*/  IMAD.MOV R11, RZ, RZ, -R11 ;  /* 0x000000ffff0b7224 */ /* 0x000fe200078e0a0b */
[----:B------:R-:W-:Y:S01]  /*5fa0*/  IABS R243, R12 ;  /* 0x0000000c00f37213 */ /* 0x000fe20000000000 */
[----:B------:R-:W-:Y:S01]  /*5fb0*/  @!P3 IMAD.MOV R10, RZ, RZ, -R10 ;  /* 0x000000ffff0ab224 */ /* 0x000fe200078e0a0a */
[----:B------:R-:W-:Y:S01]  /*5fc0*/  ISETP.GT.U32.AND P3, PT, R4, R31, PT ;  /* 0x0000001f0400720c */ /* 0x000fe20003f64070 */
[----:B------:R-:W-:Y:S01]  /*5fd0*/  @!P2 IMAD.IADD R236, R236, 0x1, -R4 ;  /* 0x00000001ececa824 */ /* 0x000fe200078e0a04 */
[----:B------:R-:W-:Y:S01]  /*5fe0*/  ISETP.GE.AND P2, PT, R13, RZ, PT ;  /* 0x000000ff0d00720c */ /* 0x000fe20003f46270 */
[----:B------:R-:W-:Y:S01]  /*5ff0*/  IMAD R233, R4, R11, R233 ;  /* 0x0000000b04e97224 */ /* 0x000fe200078e02e9 */
[C---:B------:R-:W-:Y:S01]  /*6000*/  LOP3.LUT R11, R7.reuse, 0xe0, RZ, 0xfc, !PT ;  /* 0x000000e0070b7812 */ /* 0x040fe200078efcff */
[----:B------:R-:W-:Y:S01]  /*6010*/  @!P4 IMAD.MOV R236, RZ, RZ, -R236 ;  /* 0x000000ffffecc224 */ /* 0x000fe200078e0aec */
[----:B------:R-:W-:Y:S01]  /*6020*/  LOP3.LUT R13, R7, 0xe6, RZ, 0xfc, !PT ;  /* 0x000000e6070d7812 */ /* 0x000fe200078efcff */
[----:B------:R-:W-:Y:S01]  /*6030*/  @!P5 IMAD.MOV R8, RZ, RZ, -R8 ;  /* 0x000000ffff08d224 */ /* 0x000fe200078e0a08 */
[----:B------:R-:W-:Y:S01]  /*6040*/  ISETP.GE.AND P4, PT, R11, RZ, PT ;  /* 0x000000ff0b00720c */ /* 0x000fe20003f86270 */
[----:B------:R-:W-:Y:S01]  /*6050*/  @!P6 IMAD.IADD R234, R234, 0x1, -R4 ;  /* 0x00000001eaeae824 */ /* 0x000fe200078e0a04 */
[----:B------:R-:W-:-:S02]  /*6060*/  IABS R241, R11 ;  /* 0x0000000b00f17213 */ /* 0x000fc40000000000 */
[----:B------:R-:W-:Y:S01]  /*6070*/  LOP3.LUT R11, R7, 0xe2, RZ, 0xfc, !PT ;  /* 0x000000e2070b7812 */ /* 0x000fe200078efcff */
[----:B------:R-:W-:Y:S01]  /*6080*/  @!P3 IMAD.IADD R31, R31, 0x1, -R4 ;  /* 0x000000011f1fb824 */ /* 0x000fe200078e0a04 */
[----:B------:R-:W-:Y:S01]  /*6090*/  ISETP.GE.AND P5, PT, R14, RZ, PT ;  /* 0x000000ff0e00720c */ /* 0x000fe20003fa6270 */
[----:B------:R-:W-:Y:S01]  /*60a0*/  @!P0 IMAD.MOV R234, RZ, RZ, -R234 ;  /* 0x000000ffffea8224 */ /* 0x000fe200078e0aea */
[----:B------:R-:W-:Y:S02]  /*60b0*/  ISETP.GE.AND P6, PT, R11, RZ, PT ;  /* 0x000000ff0b00720c */ /* 0x000fe40003fc6270 */
[----:B------:R-:W-:Y:S01]  /*60c0*/  IABS R29, R11 ;  /* 0x0000000b001d7213 */ /* 0x000fe20000000000 */
[C---:B------:R-:W-:Y:S01]  /*60d0*/  IMAD.HI.U32 R11, R5.reuse, R241, RZ ;  /* 0x000000f1050b7227 */ /* 0x040fe200078e00ff */
[----:B------:R-:W-:Y:S02]  /*60e0*/  ISETP.GT.U32.AND P3, PT, R4, R31, PT ;  /* 0x0000001f0400720c */ /* 0x000fe40003f64070 */
[----:B------:R-:W-:Y:S01]  /*60f0*/  ISETP.GE.AND P0, PT, R12, RZ, PT ;  /* 0x000000ff0c00720c */ /* 0x000fe20003f06270 */
[----:B------:R-:W-:Y:S01]  /*6100*/  IMAD.MOV R11, RZ, RZ, -R11 ;  /* 0x000000ffff0b7224 */ /* 0x000fe200078e0a0b */
[----:B------:R-:W-:Y:S01]  /*6110*/  ISETP.GT.U32.AND P1, PT, R4, R233, PT ;  /* 0x000000e90400720c */ /* 0x000fe20003f24070 */
[----:B------:R-:W-:Y:S01]  /*6120*/  IMAD.HI.U32 R12, R5, R243, RZ ;  /* 0x000000f3050c7227 */ /* 0x000fe200078e00ff */
[----:B------:R-:W-:-:S03]  /*6130*/  IABS R27, R13 ;  /* 0x0000000d001b7213 */ /* 0x000fc60000000000 */
[----:B------:R-:W-:Y:S02]  /*6140*/  IMAD R241, R4, R11, R241 ;  /* 0x0000000b04f17224 */ /* 0x000fe400078e02f1 */
[----:B------:R-:W-:-:S04]  /*6150*/  IMAD.HI.U32 R11, R5, R29, RZ ;  /* 0x0000001d050b7227 */ /* 0x000fc800078e00ff */
[----:B------:R-:W-:Y:S02]  /*6160*/  IMAD.MOV R11, RZ, RZ, -R11 ;  /* 0x000000ffff0b7224 */ /* 0x000fe400078e0a0b */
[----:B------:R-:W-:Y:S01]  /*6170*/  @!P3 IMAD.IADD R31, R31, 0x1, -R4 ;  /* 0x000000011f1fb824 */ /* 0x000fe200078e0a04 */
[----:B------:R-:W-:Y:S01]  /*6180*/  ISETP.GE.AND P3, PT, R13, RZ, PT ;  /* 0x000000ff0d00720c */ /* 0x000fe20003f66270 */
[C---:B------:R-:W-:Y:S01]  /*6190*/  IMAD R29, R4.reuse, R11, R29 ;  /* 0x0000000b041d7224 */ /* 0x040fe200078e021d */
[----:B------:R-:W-:Y:S01]  /*61a0*/  IABS R13, R28 ;  /* 0x0000001c000d7213 */ /* 0x000fe20000000000 */
[----:B------:R-:W-:Y:S02]  /*61b0*/  @!P5 IMAD.MOV R31, RZ, RZ, -R31 ;  /* 0x000000ffff1fd224 */ /* 0x000fe400078e0a1f */
[----:B------:R-:W-:Y:S01]  /*61c0*/  IMAD.MOV R12, RZ, RZ, -R12 ;  /* 0x000000ffff0c7224 */ /* 0x000fe200078e0a0c */
[----:B------:R-:W-:Y:S01]  /*61d0*/  ISETP.GT.U32.AND P5, PT, R4, R29, PT ;  /* 0x0000001d0400720c */ /* 0x000fe20003fa4070 */
[----:B------:R-:W-:-:S02]  /*61e0*/  @!P1 IMAD.IADD R233, R233, 0x1, -R4 ;  /* 0x00000001e9e99824 */ /* 0x000fc400078e0a04 */
[C---:B------:R-:W-:Y:S01]  /*61f0*/  IMAD R243, R4.reuse, R12, R243 ;  /* 0x0000000c04f37224 */ /* 0x040fe200078e02f3 */
[----:B------:R-:W-:Y:S01]  /*6200*/  LOP3.LUT R12, R7, 0xe8, RZ, 0xfc, !PT ;  /* 0x000000e8070c7812 */ /* 0x000fe200078efcff */
[----:B------:R-:W-:Y:S01]  /*6210*/  IMAD.HI.U32 R11, R5, R27, RZ ;  /* 0x0000001b050b7227 */ /* 0x000fe200078e00ff */
[----:B------:R-:W-:Y:S02]  /*6220*/  ISETP.GT.U32.AND P1, PT, R4, R233, PT ;  /* 0x000000e90400720c */ /* 0x000fe40003f24070 */
[----:B------:R-:W-:Y:S01]  /*6230*/  IABS R25, R12 ;  /* 0x0000000c00197213 */ /* 0x000fe20000000000 */
[----:B------:R-:W-:-:S04]  /*6240*/  IMAD.MOV R11, RZ, RZ, -R11 ;  /* 0x000000ffff0b7224 */ /* 0x000fc800078e0a0b */
[----:B------:R-:W-:Y:S02]  /*6250*/  @!P5 IMAD.IADD R29, R29, 0x1, -R4 ;  /* 0x000000011d1dd824 */ /* 0x000fe400078e0a04 */
[C---:B------:R-:W-:Y:S02]  /*6260*/  IMAD R27, R4.reuse, R11, R27 ;  /* 0x0000000b041b7224 */ /* 0x040fe400078e021b */
[----:B------:R-:W-:Y:S01]  /*6270*/  IMAD.HI.U32 R11, R5, R25, RZ ;  /* 0x00000019050b7227 */ /* 0x000fe200078e00ff */
[----:B------:R-:W-:-:S03]  /*6280*/  ISETP.GT.U32.AND P5, PT, R4, R29, PT ;  /* 0x0000001d0400720c */ /* 0x000fc60003fa4070 */
[----:B------:R-:W-:Y:S01]  /*6290*/  @!P1 IMAD.IADD R233, R233, 0x1, -R4 ;  /* 0x00000001e9e99824 */ /* 0x000fe200078e0a04 */
[C---:B------:R-:W-:Y:S01]  /*62a0*/  ISETP.GT.U32.AND P1, PT, R4.reuse, R241, PT ;  /* 0x000000f10400720c */ /* 0x040fe20003f24070 */
[----:B------:R-:W-:Y:S02]  /*62b0*/  IMAD.MOV R11, RZ, RZ, -R11 ;  /* 0x000000ffff0b7224 */ /* 0x000fe400078e0a0b */
[----:B------:R-:W-:Y:S02]  /*62c0*/  @!P2 IMAD.MOV R233, RZ, RZ, -R233 ;  /* 0x000000ffffe9a224 */ /* 0x000fe400078e0ae9 */
[----:B------:R-:W-:-:S04]  /*62d0*/  IMAD R25, R4, R11, R25 ;  /* 0x0000000b04197224 */ /* 0x000fc800078e0219 */
[----:B------:R-:W-:Y:S01]  /*62e0*/  @!P5 IMAD.IADD R29, R29, 0x1, -R4 ;  /* 0x000000011d1dd824 */ /* 0x000fe200078e0a04 */
[----:B------:R-:W-:-:S03]  /*62f0*/  ISETP.GT.U32.AND P5, PT, R4, R243, PT ;  /* 0x000000f30400720c */ /* 0x000fc60003fa4070 */
[----:B------:R-:W-:Y:S01]  /*6300*/  @!P1 IMAD.IADD R241, R241, 0x1, -R4 ;  /* 0x00000001f1f19824 */ /* 0x000fe200078e0a04 */
[----:B------:R-:W-:Y:S01]  /*6310*/  ISETP.GE.AND P1, PT, R12, RZ, PT ;  /* 0x000000ff0c00720c */ /* 0x000fe20003f26270 */
[----:B------:R-:W-:Y:S01]  /*6320*/  @!P6 IMAD.MOV R29, RZ, RZ, -R29 ;  /* 0x000000ffff1de224 */ /* 0x000fe200078e0a1d */
[----:B------:R-:W-:Y:S02]  /*6330*/  LOP3.LUT R12, R7, 0xea, RZ, 0xfc, !PT ;  /* 0x000000ea070c7812 */ /* 0x000fe400078efcff */
[----:B------:R-:W-:Y:S02]  /*6340*/  ISETP.GT.U32.AND P2, PT, R4, R241, PT ;  /* 0x000000f10400720c */ /* 0x000fe40003f44070 */
[----:B------:R-:W-:-:S03]  /*6350*/  IABS R23, R12 ;  /* 0x0000000c00177213 */ /* 0x000fc60000000000 */
[----:B------:R-:W-:Y:S02]  /*6360*/  @!P5 IMAD.IADD R243, R243, 0x1, -R4 ;  /* 0x00000001f3f3d824 */ /* 0x000fe400078e0a04 */
[----:B------:R-:W-:-:S03]  /*6370*/  IMAD.HI.U32 R11, R5, R23, RZ ;  /* 0x00000017050b7227 */ /* 0x000fc600078e00ff */
[----:B------:R-:W-:Y:S01]  /*6380*/  ISETP.GT.U32.AND P5, PT, R4, R243, PT ;  /* 0x000000f30400720c */ /* 0x000fe20003fa4070 */
[----:B------:R-:W-:Y:S02]  /*6390*/  IMAD.MOV R11, RZ, RZ, -R11 ;  /* 0x000000ffff0b7224 */ /* 0x000fe400078e0a0b */
[----:B------:R-:W-:Y:S01]  /*63a0*/  @!P2 IMAD.IADD R241, R241, 0x1, -R4 ;  /* 0x00000001f1f1a824 */ /* 0x000fe200078e0a04 */
[----:B------:R-:W-:Y:S01]  /*63b0*/  ISETP.GE.AND P2, PT, R12, RZ, PT ;  /* 0x000000ff0c00720c */ /* 0x000fe20003f46270 */
[----:B------:R-:W-:-:S04]  /*63c0*/  IMAD.HI.U32 R12, R5, R21, RZ ;  /* 0x00000015050c7227 */ /* 0x000fc800078e00ff */
[----:B------:R-:W-:Y:S02]  /*63d0*/  @!P4 IMAD.MOV R241, RZ, RZ, -R241 ;  /* 0x000000fffff1c224 */ /* 0x000fe400078e0af1 */
[C---:B------:R-:W-:Y:S02]  /*63e0*/  IMAD R23, R4.reuse, R11, R23 ;  /* 0x0000000b04177224 */ /* 0x040fe400078e0217 */
[----:B------:R-:W-:Y:S01]  /*63f0*/  @!P5 IMAD.IADD R243, R243, 0x1, -R4 ;  /* 0x00000001f3f3d824 */ /* 0x000fe200078e0a04 */
[C---:B------:R-:W-:Y:S01]  /*6400*/  ISETP.GT.U32.AND P5, PT, R4.reuse, R27, PT ;  /* 0x0000001b0400720c */ /* 0x040fe20003fa4070 */
[----:B------:R-:W-:Y:S01]  /*6410*/  IMAD.MOV R12, RZ, RZ, -R12 ;  /* 0x000000ffff0c7224 */ /* 0x000fe200078e0a0c */
[----:B------:R-:W-:Y:S01]  /*6420*/  ISETP.GT.U32.AND P6, PT, R4, R23, PT ;  /* 0x000000170400720c */ /* 0x000fe20003fc4070 */
[----:B------:R-:W-:-:S04]  /*6430*/  IMAD.HI.U32 R11, R5, R17, RZ ;  /* 0x00000011050b7227 */ /* 0x000fc800078e00ff */
[----:B------:R-:W-:Y:S02]  /*6440*/  IMAD R21, R4, R12, R21 ;  /* 0x0000000c04157224 */ /* 0x000fe400078e0215 */
[----:B------:R-:W-:Y:S02]  /*6450*/  IMAD.MOV R11, RZ, RZ, -R11 ;  /* 0x000000ffff0b7224 */ /* 0x000fe400078e0a0b */
[----:B------:R-:W-:-:S04]  /*6460*/  IMAD.HI.U32 R12, R5, R15, RZ ;  /* 0x0000000f050c7227 */ /* 0x000fc800078e00ff */
[----:B------:R-:W-:Y:S01]  /*6470*/  @!P5 IMAD.IADD R27, R27, 0x1, -R4 ;  /* 0x000000011b1bd824 */ /* 0x000fe200078e0a04 */
[C---:B------:R-:W-:Y:S01]  /*6480*/  ISETP.GT.U32.AND P5, PT, R4.reuse, R25, PT ;  /* 0x000000190400720c */ /* 0x040fe20003fa4070 */
[C---:B------:R-:W-:Y:S02]  /*6490*/  IMAD R17, R4.reuse, R11, R17 ;  /* 0x0000000b04117224 */ /* 0x040fe400078e0211 */
[----:B------:R-:W-:Y:S01]  /*64a0*/  @!P0 IMAD.MOV R243, RZ, RZ, -R243 ;  /* 0x000000fffff38224 */ /* 0x000fe200078e0af3 */
[C---:B------:R-:W-:Y:S01]  /*64b0*/  ISETP.GT.U32.AND P4, PT, R4.reuse, R27, PT ;  /* 0x0000001b0400720c */ /* 0x040fe20003f84070 */
[----:B------:R-:W-:Y:S01]  /*64c0*/  IMAD.MOV R12, RZ, RZ, -R12 ;  /* 0x000000ffff0c7224 */ /* 0x000fe200078e0a0c */
[----:B------:R-:W-:Y:S01]  /*64d0*/  ISETP.GT.U32.AND P0, PT, R4, R21, PT ;  /* 0x000000150400720c */ /* 0x000fe20003f04070 */
[----:B------:R-:W-:-:S04]  /*64e0*/  IMAD.HI.U32 R11, R5, R19, RZ ;  /* 0x00000013050b7227 */ /* 0x000fc800078e00ff */
[C---:B------:R-:W-:Y:S02]  /*64f0*/  IMAD R15, R4.reuse, R12, R15 ;  /* 0x0000000c040f7224 */ /* 0x040fe400078e020f */
[--C-:B------:R-:W-:Y:S02]  /*6500*/  @!P5 IMAD.IADD R25, R25, 0x1, -R4.reuse ;  /* 0x000000011919d824 */ /* 0x100fe400078e0a04 */
[----:B------:R-:W-:Y:S02]  /*6510*/  IMAD.MOV R11, RZ, RZ, -R11 ;  /* 0x000000ffff0b7224 */ /* 0x000fe400078e0a0b */
[--C-:B------:R-:W-:Y:S01]  /*6520*/  @!P4 IMAD.IADD R27, R27, 0x1, -R4.reuse ;  /* 0x000000011b1bc824 */ /* 0x100fe200078e0a04 */
[C---:B------:R-:W-:Y:S01]  /*6530*/  ISETP.GT.U32.AND P5, PT, R4.reuse, R25, PT ;  /* 0x000000190400720c */ /* 0x040fe20003fa4070 */
[C---:B------:R-:W-:Y:S01]  /*6540*/  IMAD R19, R4.reuse, R11, R19 ;  /* 0x0000000b04137224 */ /* 0x040fe200078e0213 */
[----:B------:R-:W-:Y:S01]  /*6550*/  ISETP.GT.U32.AND P4, PT, R4, R17, PT ;  /* 0x000000110400720c */ /* 0x000fe20003f84070 */
[----:B------:R-:W-:-:S02]  /*6560*/  @!P6 IMAD.IADD R23, R23, 0x1, -R4 ;  /* 0x000000011717e824 */ /* 0x000fc400078e0a04 */
[----:B------:R-:W-:Y:S01]  /*6570*/  IMAD.HI.U32 R11, R5, R13, RZ ;  /* 0x0000000d050b7227 */ /* 0x000fe200078e00ff */
[----:B------:R-:W-:-:S03]  /*6580*/  ISETP.GT.U32.AND P6, PT, R4, R19, PT ;  /* 0x000000130400720c */ /* 0x000fc60003fc4070 */
[----:B------:R-:W-:-:S04]  /*6590*/  IMAD.HI.U32 R12, R5, R18, RZ ;  /* 0x00000012050c7227 */ /* 0x000fc800078e00ff */
[--C-:B------:R-:W-:Y:S01]  /*65a0*/  @!P5 IMAD.IADD R25, R25, 0x1, -R4.reuse ;  /* 0x000000011919d824 */ /* 0x100fe200078e0a04 */
[C---:B------:R-:W-:Y:S01]  /*65b0*/  ISETP.GT.U32.AND P5, PT, R4.reuse, R15, PT ;  /* 0x0000000f0400720c */ /* 0x040fe20003fa4070 */
[----:B------:R-:W-:Y:S01]  /*65c0*/  @!P0 IMAD.IADD R21, R21, 0x1, -R4 ;  /* 0x0000000115158824 */ /* 0x000fe200078e0a04 */
[----:B------:R-:W-:Y:S01]  /*65d0*/  ISETP.GT.U32.AND P0, PT, R4, R23, PT ;  /* 0x000000170400720c */ /* 0x000fe20003f04070 */
[----:B------:R-:W-:Y:S02]  /*65e0*/  IMAD.MOV R14, RZ, RZ, -R11 ;  /* 0x000000ffff0e7224 */ /* 0x000fe400078e0a0b */
[----:B------:R-:W-:-:S04]  /*65f0*/  IMAD.HI.U32 R11, R5, R16, RZ ;  /* 0x00000010050b7227 */ /* 0x000fc800078e00ff */
[----:B------:R-:W-:Y:S02]  /*6600*/  IMAD.MOV R12, RZ, RZ, -R12 ;  /* 0x000000ffff0c7224 */ /* 0x000fe400078e0a0c */
[----:B------:R-:W-:Y:S01]  /*6610*/  @!P4 IMAD.IADD R17, R17, 0x1, -R4 ;  /* 0x000000011111c824 */ /* 0x000fe200078e0a04 */
[C---:B------:R-:W-:Y:S01]  /*6620*/  ISETP.GT.U32.AND P4, PT, R4.reuse, R21, PT ;  /* 0x000000150400720c */ /* 0x040fe20003f84070 */
[----:B------:R-:W-:Y:S02]  /*6630*/  IMAD.MOV R11, RZ, RZ, -R11 ;  /* 0x000000ffff0b7224 */ /* 0x000fe400078e0a0b */
[C---:B------:R-:W-:Y:S01]  /*6640*/  IMAD R12, R4.reuse, R12, R18 ;  /* 0x0000000c040c7224 */ /* 0x040fe200078e0212 */
[----:B------:R-:W-:Y:S01]  /*6650*/  LOP3.LUT R18, R7, 0xfc, RZ, 0xfc, !PT ;  /* 0x000000fc07127812 */ /* 0x000fe200078efcff */
[C---:B------:R-:W-:Y:S01]  /*6660*/  IMAD R13, R4.reuse, R14, R13 ;  /* 0x0000000e040d7224 */ /* 0x040fe200078e020d */
[----:B------:R-:W-:Y:S01]  /*6670*/  IABS R14, R34 ;  /* 0x00000022000e7213 */ /* 0x000fe20000000000 */
[C---:B------:R-:W-:Y:S01]  /*6680*/  IMAD R11, R4.reuse, R11, R16 ;  /* 0x0000000b040b7224 */ /* 0x040fe200078e0210 */
[----:B------:R-:W-:Y:S01]  /*6690*/  IABS R16, R18 ;  /* 0x0000001200107213 */ /* 0x000fe20000000000 */
[--C-:B------:R-:W-:Y:S01]  /*66a0*/  @!P5 IMAD.IADD R15, R15, 0x1, -R4.reuse ;  /* 0x000000010f0fd824 */ /* 0x100fe200078e0a04 */
[----:B------:R-:W-:Y:S01]  /*66b0*/  ISETP.GT.U32.AND P5, PT, R4, R17, PT ;  /* 0x000000110400720c */ /* 0x000fe20003fa4070 */
[----:B------:R-:W-:-:S02]  /*66c0*/  @!P6 IMAD.IADD R19, R19, 0x1, -R4 ;  /* 0x000000011313e824 */ /* 0x000fc400078e0a04 */
[----:B------:R-:W-:Y:S01]  /*66d0*/  @!P0 IMAD.IADD R23, R23, 0x1, -R4 ;  /* 0x0000000117178824 */ /* 0x000fe200078e0a04 */
[C---:B------:R-:W-:Y:S01]  /*66e0*/  ISETP.GT.U32.AND P6, PT, R4.reuse, R15, PT ;  /* 0x0000000f0400720c */ /* 0x040fe20003fc4070 */
[----:B------:R-:W-:Y:S01]  /*66f0*/  IMAD.HI.U32 R7, R5, R14, RZ ;  /* 0x0000000e05077227 */ /* 0x000fe200078e00ff */
[----:B------:R-:W-:-:S03]  /*6700*/  ISETP.GT.U32.AND P0, PT, R4, R13, PT ;  /* 0x0000000d0400720c */ /* 0x000fc60003f04070 */
[----:B------:R-:W-:-:S04]  /*6710*/  IMAD.HI.U32 R5, R5, R16, RZ ;  /* 0x0000001005057227 */ /* 0x000fc800078e00ff */
[----:B------:R-:W-:Y:S01]  /*6720*/  @!P3 IMAD.MOV R27, RZ, RZ, -R27 ;  /* 0x000000ffff1bb224 */ /* 0x000fe200078e0a1b */
[C---:B------:R-:W-:Y:S01]  /*6730*/  ISETP.GT.U32.AND P3, PT, R4.reuse, R19, PT ;  /* 0x000000130400720c */ /* 0x040fe20003f64070 */
[----:B------:R-:W-:Y:S01]  /*6740*/  @!P4 IMAD.IADD R21, R21, 0x1, -R4 ;  /* 0x000000011515c824 */ /* 0x000fe200078e0a04 */
[C---:B------:R-:W-:Y:S01]  /*6750*/  ISETP.GT.U32.AND P4, PT, R4.reuse, R11, PT ;  /* 0x0000000b0400720c */ /* 0x040fe20003f84070 */
[----:B------:R-:W-:Y:S02]  /*6760*/  IMAD.MOV R7, RZ, RZ, -R7 ;  /* 0x000000ffff077224 */ /* 0x000fe400078e0a07 */
[----:B------:R-:W-:Y:S02]  /*6770*/  IMAD.MOV R5, RZ, RZ, -R5 ;  /* 0x000000ffff057224 */ /* 0x000fe400078e0a05 */
[C---:B------:R-:W-:Y:S02]  /*6780*/  IMAD R7, R4.reuse, R7, R14 ;  /* 0x0000000704077224 */ /* 0x040fe400078e020e */
[----:B------:R-:W-:-:S02]  /*6790*/  IMAD R5, R4, R5, R16 ;  /* 0x0000000504057224 */ /* 0x000fc400078e0210 */
[--C-:B------:R-:W-:Y:S01]  /*67a0*/  @!P5 IMAD.IADD R17, R17, 0x1, -R4.reuse ;  /* 0x000000011111d824 */ /* 0x100fe200078e0a04 */
[C---:B------:R-:W-:Y:S01]  /*67b0*/  ISETP.GT.U32.AND P5, PT, R4.reuse, R12, PT ;  /* 0x0000000c0400720c */ /* 0x040fe20003fa4070 */
[--C-:B------:R-:W-:Y:S01]  /*67c0*/  @!P6 IMAD.IADD R15, R15, 0x1, -R4.reuse ;  /* 0x000000010f0fe824 */ /* 0x100fe200078e0a04 */
[C---:B------:R-:W-:Y:S01]  /*67d0*/  ISETP.GT.U32.AND P6, PT, R4.reuse, R7, PT ;  /* 0x000000070400720c */ /* 0x040fe20003fc4070 */
[--C-:B------:R-:W-:Y:S01]  /*67e0*/  @!P0 IMAD.IADD R13, R13, 0x1, -R4.reuse ;  /* 0x000000010d0d8824 */ /* 0x100fe200078e0a04 */
[----:B------:R-:W-:Y:S01]  /*67f0*/  ISETP.GT.U32.AND P0, PT, R4, R5, PT ;  /* 0x000000050400720c */ /* 0x000fe20003f04070 */
[--C-:B------:R-:W-:Y:S01]  /*6800*/  @!P3 IMAD.IADD R19, R19, 0x1, -R4.reuse ;  /* 0x000000011313b824 */ /* 0x100fe200078e0a04 */
[----:B------:R-:W-:Y:S01]  /*6810*/  ISETP.GE.AND P3, PT, R20, RZ, PT ;  /* 0x000000ff1400720c */ /* 0x000fe20003f66270 */
[----:B------:R-:W-:Y:S01]  /*6820*/  @!P4 IMAD.IADD R11, R11, 0x1, -R4 ;  /* 0x000000010b0bc824 */ /* 0x000fe200078e0a04 */
[----:B------:R-:W-:Y:S01]  /*6830*/  ISETP.GE.AND P4, PT, R22, RZ, PT ;  /* 0x000000ff1600720c */ /* 0x000fe20003f86270 */
[----:B------:R-:W-:-:S02]  /*6840*/  @!P1 IMAD.MOV R25, RZ, RZ, -R25 ;  /* 0x000000ffff199224 */ /* 0x000fc400078e0a19 */
[----:B------:R-:W-:Y:S01]  /*6850*/  @!P2 IMAD.MOV R23, RZ, RZ, -R23 ;  /* 0x000000ffff17a224 */ /* 0x000fe200078e0a17 */
[----:B------:R-:W-:Y:S01]  /*6860*/  ISETP.GT.U32.AND P1, PT, R4, R11, PT ;  /* 0x0000000b0400720c */ /* 0x000fe20003f24070 */
[--C-:B------:R-:W-:Y:S01]  /*6870*/  @!P5 IMAD.IADD R12, R12, 0x1, -R4.reuse ;  /* 0x000000010c0cd824 */ /* 0x100fe200078e0a04 */
[----:B------:R-:W-:Y:S01]  /*6880*/  ISETP.GE.AND P5, PT, R24, RZ, PT ;  /* 0x000000ff1800720c */ /* 0x000fe20003fa6270 */
[--C-:B------:R-:W-:Y:S01]  /*6890*/  @!P6 IMAD.IADD R7, R7, 0x1, -R4.reuse ;  /* 0x000000010707e824 */ /* 0x100fe200078e0a04 */
[----:B------:R-:W-:Y:S01]  /*68a0*/  ISETP.GE.AND P6, PT, R26, RZ, PT ;  /* 0x000000ff1a00720c */ /* 0x000fe20003fc6270 */
[--C-:B------:R-:W-:Y:S01]  /*68b0*/  @!P0 IMAD.IADD R5, R5, 0x1, -R4.reuse ;  /* 0x0000000105058824 */ /* 0x100fe200078e0a04 */
[C---:B------:R-:W-:Y:S01]  /*68c0*/  ISETP.GT.U32.AND P0, PT, R4.reuse, R13, PT ;  /* 0x0000000d0400720c */ /* 0x040fe20003f04070 */
[----:B------:R-:W-:Y:S01]  /*68d0*/  @!P3 IMAD.MOV R21, RZ, RZ, -R21 ;  /* 0x000000ffff15b224 */ /* 0x000fe200078e0a15 */
[C---:B------:R-:W-:Y:S01]  /*68e0*/  ISETP.GT.U32.AND P2, PT, R4.reuse, R12, PT ;  /* 0x0000000c0400720c */ /* 0x040fe20003f44070 */
[----:B------:R-:W-:Y:S01]  /*68f0*/  @!P4 IMAD.MOV R17, RZ, RZ, -R17 ;  /* 0x000000ffff11c224 */ /* 0x000fe200078e0a11 */
[----:B------:R-:W-:Y:S01]  /*6900*/  ISETP.GT.U32.AND P3, PT, R4, R7, PT ;  /* 0x000000070400720c */ /* 0x000fe20003f64070 */
[----:B------:R-:W-:Y:S01]  /*6910*/  IMAD R14, R84, 0xb0, RZ ;  /* 0x000000b0540e7824 */ /* 0x000fe200078e02ff */
[----:B------:R-:W-:Y:S01]  /*6920*/  ISETP.GT.U32.AND P4, PT, R4, R5, PT ;  /* 0x000000050400720c */ /* 0x000fe20003f84070 */
[----:B------:R-:W-:Y:S01]  /*6930*/  @!P1 IMAD.IADD R11, R11, 0x1, -R4 ;  /* 0x000000010b0b9824 */ /* 0x000fe200078e0a04 */
[----:B------:R-:W-:Y:S01]  /*6940*/  ISETP.GE.AND P1, PT, R32, RZ, PT ;  /* 0x000000ff2000720c */ /* 0x000fe20003f26270 */
[----:B------:R-:W-:Y:S01]  /*6950*/  @!P5 IMAD.MOV R15, RZ, RZ, -R15 ;  /* 0x000000ffff0fd224 */ /* 0x000fe200078e0a0f */
[----:B------:R-:W-:Y:S01]  /*6960*/  ISETP.GE.AND P5, PT, R28, RZ, PT ;  /* 0x000000ff1c00720c */ /* 0x000fe20003fa6270 */
[----:B------:R-:W-:-:S02]  /*6970*/  @!P6 IMAD.MOV R19, RZ, RZ, -R19 ;  /* 0x000000ffff13e224 */ /* 0x000fc400078e0a13 */
[--C-:B------:R-:W-:Y:S01]  /*6980*/  @!P0 IMAD.IADD R13, R13, 0x1, -R4.reuse ;  /* 0x000000010d0d8824 */ /* 0x100fe200078e0a04 */
[----:B------:R-:W-:Y:S01]  /*6990*/  ISETP.GE.AND P0, PT, R30, RZ, PT ;  /* 0x000000ff1e00720c */ /* 0x000fe20003f06270 */
[--C-:B------:R-:W-:Y:S01]  /*69a0*/  @!P2 IMAD.IADD R12, R12, 0x1, -R4.reuse ;  /* 0x000000010c0ca824 */ /* 0x100fe200078e0a04 */
[----:B------:R-:W-:Y:S01]  /*69b0*/  ISETP.GE.AND P2, PT, R34, RZ, PT ;  /* 0x000000ff2200720c */ /* 0x000fe20003f46270 */
[--C-:B------:R-:W-:Y:S01]  /*69c0*/  @!P3 IMAD.IADD R7, R7, 0x1, -R4.reuse ;  /* 0x000000010707b824 */ /* 0x100fe200078e0a04 */
[----:B------:R-:W-:Y:S01]  /*69d0*/  ISETP.GE.AND P3, PT, R18, RZ, PT ;  /* 0x000000ff1200720c */ /* 0x000fe20003f66270 */
[----:B------:R-:W-:Y:S01]  /*69e0*/  @!P4 IMAD.IADD R5, R5, 0x1, -R4 ;  /* 0x000000010505c824 */ /* 0x000fe200078e0a04 */
[----:B------:R-:W-:Y:S01]  /*69f0*/  ISETP.NE.AND P4, PT, R9, RZ, PT ;  /* 0x000000ff0900720c */ /* 0x000fe20003f85270 */
[----:B------:R-:W-:Y:S01]  /*6a00*/  IMAD R16, R84, 0xb4, RZ ;  /* 0x000000b454107824 */ /* 0x000fe200078e02ff */
[----:B------:R-:W-:Y:S01]  /*6a10*/  LOP3.LUT R4, RZ, R9, RZ, 0x33, !PT ;  /* 0x00000009ff047212 */ /* 0x000fe200078e33ff */
[----:B------:R-:W-:-:S02]  /*6a20*/  IMAD.MOV.U32 R9, RZ, RZ, R12 ;  /* 0x000000ffff097224 */ /* 0x000fc400078e000c */
[----:B------:R-:W-:Y:S01]  /*6a30*/  @!P5 IMAD.MOV R13, RZ, RZ, -R13 ;  /* 0x000000ffff0dd224 */ /* 0x000fe200078e0a0d */
[C---:B------:R-:W-:Y:S01]  /*6a40*/  SEL R242, R4.reuse, R29, !P4 ;  /* 0x0000001d04f27207 */ /* 0x040fe20006000000 */
[----:B------:R-:W-:Y:S01]  /*6a50*/  @!P0 IMAD.MOV R11, RZ, RZ, -R11 ;  /* 0x000000ffff0b8224 */ /* 0x000fe200078e0a0b */
[C---:B------:R-:W-:Y:S01]  /*6a60*/  SEL R243, R4.reuse, R243, !P4 ;  /* 0x000000f304f37207 */ /* 0x040fe20006000000 */
[----:B------:R-:W-:Y:S01]  /*6a70*/  @!P1 IMAD.MOV R9, RZ, RZ, -R9 ;  /* 0x000000ffff099224 */ /* 0x000fe200078e0a09 */
[C---:B------:R-:W-:Y:S01]  /*6a80*/  SEL R6, R4.reuse, R25, !P4 ;  /* 0x0000001904067207 */ /* 0x040fe20006000000 */
[----:B------:R-:W-:Y:S01]  /*6a90*/  @!P2 IMAD.MOV R7, RZ, RZ, -R7 ;  /* 0x000000ffff07a224 */ /* 0x000fe200078e0a07 */
[C---:B------:R-:W-:Y:S01]  /*6aa0*/  SEL R3, R4.reuse, R23, !P4 ;  /* 0x0000001704037207 */ /* 0x040fe20006000000 */
[----:B------:R-:W-:Y:S01]  /*6ab0*/  STL.64 [R1+0x5b0], R242 ;  /* 0x0005b0f201007387 */ /* 0x000fe20000100a00 */
[C---:B------:R-:W-:Y:S01]  /*6ac0*/  SEL R0, R4.reuse, R21, !P4 ;  /* 0x0000001504007207 */ /* 0x040fe20006000000 */
[----:B------:R-:W-:Y:S01]  /*6ad0*/  @!P3 IMAD.MOV R5, RZ, RZ, -R5 ;  /* 0x000000ffff05b224 */ /* 0x000fe200078e0a05 */
[C---:B------:R-:W-:Y:S01]  /*6ae0*/  SEL R83, R4.reuse, R83, !P4 ;  /* 0x0000005304537207 */ /* 0x040fe20006000000 */
[----:B------:R1:W-:Y:S01]  /*6af0*/  STL [R1+0x1a4], R6 ;  /* 0x0001a40601007387 */ /* 0x0003e20000100800 */
[----:B------:R-:W-:Y:S01]  /*6b00*/  SEL R174, R4, R177, !P4 ;  /* 0x000000b104ae7207 */ /* 0x000fe20006000000 */
[----:B------:R-:W-:Y:S01]  /*6b10*/  IMAD R12, R84, 0xac, RZ ;  /* 0x000000ac540c7824 */ /* 0x000fe200078e02ff */
        /* <DEDUP_REMOVED lines=8> */
[C---:B-1----:R-:W-:Y:S01]  /*6ba0*/  SEL R6, R4.reuse, R17, !P4 ;  /* 0x0000001104067207 */ /* 0x042fe20006000000 */
[----:B------:R-:W-:Y:S01]  /*6bb0*/  IMAD.U32 R17, RZ, RZ, UR34 ;  /* 0x00000022ff117e24 */ /* 0x000fe2000f8e00ff */
[----:B------:R-:W-:Y:S01]  /*6bc0*/  SEL R108, R4, R111, !P4 ;  /* 0x0000006f046c7207 */ /* 0x000fe20006000000 */
[----:B------:R-:W-:Y:S01]  /*6bd0*/  IMAD R22, R84, 0xc0, RZ ;  /* 0x000000c054167824 */ /* 0x000fe200078e02ff */
[C---:B--2---:R-:W-:Y:S01]  /*6be0*/  SEL R3, R4.reuse, R15, !P4 ;  /* 0x0000000f04037207 */ /* 0x044fe20006000000 */
[----:B------:R1:W-:Y:S01]  /*6bf0*/  STL [R1+0x1e8], R6 ;  /* 0x0001e80601007387 */ /* 0x0003e20000100800 */
[C---:B------:R-:W-:Y:S01]  /*6c00*/  SEL R229, R4.reuse, R237, !P4 ;  /* 0x000000ed04e57207 */ /* 0x040fe20006000000 */
[----:B------:R-:W-:Y:S01]  /*6c10*/  IMAD.U32 R15, RZ, RZ, UR23 ;  /* 0x00000017ff0f7e24 */ /* 0x000fe2000f8e00ff */
[C---:B---3--:R-:W-:Y:S01]  /*6c20*/  SEL R0, R4.reuse, R19, !P4 ;  /* 0x0000001304007207 */ /* 0x048fe20006000000 */
[----:B------:R2:W-:Y:S01]  /*6c30*/  STL [R1+0x1ec], R3 ;  /* 0x0001ec0301007387 */ /* 0x0005e20000100800 */
[C---:B------:R-:W-:Y:S01]  /*6c40*/  SEL R45, R4.reuse, R51, !P4 ;  /* 0x00000033042d7207 */ /* 0x040fe20006000000 */
[----:B------:R-:W-:Y:S01]  /*6c50*/  IMAD.U32 R19, RZ, RZ, UR33 ;  /* 0x00000021ff137e24 */ /* 0x000fe2000f8e00ff */
[C---:B------:R-:W-:Y:S01]  /*6c60*/  SEL R57, R4.reuse, R65, !P4 ;  /* 0x0000004104397207 */ /* 0x040fe20006000000 */
[----:B------:R3:W-:Y:S01]  /*6c70*/  STL [R1+0x1f8], R0 ;  /* 0x0001f80001007387 */ /* 0x0007e20000100800 */
[C---:B------:R-:W-:Y:S01]  /*6c80*/  SEL R111, R4.reuse, R117, !P4 ;  /* 0x00000075046f7207 */ /* 0x040fe20006000000 */
[----:B------:R-:W-:Y:S01]  /*6c90*/  IMAD.U32 R21, RZ, RZ, UR32 ;  /* 0x00000020ff157e24 */ /* 0x000fe2000f8e00ff */
[C---:B-1----:R-:W-:Y:S01]  /*6ca0*/  SEL R6, R4.reuse, R13, !P4 ;  /* 0x0000000d04067207 */ /* 0x042fe20006000000 */
[----:B------:R-:W-:Y:S01]  /*6cb0*/  IMAD.U32 R13, RZ, RZ, UR35 ;  /* 0x00000023ff0d7e24 */ /* 0x000fe2000f8e00ff */
[C---:B------:R-:W-:Y:S01]  /*6cc0*/  SEL R144, R4.reuse, R147, !P4 ;  /* 0x0000009304907207 */ /* 0x040fe20006000000 */
[----:B------:R-:W-:Y:S01]  /*6cd0*/  IMAD.U32 R23, RZ, RZ, UR22 ;  /* 0x00000016ff177e24 */ /* 0x000fe2000f8e00ff */
[C---:B--2---:R-:W-:Y:S01]  /*6ce0*/  SEL R3, R4.reuse, R11, !P4 ;  /* 0x0000000b04037207 */ /* 0x044fe20006000000 */
[----:B------:R1:W-:Y:S01]  /*6cf0*/  STL [R1+0x200], R6 ;  /* 0x0002000601007387 */ /* 0x0003e20000100800 */
[----:B------:R-:W-:Y:S01]  /*6d00*/  SEL R237, R4, R8, !P4 ;  /* 0x0000000804ed7207 */ /* 0x000fe20006000000 */
[----:B------:R-:W-:Y:S01]  /*6d10*/  IMAD R8, R2, UR7, RZ ;  /* 0x0000000702087c24 */ /* 0x000fe2000f8e02ff */
[C---:B---3--:R-:W-:Y:S01]  /*6d20*/  SEL R0, R4.reuse, R9, !P4 ;  /* 0x0000000904007207 */ /* 0x048fe20006000000 */
[----:B------:R2:W-:Y:S01]  /*6d30*/  STL [R1+0x208], R3 ;  /* 0x0002080301007387 */ /* 0x0005e20000100800 */
[C---:B------:R-:W-:Y:S01]  /*6d40*/  SEL R46, R4.reuse, R41, !P4 ;  /* 0x00000029042e7207 */ /* 0x040fe20006000000 */
[----:B------:R-:W-:Y:S01]  /*6d50*/  IMAD.U32 R9, RZ, RZ, UR37 ;  /* 0x00000025ff097e24 */ /* 0x000fe2000f8e00ff */
[C---:B------:R-:W-:Y:S01]  /*6d60*/  SEL R51, R4.reuse, R59, !P4 ;  /* 0x0000003b04337207 */ /* 0x040fe20006000000 */
[----:B------:R3:W-:Y:S01]  /*6d70*/  STL [R1+0x210], R0 ;  /* 0x0002100001007387 */ /* 0x0007e20000100800 */
[C---:B------:R-:W-:Y:S01]  /*6d80*/  SEL R65, R4.reuse, R73, !P4 ;  /* 0x0000004904417207 */ /* 0x040fe20006000000 */
[----:B-1----:R-:W-:Y:S01]  /*6d90*/  IMAD.U32 R6, RZ, RZ, UR39 ;  /* 0x00000027ff067e24 */ /* 0x002fe2000f8e00ff */
[C---:B------:R-:W-:Y:S01]  /*6da0*/  SEL R147, R4.reuse, R153, !P4 ;  /* 0x0000009904937207 */ /* 0x040fe20006000000 */
[----:B------:R-:W-:Y:S01]  /*6db0*/  IMAD.U32 R11, RZ, RZ, UR36 ;  /* 0x00000024ff0b7e24 */ /* 0x000fe2000f8e00ff */
[----:B------:R-:W-:Y:S01]  /*6dc0*/  SEL R152, R4, R155, !P4 ;  /* 0x0000009b04987207 */ /* 0x000fe20006000000 */
[----:B------:R-:W-:Y:S01]  /*6dd0*/  IMAD R24, R84, 0xc4, RZ ;  /* 0x000000c454187824 */ /* 0x000fe200078e02ff */
[C---:B------:R-:W-:Y:S01]  /*6de0*/  SEL R117, R4.reuse, R201, !P4 ;  /* 0x000000c904757207 */ /* 0x040fe20006000000 */
[----:B------:R-:W-:Y:S01]  /*6df0*/  IMAD R201, R83, UR16, RZ ;  /* 0x0000001053c97c24 */ /* 0x000fe2000f8e02ff */
[----:B------:R-:W-:Y:S01]  /*6e00*/  SEL R44, R4, R43, !P4 ;  /* 0x0000002b042c7207 */ /* 0x000fe20006000000 */
[----:B------:R-:W-:Y:S01]  /*6e10*/  IMAD R26, R84, 0xc8, RZ ;  /* 0x000000c8541a7824 */ /* 0x000fe200078e02ff */
[C---:B------:R-:W-:Y:S01]  /*6e20*/  SEL R41, R4.reuse, R49, !P4 ;  /* 0x0000003104297207 */ /* 0x040fe20006000000 */
[----:B------:R-:W-:Y:S01]  /*6e30*/  IMAD.U32 R25, RZ, RZ, UR31 ;  /* 0x0000001fff197e24 */ /* 0x000fe2000f8e00ff */
[----:B------:R-:W-:Y:S01]  /*6e40*/  SEL R59, R4, R67, !P4 ;  /* 0x00000043043b7207 */ /* 0x000fe20006000000 */
[----:B------:R-:W-:Y:S01]  /*6e50*/  IMAD R28, R84, 0xcc, RZ ;  /* 0x000000cc541c7824 */ /* 0x000fe200078e02ff */
[----:B------:R-:W-:Y:S01]  /*6e60*/  SEL R73, R4, R77, !P4 ;  /* 0x0000004d04497207 */ /* 0x000fe20006000000 */
[----:B------:R-:W-:Y:S01]  /*6e70*/  IMAD R30, R84, 0xd0, RZ ;  /* 0x000000d0541e7824 */ /* 0x000fe200078e02ff */
[----:B------:R-:W-:Y:S01]  /*6e80*/  SEL R148, R4, R151, !P4 ;  /* 0x0000009704947207 */ /* 0x000fe20006000000 */
[----:B------:R-:W-:Y:S01]  /*6e90*/  IMAD R32, R84, 0xd4, RZ ;  /* 0x000000d454207824 */ /* 0x000fe200078e02ff */
[----:B------:R-:W-:Y:S01]  /*6ea0*/  SEL R153, R4, R159, !P4 ;  /* 0x0000009f04997207 */ /* 0x000fe20006000000 */
[----:B------:R-:W-:Y:S01]  /*6eb0*/  IMAD R34, R84, 0xd8, RZ ;  /* 0x000000d854227824 */ /* 0x000fe200078e02ff */
[----:B------:R-:W-:Y:S01]  /*6ec0*/  SEL R155, R4, R161, !P4 ;  /* 0x000000a1049b7207 */ /* 0x000fe20006000000 */
[----:B------:R-:W-:Y:S01]  /*6ed0*/  IMAD R46, R46, UR16, RZ ;  /* 0x000000102e2e7c24 */ /* 0x000fe2000f8e02ff */
[----:B------:R-:W-:Y:S01]  /*6ee0*/  LEA R2, P1, R68, UR14, 0x2 ;  /* 0x0000000e44027c11 */ /* 0x000fe2000f8210ff */
[----:B------:R-:W-:Y:S01]  /*6ef0*/  UIMAD UR14, UR4, 0x35, URZ ;  /* 0x00000035040e78a4 */ /* 0x000fe2000f8e02ff */
[----:B------:R-:W-:Y:S01]  /*6f00*/  SEL R43, R4, R53, !P4 ;  /* 0x00000035042b7207 */ /* 0x000fe20006000000 */
[----:B------:R-:W-:Y:S01]  /*6f10*/  IMAD R44, R44, UR16, RZ ;  /* 0x000000102c2c7c24 */ /* 0x000fe2000f8e02ff */
[----:B------:R-:W-:Y:S01]  /*6f20*/  SEL R49, R4, R55, !P4 ;  /* 0x0000003704317207 */ /* 0x000fe20006000000 */
[----:B------:R-:W-:Y:S01]  /*6f30*/  IMAD R40, R40, UR16, RZ ;  /* 0x0000001028287c24 */ /* 0x000fe2000f8e02ff */
[----:B------:R-:W-:Y:S01]  /*6f40*/  SEL R67, R4, R75, !P4 ;  /* 0x0000004b04437207 */ /* 0x000fe20006000000 */
[----:B------:R-:W-:Y:S01]  /*6f50*/  IMAD R42, R42, UR16, RZ ;  /* 0x000000102a2a7c24 */ /* 0x000fe2000f8e02ff */
[C---:B------:R-:W-:Y:S01]  /*6f60*/  SEL R77, R4.reuse, R81, !P4 ;  /* 0x00000051044d7207 */ /* 0x040fe20006000000 */
[----:B------:R-:W-:Y:S01]  /*6f70*/  IMAD R41, R41, UR16, RZ ;  /* 0x0000001029297c24 */ /* 0x000fe2000f8e02ff */
[C---:B------:R-:W-:Y:S01]  /*6f80*/  SEL R194, R4.reuse, R91, !P4 ;  /* 0x0000005b04c27207 */ /* 0x040fe20006000000 */
[----:B------:R-:W-:Y:S01]  /*6f90*/  IMAD R43, R43, UR16, RZ ;  /* 0x000000102b2b7c24 */ /* 0x000fe2000f8e02ff */
[C---:B------:R-:W-:Y:S01]  /*6fa0*/  SEL R151, R4.reuse, R157, !P4 ;  /* 0x0000009d04977207 */ /* 0x040fe20006000000 */
        /* <DEDUP_REMOVED lines=92> */
[----:B------:R-:W-:Y:S01]  /*7570*/  IMAD.U32 R33, RZ, RZ, UR14 ;  /* 0x0000000eff217e24 */ /* 0x000fe2000f8e00ff */
[C---:B------:R-:W-:Y:S01]  /*7580*/  SEL R52, R4.reuse, R37, !P4 ;  /* 0x0000002504347207 */ /* 0x040fe20006000000 */
[----:B------:R-:W-:Y:S01]  /*7590*/  IMAD.U32 R37, RZ, RZ, UR68 ;  /* 0x00000044ff257e24 */ /* 0x000fe2000f8e00ff */
[----:B------:R-:W-:Y:S01]  /*75a0*/  SEL R50, R4, R35, !P4 ;  /* 0x0000002304327207 */ /* 0x000fe20006000000 */
[----:B------:R-:W-:Y:S01]  /*75b0*/  IMAD R54, R54, UR16, RZ ;  /* 0x0000001036367c24 */ /* 0x000fe2000f8e02ff */
[C---:B------:R-:W-:Y:S01]  /*75c0*/  SEL R48, R4.reuse, R39, !P4 ;  /* 0x0000002704307207 */ /* 0x040fe20006000000 */
[----:B------:R-:W-:Y:S01]  /*75d0*/  IMAD.U32 R39, RZ, RZ, UR20 ;  /* 0x00000014ff277e24 */ /* 0x000fe2000f8e00ff */
[C---:B------:R-:W-:Y:S01]  /*75e0*/  SEL R175, R4.reuse, R179, !P4 ;  /* 0x000000b304af7207 */ /* 0x040fe20006000000 */
[----:B------:R-:W-:Y:S01]  /*75f0*/  IMAD.U32 R179, RZ, RZ, UR57 ;  /* 0x00000039ffb37e24 */ /* 0x000fe2000f8e00ff */
[----:B------:R-:W-:Y:S01]  /*7600*/  SEL R178, R4, R181, !P4 ;  /* 0x000000b504b27207 */ /* 0x000fe20006000000 */
[----:B------:R-:W-:Y:S01]  /*7610*/  IMAD R181, R84, 0x48, RZ ;  /* 0x0000004854b57824 */ /* 0x000fe200078e02ff */
[----:B------:R-:W-:Y:S01]  /*7620*/  SEL R180, R4, R183, !P4 ;  /* 0x000000b704b47207 */ /* 0x000fe20006000000 */
[----:B------:R-:W-:Y:S01]  /*7630*/  IMAD R183, R84, 0x44, RZ ;  /* 0x0000004454b77824 */ /* 0x000fe200078e02ff */
[C---:B------:R-:W-:Y:S01]  /*7640*/  SEL R85, R4.reuse, R185, !P4 ;  /* 0x000000b904557207 */ /* 0x040fe20006000000 */
[----:B------:R-:W-:Y:S01]  /*7650*/  IMAD.U32 R185, RZ, RZ, UR60 ;  /* 0x0000003cffb97e24 */ /* 0x000fe2000f8e00ff */
        /* <DEDUP_REMOVED lines=38> */
[----:B------:R-:W-:-:S02]  /*78c0*/  SEL R231, R4, R245, !P4 ;  /* 0x000000f504e77207 */ /* 0x000fc40006000000 */
[C---:B------:R-:W-:Y:S02]  /*78d0*/  SEL R232, R4.reuse, R247, !P4 ;  /* 0x000000f704e87207 */ /* 0x040fe40006000000 */
[C---:B------:R-:W-:Y:S02]  /*78e0*/  SEL R238, R4.reuse, R251, !P4 ;  /* 0x000000fb04ee7207 */ /* 0x040fe40006000000 */
[C---:B------:R-:W-:Y:S02]  /*78f0*/  SEL R236, R4.reuse, R236, !P4 ;  /* 0x000000ec04ec7207 */ /* 0x040fe40006000000 */
[C---:B------:R-:W-:Y:S02]  /*7900*/  SEL R234, R4.reuse, R234, !P4 ;  /* 0x000000ea04ea7207 */ /* 0x040fe40006000000 */
[C---:B------:R-:W-:Y:S02]  /*7910*/  SEL R233, R4.reuse, R233, !P4 ;  /* 0x000000e904e97207 */ /* 0x040fe40006000000 */
[C---:B------:R-:W-:Y:S01]  /*7920*/  SEL R240, R4.reuse, R31, !P4 ;  /* 0x0000001f04f07207 */ /* 0x040fe20006000000 */
[----:B------:R-:W-:Y:S01]  /*7930*/  IMAD.U32 R31, RZ, RZ, UR21 ;  /* 0x00000015ff1f7e24 */ /* 0x000fe2000f8e00ff */
[----:B------:R-:W-:-:S02]  /*7940*/  SEL R239, R4, R249, !P4 ;  /* 0x000000f904ef7207 */ /* 0x000fc40006000000 */
[C---:B------:R-:W-:Y:S02]  /*7950*/  SEL R241, R4.reuse, R241, !P4 ;  /* 0x000000f104f17207 */ /* 0x040fe40006000000 */
[----:B------:R-:W-:Y:S01]  /*7960*/  SEL R252, R4, R27, !P4 ;  /* 0x0000001b04fc7207 */ /* 0x000fe20006000000 */
[----:B------:R-:W-:Y:S01]  /*7970*/  IMAD R174, R174, UR16, RZ ;  /* 0x00000010aeae7c24 */ /* 0x000fe2000f8e02ff */
[----:B------:R-:W-:Y:S01]  /*7980*/  SEL R235, R4, R10, !P4 ;  /* 0x0000000a04eb7207 */ /* 0x000fe20006000000 */
[----:B------:R-:W-:Y:S01]  /*7990*/  IMAD R10, R84, 0xa8, RZ ;  /* 0x000000a8540a7824 */ /* 0x000fe200078e02ff */
[----:B--2---:R-:W-:Y:S01]  /*79a0*/  SEL R3, R4, R7, !P4 ;  /* 0x0000000704037207 */ /* 0x004fe20006000000 */
[----:B------:R-:W-:Y:S01]  /*79b0*/  VIADD R7, R36, 0xffffffff ;  /* 0xffffffff24077836 */ /* 0x000fe20000000000 */
[----:B---3--:R-:W-:Y:S01]  /*79c0*/  SEL R0, R4, R5, !P4 ;  /* 0x0000000504007207 */ /* 0x008fe20006000000 */
[----:B------:R-:W-:Y:S01]  /*79d0*/  IMAD R229, R229, UR16, RZ ;  /* 0x00000010e5e57c24 */ /* 0x000fe2000f8e02ff */
[----:B------:R-:W-:Y:S01]  /*79e0*/  LEA.HI.X.SX32 R68, R68, UR15, 0x2, P1 ;  /* 0x0000000f44447c11 */ /* 0x000fe200088f16ff */
[----:B------:R-:W-:Y:S01]  /*79f0*/  UIMAD UR15, UR4, 0x36, URZ ;  /* 0x00000036040f78a4 */ /* 0x000fe2000f8e02ff */
[C---:B------:R-:W-:Y:S01]  /*7a00*/  LEA R4, P0, R8.reuse, UR12, 0x2 ;  /* 0x0000000c08047c11 */ /* 0x040fe2000f8010ff */
[----:B------:R-:W-:Y:S01]  /*7a10*/  UIMAD UR12, UR4, 0x32, URZ ;  /* 0x00000032040c78a4 */ /* 0x000fe2000f8e02ff */
[----:B------:R-:W-:Y:S01]  /*7a20*/  LEA R204, P1, R201, R2, 0x2 ;  /* 0x00000002c9cc7211 */ /* 0x000fe200078210ff */
[----:B------:R-:W-:Y:S01]  /*7a30*/  IMAD R237, R237, UR16, RZ ;  /* 0x00000010eded7c24 */ /* 0x000fe2000f8e02ff */
[----:B------:R-:W-:Y:S01]  /*7a40*/  LEA.HI.X.SX32 R5, R8, UR13, 0x2, P0 ;  /* 0x0000000d08057c11 */ /* 0x000fe200080f16ff */
[----:B------:R-:W-:Y:S01]  /*7a50*/  VIADD R8, R36, 0xfffffffd ;  /* 0xfffffffd24087836 */ /* 0x000fe20000000000 */
[----:B------:R-:W-:Y:S01]  /*7a60*/  LEA R202, P6, R84, R4, 0x3 ;  /* 0x0000000454ca7211 */ /* 0x000fe200078c18ff */
[----:B------:R-:W-:Y:S01]  /*7a70*/  UIMAD UR13, UR4, 0x33, URZ ;  /* 0x00000033040d78a4 */ /* 0x000fe2000f8e02ff */
[----:B------:R-:W-:Y:S01]  /*7a80*/  LEA.HI.X.SX32 R205, R201, R68, 0x2, P1 ;  /* 0x00000044c9cd7211 */ /* 0x000fe200008f16ff */
[----:B------:R-:W-:Y:S01]  /*7a90*/  IMAD.U32 R27, RZ, RZ, UR12 ;  /* 0x0000000cff1b7e24 */ /* 0x000fe2000f8e00ff */
[----:B------:R-:W-:Y:S01]  /*7aa0*/  LEA.HI.X.SX32 R203, R199, R5, 0x2, P6 ;  /* 0x00000005c7cb7211 */ /* 0x000fe200030f16ff */
[----:B------:R-:W-:Y:S01]  /*7ab0*/  IMAD.U32 R35, RZ, RZ, UR15 ;  /* 0x0000000fff237e24 */ /* 0x000fe2000f8e00ff */
[----:B------:R-:W-:Y:S01]  /*7ac0*/  ISETP.GE.U32.AND P2, PT, R7, 0x7fffffc0, PT ;  /* 0x7fffffc00700780c */ /* 0x000fe20003f46070 */
[----:B------:R1:W-:Y:S01]  /*7ad0*/  STL.64 [R1+0x228], R204 ;  /* 0x000228cc01007387 */ /* 0x0003e20000100a00 */
[----:B------:R-:W-:Y:S01]  /*7ae0*/  VIADD R7, R36, 0xfffffffe ;  /* 0xfffffffe24077836 */ /* 0x000fe20000000000 */
[----:B------:R-:W-:Y:S01]  /*7af0*/  ISETP.GE.U32.AND P5, PT, R8, 0x7fffffbe, PT ;  /* 0x7fffffbe0800780c */ /* 0x000fe20003fa6070 */
[C---:B------:R-:W-:Y:S01]  /*7b00*/  VIADD R8, R36.reuse, 0xfffffffb ;  /* 0xfffffffb24087836 */ /* 0x040fe20000000000 */
[----:B------:R2:W-:Y:S01]  /*7b10*/  STL.64 [R1+0x108], R202 ;  /* 0x000108ca01007387 */ /* 0x0005e20000100a00 */
[----:B------:R-:W-:Y:S01]  /*7b20*/  IMAD.U32 R29, RZ, RZ, UR13 ;  /* 0x0000000dff1d7e24 */ /* 0x000fe2000f8e00ff */
[----:B------:R-:W-:Y:S01]  /*7b30*/  ISETP.GE.U32.AND P4, PT, R7, 0x7fffffbf, PT ;  /* 0x7fffffbf0700780c */ /* 0x000fe20003f86070 */
[----:B------:R-:W-:Y:S01]  /*7b40*/  VIADD R7, R36, 0xfffffffc ;  /* 0xfffffffc24077836 */ /* 0x000fe20000000000 */
[----:B------:R-:W-:Y:S01]  /*7b50*/  ISETP.GE.U32.AND P3, PT, R8, 0x7fffffbc, PT ;  /* 0x7fffffbc0800780c */ /* 0x000fe20003f66070 */
[----:B------:R-:W-:Y:S01]  /*7b60*/  IMAD.U32 R8, RZ, RZ, UR38 ;  /* 0x00000026ff087e24 */ /* 0x000fe2000f8e00ff */
[----:B------:R-:W-:Y:S01]  /*7b70*/  USHF.L.U32 UR7, UR9, 0x15, URZ ;  /* 0x0000001509077899 */ /* 0x000fe200080006ff */
[----:B------:R-:W-:Y:S01]  /*7b80*/  IMAD R36, R84, 0xdc, RZ ;  /* 0x000000dc54247824 */ /* 0x000fe200078e02ff */
[----:B-1----:R-:W-:-:S02]  /*7b90*/  IADD3 R204, P1, PT, R4, UR30, RZ ;  /* 0x0000001e04cc7c10 */ /* 0x002fc4000ff3e0ff */
[----:B------:R-:W-:Y:S01]  /*7ba0*/  ISETP.GE.U32.AND P0, PT, R7, 0x7fffffbd, PT ;  /* 0x7fffffbd0700780c */ /* 0x000fe20003f06070 */
[----:B------:R-:W-:Y:S01]  /*7bb0*/  IMAD.U32 R7, RZ, RZ, UR24 ;  /* 0x00000018ff077e24 */ /* 0x000fe2000f8e00ff */
[----:B--2---:R-:W-:Y:S02]  /*7bc0*/  IADD3 R202, P6, PT, R4, UR29, RZ ;  /* 0x0000001d04ca7c10 */ /* 0x004fe4000ffde0ff */
[-C--:B------:R-:W-:Y:S02]  /*7bd0*/  LEA.HI.X.SX32 R205, R197, R5.reuse, 0x2, P1 ;  /* 0x00000005c5cd7211 */ /* 0x080fe400008f16ff */
[C---:B------:R-:W-:Y:S02]  /*7be0*/  LEA R200, P1, R84.reuse, R4, 0x4 ;  /* 0x0000000454c87211 */ /* 0x040fe400078220ff */
[----:B------:R-:W-:Y:S01]  /*7bf0*/  LEA.HI.X.SX32 R203, R84, R5, 0x2, P6 ;  /* 0x0000000554cb7211 */ /* 0x000fe200030f16ff */
[----:B------:R-:W-:Y:S01]  /*7c00*/  STL.64 [R1+0x100], R204 ;  /* 0x000100cc01007387 */ /* 0x000fe20000100a00 */
[----:B------:R-:W-:-:S02]  /*7c10*/  IADD3 R198, P6, PT, R4, UR28, RZ ;  /* 0x0000001c04c67c10 */ /* 0x000fc4000ffde0ff */
[-C--:B------:R-:W-:Y:S01]  /*7c20*/  LEA.HI.X.SX32 R201, R195, R5.reuse, 0x2, P1 ;  /* 0x00000005c3c97211 */ /* 0x080fe200008f16ff */
[----:B------:R-:W-:Y:S01]  /*7c30*/  STL.64 [R1+0x110], R202 ;  /* 0x000110ca01007387 */ /* 0x000fe20000100a00 */
[C---:B------:R-:W-:Y:S02]  /*7c40*/  IADD3 R196, P1, PT, R4.reuse, UR27, RZ ;  /* 0x0000001b04c47c10 */ /* 0x040fe4000ff3e0ff */
[-C--:B------:R-:W-:Y:S01]  /*7c50*/  LEA.HI.X.SX32 R199, R193, R5.reuse, 0x2, P6 ;  /* 0x00000005c1c77211 */ /* 0x080fe200030f16ff */
[----:B------:R-:W-:Y:S01]  /*7c60*/  STL.64 [R1+0xf8], R200 ;  /* 0x0000f8c801007387 */ /* 0x000fe20000100a00 */
[----:B------:R-:W-:Y:S02]  /*7c70*/  IADD3 R194, P6, PT, R4, UR26, RZ ;  /* 0x0000001a04c27c10 */ /* 0x000fe4000ffde0ff */
[-C--:B------:R-:W-:Y:S02]  /*7c80*/  LEA.HI.X.SX32 R197, R192, R5.reuse, 0x2, P1 ;  /* 0x00000005c0c57211 */ /* 0x080fe400008f16ff */
[----:B------:R-:W-:-:S03]  /*7c90*/  LEA.HI.X.SX32 R195, R191, R5, 0x2, P6 ;  /* 0x00000005bfc37211 */ /* 0x000fc600030f16ff */
[----:B------:R1:W-:Y:S04]  /*7ca0*/  STL.64 [R1+0xe8], R196 ;  /* 0x0000e8c401007387 */ /* 0x0003e80000100a00 */
[----:B------:R-:W-:Y:S04]  /*7cb0*/  STL.64 [R1+0xf0], R198 ;  /* 0x0000f0c601007387 */ /* 0x000fe80000100a00 */
[----:B------:R2:W-:Y:S01]  /*7cc0*/  STL.64 [R1+0xe0], R194 ;  /* 0x0000e0c201007387 */ /* 0x0005e20000100a00 */
[----:B-1----:R-:W-:-:S04]  /*7cd0*/  LEA R196, P1, R84, R4, 0x5 ;  /* 0x0000000454c47211 */ /* 0x002fc800078228ff */
[-C--:B------:R-:W-:Y:S02]  /*7ce0*/  LEA.HI.X.SX32 R197, R190, R5.reuse, 0x2, P1 ;  /* 0x00000005bec57211 */ /* 0x080fe400008f16ff */
[C---:B------:R-:W-:Y:S02]  /*7cf0*/  IADD3 R192, P1, PT, R4.reuse, UR24, RZ ;  /* 0x0000001804c07c10 */ /* 0x040fe4000ff3e0ff */
[----:B--2---:R-:W-:Y:S01]  /*7d00*/  IADD3 R194, P6, PT, R4, UR25, RZ ;  /* 0x0000001904c27c10 */ /* 0x004fe2000ffde0ff */
[----:B------:R-:W-:Y:S01]  /*7d10*/  STL.64 [R1+0xd8], R196 ;  /* 0x0000d8c401007387 */ /* 0x000fe20000100a00 */
[-C--:B------:R-:W-:Y:S02]  /*7d20*/  LEA.HI.X.SX32 R193, R188, R5.reuse, 0x2, P1 ;  /* 0x00000005bcc17211 */ /* 0x080fe400008f16ff */
[-C--:B------:R-:W-:Y:S02]  /*7d30*/  LEA.HI.X.SX32 R195, R189, R5.reuse, 0x2, P6 ;  /* 0x00000005bdc37211 */ /* 0x080fe400030f16ff */
[C---:B------:R-:W-:Y:S01]  /*7d40*/  IADD3 R190, P6, PT, R4.reuse, UR23, RZ ;  /* 0x0000001704be7c10 */ /* 0x040fe2000ffde0ff */
[----:B------:R1:W-:Y:S03]  /*7d50*/  STL.64 [R1+0xc8], R192 ;  /* 0x0000c8c001007387 */ /* 0x0003e60000100a00 */
[----:B------:R-:W-:Y:S01]  /*7d60*/  LEA.HI.X.SX32 R191, R187, R5, 0x2, P6 ;  /* 0x00000005bbbf7211 */ /* 0x000fe200030f16ff */
[----:B------:R-:W-:Y:S04]  /*7d70*/  STL.64 [R1+0xd0], R194 ;  /* 0x0000d0c201007387 */ /* 0x000fe80000100a00 */
[----:B------:R2:W-:Y:S01]  /*7d80*/  STL.64 [R1+0xc0], R190 ;  /* 0x0000c0be01007387 */ /* 0x0005e20000100a00 */
[----:B-1----:R-:W-:-:S04]  /*7d90*/  IADD3 R192, P1, PT, R4, UR22, RZ ;  /* 0x0000001604c07c10 */ /* 0x002fc8000ff3e0ff */
[-C--:B------:R-:W-:Y:S02]  /*7da0*/  LEA.HI.X.SX32 R193, R186, R5.reuse, 0x2, P1 ;  /* 0x00000005bac17211 */ /* 0x080fe400008f16ff */
[C---:B------:R-:W-:Y:S02]  /*7db0*/  IADD3 R188, P1, PT, R4.reuse, UR20, RZ ;  /* 0x0000001404bc7c10 */ /* 0x040fe4000ff3e0ff */
[----:B--2---:R-:W-:Y:S01]  /*7dc0*/  IADD3 R190, P6, PT, R4, UR21, RZ ;  /* 0x0000001504be7c10 */ /* 0x004fe2000ffde0ff */
[----:B------:R-:W-:Y:S01]  /*7dd0*/  STL.64 [R1+0xb8], R192 ;  /* 0x0000b8c001007387 */ /* 0x000fe20000100a00 */
[-C--:B------:R-:W-:Y:S02]  /*7de0*/  LEA.HI.X.SX32 R189, R184, R5.reuse, 0x2, P1 ;  /* 0x00000005b8bd7211 */ /* 0x080fe400008f16ff */
[-C--:B------:R-:W-:Y:S02]  /*7df0*/  LEA.HI.X.SX32 R191, R185, R5.reuse, 0x2, P6 ;  /* 0x00000005b9bf7211 */ /* 0x080fe400030f16ff */
[----:B------:R-:W-:Y:S01]  /*7e00*/  IADD3 R186, P6, PT, R4, UR17, RZ ;  /* 0x0000001104ba7c10 */ /* 0x000fe2000ffde0ff */
[----:B------:R1:W-:Y:S03]  /*7e10*/  STL.64 [R1+0xa8], R188 ;  /* 0x0000a8bc01007387 */ /* 0x0003e60000100a00 */
[----:B------:R-:W-:Y:S01]  /*7e20*/  LEA.HI.X.SX32 R187, R182, R5, 0x2, P6 ;  /* 0x00000005b6bb7211 */ /* 0x000fe200030f16ff */
[----:B------:R-:W-:Y:S04]  /*7e30*/  STL.64 [R1+0xb0], R190 ;  /* 0x0000b0be01007387 */ /* 0x000fe80000100a00 */
[----:B------:R2:W-:Y:S01]  /*7e40*/  STL.64 [R1+0xa0], R186 ;  /* 0x0000a0ba01007387 */ /* 0x0005e20000100a00 */
[----:B-1----:R-:W-:-:S04]  /*7e50*/  LEA R188, P1, R84, R4, 0x6 ;  /* 0x0000000454bc7211 */ /* 0x002fc800078230ff */
[-C--:B------:R-:W-:Y:S02]  /*7e60*/  LEA.HI.X.SX32 R189, R179, R5.reuse, 0x2, P1 ;  /* 0x00000005b3bd7211 */ /* 0x080fe400008f16ff */
[-C--:B------:R-:W-:Y:S02]  /*7e70*/  IADD3 R184, P1, PT, R181, R4.reuse, RZ ;  /* 0x00000004b5b87210 */ /* 0x080fe40007f3e0ff */
[-C--:B--2---:R-:W-:Y:S01]  /*7e80*/  IADD3 R186, P6, PT, R183, R4.reuse, RZ ;  /* 0x00000004b7ba7210 */ /* 0x084fe20007fde0ff */
[----:B------:R-:W-:Y:S01]  /*7e90*/  STL.64 [R1+0x98], R188 ;  /* 0x000098bc01007387 */ /* 0x000fe20000100a00 */
[-C--:B------:R-:W-:Y:S02]  /*7ea0*/  LEA.HI.X.SX32 R185, R166, R5.reuse, 0x2, P1 ;  /* 0x00000005a6b97211 */ /* 0x080fe400008f16ff */
[-C--:B------:R-:W-:Y:S02]  /*7eb0*/  LEA.HI.X.SX32 R187, R172, R5.reuse, 0x2, P6 ;  /* 0x00000005acbb7211 */ /* 0x080fe400030f16ff */
[-C--:B------:R-:W-:Y:S01]  /*7ec0*/  IADD3 R182, P6, PT, R176, R4.reuse, RZ ;  /* 0x00000004b0b67210 */ /* 0x080fe20007fde0ff */
[----:B------:R1:W-:Y:S03]  /*7ed0*/  STL.64 [R1+0x88], R184 ;  /* 0x000088b801007387 */ /* 0x0003e60000100a00 */
[----:B------:R-:W-:Y:S01]  /*7ee0*/  LEA.HI.X.SX32 R183, R162, R5, 0x2, P6 ;  /* 0x00000005a2b77211 */ /* 0x000fe200030f16ff */
[----:B------:R-:W-:Y:S04]  /*7ef0*/  STL.64 [R1+0x90], R186 ;  /* 0x000090ba01007387 */ /* 0x000fe80000100a00 */
[----:B------:R2:W-:Y:S01]  /*7f00*/  STL.64 [R1+0x80], R182 ;  /* 0x000080b601007387 */ /* 0x0005e20000100a00 */
[----:B-1----:R-:W-:-:S04]  /*7f10*/  IADD3 R184, P1, PT, R168, R4, RZ ;  /* 0x00000004a8b87210 */ /* 0x002fc80007f3e0ff */
[----:B------:R-:W-:Y:S02]  /*7f20*/  LEA.HI.X.SX32 R185, R158, R5, 0x2, P1 ;  /* 0x000000059eb97211 */ /* 0x000fe400008f16ff */
[----:B--2---:R-:W-:-:S03]  /*7f30*/  IADD3 R182, P6, PT, R164, R4, RZ ;  /* 0x00000004a4b67210 */ /* 0x004fc60007fde0ff */
[----:B------:R1:W-:Y:S01]  /*7f40*/  STL.64 [R1+0x78], R184 ;  /* 0x000078b801007387 */ /* 0x0003e20000100a00 */
[----:B------:R-:W-:-:S05]  /*7f50*/  LEA.HI.X.SX32 R183, R154, R5, 0x2, P6 ;  /* 0x000000059ab77211 */ /* 0x000fca00030f16ff */
        /* <DEDUP_REMOVED lines=31> */
[----:B-1----:R-:W-:-:S04]  /*8150*/  LEA R184, P1, R84, R4, 0x7 ;  /* 0x0000000454b87211 */ /* 0x002fc800078238ff */
[----:B------:R-:W-:Y:S02]  /*8160*/  LEA.HI.X.SX32 R185, R76, R5, 0x2, P1 ;  /* 0x000000054cb97211 */ /* 0x000fe400008f16ff */
[----:B--2---:R-:W-:-:S03]  /*8170*/  IADD3 R182, P6, PT, R82, R4, RZ ;  /* 0x0000000452b67210 */ /* 0x004fc60007fde0ff */
[----:B------:R1:W-:Y:S01]  /*8180*/  STL.64 [R1+0x18], R184 ;  /* 0x000018b801007387 */ /* 0x0003e20000100a00 */
[----:B------:R-:W-:-:S05]  /*8190*/  LEA.HI.X.SX32 R183, R72, R5, 0x2, P6 ;  /* 0x0000000548b77211 */ /* 0x000fca00030f16ff */
[----:B------:R2:W-:Y:S01]  /*81a0*/  STL.64 [R1+0x10], R182 ;  /* 0x000010b601007387 */ /* 0x0005e20000100a00 */
[----:B-1----:R-:W-:-:S04]  /*81b0*/  IADD3 R184, P1, PT, R78, R4, RZ ;  /* 0x000000044eb87210 */ /* 0x002fc80007f3e0ff */
[-C--:B------:R-:W-:Y:S02]  /*81c0*/  LEA.HI.X.SX32 R185, R66, R5.reuse, 0x2, P1 ;  /* 0x0000000542b97211 */ /* 0x080fe400008f16ff */
[-C--:B------:R-:W-:Y:S02]  /*81d0*/  IADD3 R250, P1, PT, R250, R4.reuse, RZ ;  /* 0x00000004fafa7210 */ /* 0x080fe40007f3e0ff */
[-C--:B--2---:R-:W-:Y:S01]  /*81e0*/  IADD3 R182, P6, PT, R74, R4.reuse, RZ ;  /* 0x000000044ab67210 */ /* 0x084fe20007fde0ff */
[----:B------:R1:W-:Y:S01]  /*81f0*/  STL.64 [R1+0x8], R184 ;  /* 0x000008b801007387 */ /* 0x0003e20000100a00 */
[-C--:B------:R-:W-:Y:S02]  /*8200*/  LEA.HI.X.SX32 R251, R62, R5.reuse, 0x2, P1 ;  /* 0x000000053efb7211 */ /* 0x080fe400008f16ff */
[----:B------:R-:W-:Y:S02]  /*8210*/  LEA.HI.X.SX32 R183, R64, R5, 0x2, P6 ;  /* 0x0000000540b77211 */ /* 0x000fe400030f16ff */
[-C--:B------:R-:W-:Y:S01]  /*8220*/  IADD3 R248, P6, PT, R248, R4.reuse, RZ ;  /* 0x00000004f8f87210 */ /* 0x080fe20007fde0ff */
[----:B------:R-:W-:Y:S01]  /*8230*/  STL.64 [R1+0x598], R250 ;  /* 0x000598fa01007387 */ /* 0x000fe20000100a00 */
[----:B------:R-:W-:-:S02]  /*8240*/  IADD3 R246, P1, PT, R246, R4, RZ ;  /* 0x00000004f6f67210 */ /* 0x000fc40007f3e0ff */
[-C--:B------:R-:W-:Y:S01]  /*8250*/  LEA.HI.X.SX32 R249, R60, R5.reuse, 0x2, P6 ;  /* 0x000000053cf97211 */ /* 0x080fe200030f16ff */
[----:B------:R2:W-:Y:S01]  /*8260*/  STL.64 [R1], R182 ;  /* 0x000000b601007387 */ /* 0x0005e20000100a00 */
[-C--:B------:R-:W-:Y:S02]  /*8270*/  IADD3 R244, P6, PT, R244, R4.reuse, RZ ;  /* 0x00000004f4f47210 */ /* 0x080fe40007fde0ff */
[-C--:B------:R-:W-:Y:S01]  /*8280*/  LEA.HI.X.SX32 R247, R6, R5.reuse, 0x2, P1 ;  /* 0x0000000506f77211 */ /* 0x080fe200008f16ff */
[----:B------:R-:W-:Y:S01]  /*8290*/  STL.64 [R1+0x5a0], R248 ;  /* 0x0005a0f801007387 */ /* 0x000fe20000100a00 */
[-C--:B------:R-:W-:Y:S02]  /*82a0*/  IADD3 R6, P1, PT, R58, R4.reuse, RZ ;  /* 0x000000043a067210 */ /* 0x080fe40007f3e0ff */
[----:B------:R-:W-:Y:S01]  /*82b0*/  LEA.HI.X.SX32 R245, R8, R5, 0x2, P6 ;  /* 0x0000000508f57211 */ /* 0x000fe200030f16ff */
[----:B------:R-:W-:Y:S01]  /*82c0*/  STL.64 [R1+0x5b8], R246 ;  /* 0x0005b8f601007387 */ /* 0x000fe20000100a00 */
[----:B------:R-:W-:-:S02]  /*82d0*/  IADD3 R8, P6, PT, R56, R4, RZ ;  /* 0x0000000438087210 */ /* 0x000fc40007fde0ff */
[-C--:B------:R-:W-:Y:S02]  /*82e0*/  LEA.HI.X.SX32 R7, R7, R5.reuse, 0x2, P1 ;  /* 0x0000000507077211 */ /* 0x080fe400008f16ff */
[-C--:B------:R-:W-:Y:S02]  /*82f0*/  IADD3 R10, P1, PT, R10, R4.reuse, RZ ;  /* 0x000000040a0a7210 */ /* 0x080fe40007f3e0ff */
[-C--:B------:R-:W-:Y:S02]  /*8300*/  LEA.HI.X.SX32 R9, R9, R5.reuse, 0x2, P6 ;  /* 0x0000000509097211 */ /* 0x080fe400030f16ff */
[-C--:B------:R-:W-:Y:S02]  /*8310*/  IADD3 R12, P6, PT, R12, R4.reuse, RZ ;  /* 0x000000040c0c7210 */ /* 0x080fe40007fde0ff */
[----:B------:R-:W-:Y:S02]  /*8320*/  LEA.HI.X.SX32 R11, R11, R5, 0x2, P1 ;  /* 0x000000050b0b7211 */ /* 0x000fe400008f16ff */
        /* <DEDUP_REMOVED lines=26> */
[-C--:B-1----:R-:W-:Y:S02]  /*84d0*/  LEA R184, P6, R54, R2.reuse, 0x2 ;  /* 0x0000000236b87211 */ /* 0x082fe400078c10ff */
[----:B------:R-:W-:Y:S02]  /*84e0*/  LEA.HI.X.SX32 R39, R39, R5, 0x2, P1 ;  /* 0x0000000527277211 */ /* 0x000fe400008f16ff */
[----:B--2---:R-:W-:Y:S02]  /*84f0*/  LEA R182, P1, R52, R2, 0x2 ;  /* 0x0000000234b67211 */ /* 0x004fe400078210ff */
[-C--:B------:R-:W-:Y:S02]  /*8500*/  LEA.HI.X.SX32 R185, R54, R68.reuse, 0x2, P6 ;  /* 0x0000004436b97211 */ /* 0x080fe400030f16ff */
[----:B------:R-:W-:-:S03]  /*8510*/  LEA.HI.X.SX32 R183, R52, R68, 0x2, P1 ;  /* 0x0000004434b77211 */ /* 0x000fc600008f16ff */
[----:B------:R1:W-:Y:S04]  /*8520*/  STL.64 [R1+0x150], R184 ;  /* 0x000150b801007387 */ /* 0x0003e80000100a00 */
[----:B------:R2:W-:Y:S01]  /*8530*/  STL.64 [R1+0x148], R182 ;  /* 0x000148b601007387 */ /* 0x0005e20000100a00 */
[-C--:B-1----:R-:W-:Y:S02]  /*8540*/  LEA R184, P6, R50, R2.reuse, 0x2 ;  /* 0x0000000232b87211 */ /* 0x082fe400078c10ff */
        /* <DEDUP_REMOVED lines=11> */
[----:B------:R-:W-:Y:S02]  /*8600*/  IMAD R179, R85, UR16, RZ ;  /* 0x0000001055b37c24 */ /* 0x000fe4000f8e02ff */
[----:B------:R-:W-:Y:S01]  /*8610*/  IMAD R181, R89, UR16, RZ ;  /* 0x0000001059b57c24 */ /* 0x000fe2000f8e02ff */
[----:B------:R-:W3:Y:S01]  /*8620*/  LDL.LU R251, [R1+0x1a4] ;  /* 0x0001a40001fb7983 */ /* 0x000ee20000300800 */
[-C--:B-1----:R-:W-:Y:S02]  /*8630*/  LEA R184, P6, R40, R2.reuse, 0x2 ;  /* 0x0000000228b87211 */ /* 0x082fe400078c10ff */
[----:B--2---:R-:W-:-:S02]  /*8640*/  LEA R182, P1, R42, R2, 0x2 ;  /* 0x000000022ab67211 */ /* 0x004fc400078210ff */
[----:B------:R-:W-:Y:S02]  /*8650*/  LEA.HI.X.SX32 R185, R40, R68, 0x2, P6 ;  /* 0x0000004428b97211 */ /* 0x000fe400030f16ff */
[----:B------:R-:W-:Y:S02]  /*8660*/  LEA R40, P6, R41, R2, 0x2 ;  /* 0x0000000229287211 */ /* 0x000fe400078c10ff */
[----:B------:R-:W-:Y:S02]  /*8670*/  LEA.HI.X.SX32 R183, R42, R68, 0x2, P1 ;  /* 0x000000442ab77211 */ /* 0x000fe400008f16ff */
[----:B------:R-:W-:Y:S02]  /*8680*/  LEA R42, P1, R43, R2, 0x2 ;  /* 0x000000022b2a7211 */ /* 0x000fe400078210ff */
[----:B------:R-:W-:Y:S02]  /*8690*/  LEA.HI.X.SX32 R41, R41, R68, 0x2, P6 ;  /* 0x0000004429297211 */ /* 0x000fe400030f16ff */
[----:B------:R-:W-:-:S02]  /*86a0*/  LEA R44, P6, R45, R2, 0x2 ;  /* 0x000000022d2c7211 */ /* 0x000fc400078c10ff */
        /* <DEDUP_REMOVED lines=37> */
[C---:B------:R-:W-:Y:S02]  /*8900*/  LEA R86, P1, R87.reuse, R2, 0x2 ;  /* 0x0000000257567211 */ /* 0x040fe400078210ff */
[----:B------:R-:W-:Y:S02]  /*8910*/  LEA.HI.X.SX32 R85, R88, R68, 0x2, P6 ;  /* 0x0000004458557211 */ /* 0x000fe400030f16ff */
[----:B------:R-:W-:Y:S02]  /*8920*/  LEA R88, P6, R92, R2, 0x2 ;  /* 0x000000025c587211 */ /* 0x000fe400078c10ff */
[----:B------:R-:W-:Y:S02]  /*8930*/  LEA.HI.X.SX32 R87, R87, R68, 0x2, P1 ;  /* 0x0000004457577211 */ /* 0x000fe400008f16ff */
[----:B------:R-:W-:-:S02]  /*8940*/  LEA R90, P1, R91, R2, 0x2 ;  /* 0x000000025b5a7211 */ /* 0x000fc400078210ff */
[----:B------:R-:W-:Y:S01]  /*8950*/  LEA.HI.X.SX32 R89, R92, R68, 0x2, P6 ;  /* 0x000000445c597211 */ /* 0x000fe200030f16ff */
[----:B------:R-:W-:Y:S01]  /*8960*/  STL.64 [R1+0x120], R184 ;  /* 0x000120b801007387 */ /* 0x000fe20000100a00 */
[----:B------:R-:W-:Y:S02]  /*8970*/  LEA R92, P6, R96, R2, 0x2 ;  /* 0x00000002605c7211 */ /* 0x000fe400078c10ff */
[----:B------:R-:W-:Y:S01]  /*8980*/  LEA.HI.X.SX32 R91, R91, R68, 0x2, P1 ;  /* 0x000000445b5b7211 */ /* 0x000fe200008f16ff */
[----:B------:R1:W-:Y:S01]  /*8990*/  STL.64 [R1+0x118], R182 ;  /* 0x000118b601007387 */ /* 0x0003e20000100a00 */
[----:B------:R-:W-:-:S04]  /*89a0*/  LEA R94, P1, R95, R2, 0x2 ;  /* 0x000000025f5e7211 */ /* 0x000fc800078210ff */
[----:B------:R-:W-:Y:S02]  /*89b0*/  LEA.HI.X.SX32 R95, R95, R68, 0x2, P1 ;  /* 0x000000445f5f7211 */ /* 0x000fe400008f16ff */
[----:B------:R-:W-:Y:S01]  /*89c0*/  LEA R98, P1, R99, R2, 0x2 ;  /* 0x0000000263627211 */ /* 0x000fe200078210ff */
[----:B-1----:R-:W-:Y:S01]  /*89d0*/  IMAD R183, R93, UR16, RZ ;  /* 0x000000105db77c24 */ /* 0x002fe2000f8e02ff */
[----:B------:R-:W-:Y:S02]  /*89e0*/  LEA.HI.X.SX32 R93, R96, R68, 0x2, P6 ;  /* 0x00000044605d7211 */ /* 0x000fe400030f16ff */
[C---:B------:R-:W-:Y:S01]  /*89f0*/  LEA R96, P6, R100.reuse, R2, 0x2 ;  /* 0x0000000264607211 */ /* 0x040fe200078c10ff */
[----:B------:R-:W-:Y:S01]  /*8a00*/  IMAD R185, R97, UR16, RZ ;  /* 0x0000001061b97c24 */ /* 0x000fe2000f8e02ff */
[-C--:B------:R-:W-:Y:S02]  /*8a10*/  LEA.HI.X.SX32 R99, R99, R68.reuse, 0x2, P1 ;  /* 0x0000004463637211 */ /* 0x080fe400008f16ff */
[----:B------:R-:W-:-:S02]  /*8a20*/  LEA.HI.X.SX32 R97, R100, R68, 0x2, P6 ;  /* 0x0000004464617211 */ /* 0x000fc400030f16ff */
[CC--:B------:R-:W-:Y:S02]  /*8a30*/  LEA R100, P6, R104.reuse, R2.reuse, 0x2 ;  /* 0x0000000268647211 */ /* 0x0c0fe400078c10ff */
[----:B------:R-:W-:Y:S01]  /*8a40*/  LEA R102, P1, R103, R2, 0x2 ;  /* 0x0000000267667211 */ /* 0x000fe200078210ff */
[----:B------:R-:W-:Y:S01]  /*8a50*/  IMAD R187, R101, UR16, RZ ;  /* 0x0000001065bb7c24 */ /* 0x000fe2000f8e02ff */
[----:B------:R-:W-:Y:S02]  /*8a60*/  LEA.HI.X.SX32 R101, R104, R68, 0x2, P6 ;  /* 0x0000004468657211 */ /* 0x000fe400030f16ff */
[C---:B------:R-:W-:Y:S02]  /*8a70*/  LEA R104, P6, R108.reuse, R2, 0x2 ;  /* 0x000000026c687211 */ /* 0x040fe400078c10ff */
[----:B------:R-:W-:Y:S02]  /*8a80*/  LEA.HI.X.SX32 R103, R103, R68, 0x2, P1 ;  /* 0x0000004467677211 */ /* 0x000fe400008f16ff */
[----:B------:R-:W-:Y:S01]  /*8a90*/  LEA R106, P1, R107, R2, 0x2 ;  /* 0x000000026b6a7211 */ /* 0x000fe200078210ff */
[----:B------:R-:W-:Y:S01]  /*8aa0*/  IMAD R189, R105, UR16, RZ ;  /* 0x0000001069bd7c24 */ /* 0x000fe2000f8e02ff */
[----:B------:R-:W-:-:S02]  /*8ab0*/  LEA.HI.X.SX32 R105, R108, R68, 0x2, P6 ;  /* 0x000000446c697211 */ /* 0x000fc400030f16ff */
[C---:B------:R-:W-:Y:S02]  /*8ac0*/  LEA R108, P6, R112.reuse, R2, 0x2 ;  /* 0x00000002706c7211 */ /* 0x040fe400078c10ff */
[----:B------:R-:W-:Y:S02]  /*8ad0*/  LEA.HI.X.SX32 R107, R107, R68, 0x2, P1 ;  /* 0x000000446b6b7211 */ /* 0x000fe400008f16ff */
[----:B------:R-:W-:Y:S01]  /*8ae0*/  LEA R110, P1, R111, R2, 0x2 ;  /* 0x000000026f6e7211 */ /* 0x000fe200078210ff */
[----:B------:R-:W-:Y:S01]  /*8af0*/  IMAD R191, R109, UR16, RZ ;  /* 0x000000106dbf7c24 */ /* 0x000fe2000f8e02ff */
[----:B------:R-:W-:Y:S02]  /*8b00*/  LEA.HI.X.SX32 R109, R112, R68, 0x2, P6 ;  /* 0x00000044706d7211 */ /* 0x000fe400030f16ff */
[----:B------:R-:W-:Y:S02]  /*8b10*/  LEA R112, P6, R116, R2, 0x2 ;  /* 0x0000000274707211 */ /* 0x000fe400078c10ff */
[----:B------:R-:W-:-:S02]  /*8b20*/  LEA.HI.X.SX32 R111, R111, R68, 0x2, P1 ;  /* 0x000000446f6f7211 */ /* 0x000fc400008f16ff */
        /* <DEDUP_REMOVED lines=47> */
[----:B------:R-:W-:Y:S01]  /*8e20*/  LEA.HI.X.SX32 R149, R152, R68, 0x2, P6 ;  /* 0x0000004498957211 */ /* 0x000fe200030f16ff */
[----:B------:R-:W-:Y:S01]  /*8e30*/  IMAD R159, R159, UR16, RZ ;  /* 0x000000109f9f7c24 */ /* 0x000fe2000f8e02ff */
[----:B------:R-:W-:Y:S02]  /*8e40*/  LEA R152, P6, R153, R2, 0x2 ;  /* 0x0000000299987211 */ /* 0x000fe400078c10ff */
[----:B------:R-:W-:Y:S02]  /*8e50*/  LEA.HI.X.SX32 R151, R151, R68, 0x2, P1 ;  /* 0x0000004497977211 */ /* 0x000fe400008f16ff */
[----:B------:R-:W-:Y:S01]  /*8e60*/  LEA R154, P1, R155, R2, 0x2 ;  /* 0x000000029b9a7211 */ /* 0x000fe200078210ff */
[----:B------:R-:W-:Y:S01]  /*8e70*/  IMAD R161, R161, UR16, RZ ;  /* 0x00000010a1a17c24 */ /* 0x000fe2000f8e02ff */
[----:B------:R-:W-:Y:S01]  /*8e80*/  LEA.HI.X.SX32 R153, R153, R68, 0x2, P6 ;  /* 0x0000004499997211 */ /* 0x000fe200030f16ff */
[----:B------:R-:W-:Y:S01]  /*8e90*/  IMAD R163, R163, UR16, RZ ;  /* 0x00000010a3a37c24 */ /* 0x000fe2000f8e02ff */
[----:B------:R-:W-:-:S02]  /*8ea0*/  LEA R156, P6, R157, R2, 0x2 ;  /* 0x000000029d9c7211 */ /* 0x000fc400078c10ff */
[----:B------:R-:W-:Y:S02]  /*8eb0*/  LEA.HI.X.SX32 R155, R155, R68, 0x2, P1 ;  /* 0x000000449b9b7211 */ /* 0x000fe400008f16ff */
        /* <DEDUP_REMOVED lines=8> */
[----:B------:R-:W-:-:S02]  /*8f40*/  LEA.HI.X.SX32 R161, R161, R68, 0x2, P6 ;  /* 0x00000044a1a17211 */ /* 0x000fc400030f16ff */
[----:B------:R-:W-:Y:S02]  /*8f50*/  LEA R164, P6, R167, R2, 0x2 ;  /* 0x00000002a7a47211 */ /* 0x000fe400078c10ff */
[----:B------:R-:W-:Y:S02]  /*8f60*/  LEA.HI.X.SX32 R163, R163, R68, 0x2, P1 ;  /* 0x00000044a3a37211 */ /* 0x000fe400008f16ff */
[----:B------:R-:W-:Y:S01]  /*8f70*/  LEA R166, P1, R170, R2, 0x2 ;  /* 0x00000002aaa67211 */ /* 0x000fe200078210ff */
[----:B------:R-:W-:Y:S01]  /*8f80*/  IMAD R219, R165, UR16, RZ ;  /* 0x00000010a5db7c24 */ /* 0x000fe2000f8e02ff */
[----:B------:R-:W-:Y:S01]  /*8f90*/  LEA.HI.X.SX32 R165, R167, R68, 0x2, P6 ;  /* 0x00000044a7a57211 */ /* 0x000fe200030f16ff */
[----:B------:R-:W-:Y:S01]  /*8fa0*/  IMAD R175, R175, UR16, RZ ;  /* 0x00000010afaf7c24 */ /* 0x000fe2000f8e02ff */
        /* <DEDUP_REMOVED lines=8> */
[----:B------:R-:W-:-:S02]  /*9030*/  LEA R172, P6, R175, R2, 0x2 ;  /* 0x00000002afac7211 */ /* 0x000fc400078c10ff */
[----:B------:R-:W-:Y:S01]  /*9040*/  LEA.HI.X.SX32 R171, R174, R68, 0x2, P1 ;  /* 0x00000044aeab7211 */ /* 0x000fe200008f16ff */
[----:B------:R-:W-:Y:S01]  /*9050*/  IMAD R215, R69, UR16, RZ ;  /* 0x0000001045d77c24 */ /* 0x000fe2000f8e02ff */
[----:B------:R-:W-:Y:S01]  /*9060*/  LEA R174, P1, R178, R2, 0x2 ;  /* 0x00000002b2ae7211 */ /* 0x000fe200078210ff */
[----:B------:R-:W-:Y:S01]  /*9070*/  IMAD R69, R173, UR16, RZ ;  /* 0x00000010ad457c24 */ /* 0x000fe2000f8e02ff */
[----:B------:R-:W-:Y:S02]  /*9080*/  LEA.HI.X.SX32 R173, R175, R68, 0x2, P6 ;  /* 0x00000044afad7211 */ /* 0x000fe400030f16ff */
[----:B------:R-:W-:Y:S02]  /*9090*/  LEA R176, P6, R180, R2, 0x2 ;  /* 0x00000002b4b07211 */ /* 0x000fe400078c10ff */
[----:B------:R-:W-:Y:S01]  /*90a0*/  LEA.HI.X.SX32 R175, R178, R68, 0x2, P1 ;  /* 0x00000044b2af7211 */ /* 0x000fe200008f16ff */
[----:B------:R-:W-:Y:S01]  /*90b0*/  IMAD R213, R71, UR16, RZ ;  /* 0x0000001047d57c24 */ /* 0x000fe2000f8e02ff */
[----:B------:R-:W-:Y:S01]  /*90c0*/  LEA R178, P1, R179, R2, 0x2 ;  /* 0x00000002b3b27211 */ /* 0x000fe200078210ff */
[----:B------:R-:W-:Y:S01]  /*90d0*/  IMAD R71, R177, UR16, RZ ;  /* 0x00000010b1477c24 */ /* 0x000fe2000f8e02ff */
[----:B------:R-:W-:-:S02]  /*90e0*/  LEA.HI.X.SX32 R177, R180, R68, 0x2, P6 ;  /* 0x00000044b4b17211 */ /* 0x000fc400030f16ff */
[----:B------:R-:W-:Y:S02]  /*90f0*/  LEA R180, P6, R181, R2, 0x2 ;  /* 0x00000002b5b47211 */ /* 0x000fe400078c10ff */
[----:B------:R-:W-:Y:S02]  /*9100*/  LEA.HI.X.SX32 R179, R179, R68, 0x2, P1 ;  /* 0x00000044b3b37211 */ /* 0x000fe400008f16ff */
[----:B------:R-:W-:Y:S02]  /*9110*/  LEA R182, P1, R183, R2, 0x2 ;  /* 0x00000002b7b67211 */ /* 0x000fe400078210ff */
[----:B------:R-:W-:Y:S02]  /*9120*/  LEA.HI.X.SX32 R181, R181, R68, 0x2, P6 ;  /* 0x00000044b5b57211 */ /* 0x000fe400030f16ff */
[----:B------:R-:W-:Y:S02]  /*9130*/  LEA R184, P6, R185, R2, 0x2 ;  /* 0x00000002b9b87211 */ /* 0x000fe400078c10ff */
        /* <DEDUP_REMOVED lines=34> */
[----:B------:R-:W-:Y:S01]  /*9360*/  LEA.HI.X.SX32 R217, R217, R68, 0x2, P6 ;  /* 0x00000044d9d97211 */ /* 0x000fe200030f16ff */
[----:B------:R-:W-:Y:S01]  /*9370*/  IMAD R227, R227, UR16, RZ ;  /* 0x00000010e3e37c24 */ /* 0x000fe2000f8e02ff */
[----:B------:R-:W-:Y:S02]  /*9380*/  LEA R220, P6, R70, R2, 0x2 ;  /* 0x0000000246dc7211 */ /* 0x000fe400078c10ff */
[----:B------:R-:W-:-:S02]  /*9390*/  LEA.HI.X.SX32 R219, R219, R68, 0x2, P1 ;  /* 0x00000044dbdb7211 */ /* 0x000fc400008f16ff */
[----:B------:R-:W-:Y:S02]  /*93a0*/  LEA R222, P1, R69, R2, 0x2 ;  /* 0x0000000245de7211 */ /* 0x000fe400078210ff */
        /* <DEDUP_REMOVED lines=8> */
[----:B------:R-:W-:Y:S01]  /*9430*/  LEA.HI.X.SX32 R227, R227, R68, 0x2, P1 ;  /* 0x00000044e3e37211 */ /* 0x000fe200008f16ff */
[----:B------:R-:W-:Y:S01]  /*9440*/  IMAD R232, R232, UR16, RZ ;  /* 0x00000010e8e87c24 */ /* 0x000fe2000f8e02ff */
[C---:B------:R-:W-:Y:S02]  /*9450*/  LEA R248, P1, R230.reuse, R2, 0x2 ;  /* 0x00000002e6f87211 */ /* 0x040fe400078210ff */
[----:B------:R-:W-:Y:S02]  /*9460*/  LEA.HI.X.SX32 R229, R229, R68, 0x2, P6 ;  /* 0x00000044e5e57211 */ /* 0x000fe400030f16ff */
[----:B------:R-:W-:Y:S02]  /*9470*/  LEA R242, P6, R231, R2, 0x2 ;  /* 0x00000002e7f27211 */ /* 0x000fe400078c10ff */
[----:B------:R-:W-:-:S02]  /*9480*/  LEA.HI.X.SX32 R249, R230, R68, 0x2, P1 ;  /* 0x00000044e6f97211 */ /* 0x000fc400008f16ff */
[----:B------:R-:W-:Y:S02]  /*9490*/  LEA R246, P1, R232, R2, 0x2 ;  /* 0x00000002e8f67211 */ /* 0x000fe400078210ff */
[----:B------:R-:W-:Y:S01]  /*94a0*/  LEA.HI.X.SX32 R243, R231, R68, 0x2, P6 ;  /* 0x00000044e7f37211 */ /* 0x000fe200030f16ff */
[----:B------:R1:W-:Y:S01]  /*94b0*/  STL.64 [R1+0x158], R248 ;  /* 0x000158f801007387 */ /* 0x0003e20000100a00 */
[----:B------:R-:W-:Y:S02]  /*94c0*/  IMAD R71, R240, UR16, RZ ;  /* 0x00000010f0477c24 */ /* 0x000fe4000f8e02ff */
[----:B------:R-:W-:Y:S02]  /*94d0*/  IMAD R70, R241, UR16, RZ ;  /* 0x00000010f1467c24 */ /* 0x000fe4000f8e02ff */
[----:B------:R-:W-:Y:S02]  /*94e0*/  IMAD.MOV.U32 R240, RZ, RZ, R246 ;  /* 0x000000fffff07224 */ /* 0x000fe400078e00f6 */
[----:B------:R-:W-:Y:S01]  /*94f0*/  IMAD.MOV.U32 R241, RZ, RZ, R247 ;  /* 0x000000fffff17224 */ /* 0x000fe200078e00f7 */
[----:B-1----:R-:W2:Y:S04]  /*9500*/  LDL.LU R249, [R1+0x1b4] ;  /* 0x0001b40001f97983 */ /* 0x002ea80000300800 */
[----:B------:R1:W-:Y:S04]  /*9510*/  STL [R1+0x168], R246 ;  /* 0x000168f601007387 */ /* 0x0003e80000100800 */
[----:B-1----:R1:W5:Y:S04]  /*9520*/  LDL.LU.64 R246, [R1+0x5b8] ;  /* 0x0005b80001f67983 */ /* 0x0023680000300a00 */
[----:B------:R4:W-:Y:S04]  /*9530*/  STL.64 [R1+0x160], R242 ;  /* 0x000160f201007387 */ /* 0x0009e80000100a00 */
[----:B----4-:R-:W4:Y:S04]  /*9540*/  LDL.LU.64 R242, [R1+0x5b0] ;  /* 0x0005b00001f27983 */ /* 0x010f280000300a00 */
[----:B------:R-:W2:Y:S01]  /*9550*/  LDL.LU R250, [R1+0x1c4] ;  /* 0x0001c40001fa7983 */ /* 0x000ea20000300800 */
[----:B------:R-:W-:-:S02]  /*9560*/  IMAD R239, R239, UR16, RZ ;  /* 0x00000010efef7c24 */ /* 0x000fc4000f8e02ff */
[----:B------:R-:W-:-:S03]  /*9570*/  IMAD.MOV.U32 R230, RZ, RZ, R240 ;  /* 0x000000ffffe67224 */ /* 0x000fc600078e00f0 */
[C---:B------:R-:W-:Y:S01]  /*9580*/  LEA R240, P6, R239.reuse, R2, 0x2 ;  /* 0x00000002eff07211 */ /* 0x040fe200078c10ff */
[----:B------:R-:W-:Y:S01]  /*9590*/  IMAD.MOV.U32 R231, RZ, RZ, R241 ;  /* 0x000000ffffe77224 */ /* 0x000fe200078e00f1 */
[-C--:B------:R-:W-:Y:S01]  /*95a0*/  LEA.HI.X.SX32 R231, R232, R68.reuse, 0x2, P1 ;  /* 0x00000044e8e77211 */ /* 0x080fe200008f16ff */
[----:B------:R-:W-:Y:S01]  /*95b0*/  IMAD R238, R238, UR16, RZ ;  /* 0x00000010eeee7c24 */ /* 0x000fe2000f8e02ff */
[----:B------:R-:W-:-:S03]  /*95c0*/  LEA.HI.X.SX32 R241, R239, R68, 0x2, P6 ;  /* 0x00000044eff17211 */ /* 0x000fc600030f16ff */
[----:B------:R1:W-:Y:S01]  /*95d0*/  STL [R1+0x16c], R231 ;  /* 0x00016ce701007387 */ /* 0x0003e20000100800 */
[----:B------:R-:W-:-:S03]  /*95e0*/  LEA R230, P1, R238, R2, 0x2 ;  /* 0x00000002eee67211 */ /* 0x000fc600078210ff */
[----:B------:R3:W-:Y:S01]  /*95f0*/  STL.64 [R1+0x170], R240 ;  /* 0x000170f001007387 */ /* 0x0007e20000100a00 */
[----:B------:R-:W-:Y:S02]  /*9600*/  IMAD R236, R236, UR16, RZ ;  /* 0x00000010ecec7c24 */ /* 0x000fe4000f8e02ff */
[----:B------:R-:W-:Y:S01]  /*9610*/  IMAD R235, R235, UR16, RZ ;  /* 0x00000010ebeb7c24 */ /* 0x000fe2000f8e02ff */
[----:B-1----:R-:W-:Y:S02]  /*9620*/  LEA.HI.X.SX32 R231, R238, R68, 0x2, P1 ;  /* 0x00000044eee77211 */ /* 0x002fe400008f16ff */
[----:B---3--:R-:W-:-:S03]  /*9630*/  LEA R240, P6, R237, R2, 0x2 ;  /* 0x00000002edf07211 */ /* 0x008fc600078c10ff */
[----:B------:R1:W-:Y:S01]  /*9640*/  STL.64 [R1+0x178], R230 ;  /* 0x000178e601007387 */ /* 0x0003e20000100a00 */
[----:B------:R-:W-:Y:S01]  /*9650*/  LEA.HI.X.SX32 R241, R237, R68, 0x2, P6 ;  /* 0x00000044edf17211 */ /* 0x000fe200030f16ff */
[----:B------:R-:W-:Y:S02]  /*9660*/  IMAD R234, R234, UR16, RZ ;  /* 0x00000010eaea7c24 */ /* 0x000fe4000f8e02ff */
[----:B------:R-:W-:Y:S02]  /*9670*/  IMAD R233, R233, UR16, RZ ;  /* 0x00000010e9e97c24 */ /* 0x000fe4000f8e02ff */
[----:B------:R3:W-:Y:S01]  /*9680*/  STL.64 [R1+0x180], R240 ;  /* 0x000180f001007387 */ /* 0x0007e20000100a00 */
[----:B-1----:R-:W-:-:S03]  /*9690*/  LEA R230, P1, R236, R2, 0x2 ;  /* 0x00000002ece67211 */ /* 0x002fc600078210ff */
[----:B------:R-:W2:Y:S01]  /*96a0*/  LDL.LU R248, [R1+0x1e8] ;  /* 0x0001e80001f87983 */ /* 0x000ea20000300800 */
[----:B------:R-:W-:Y:S02]  /*96b0*/  LEA.HI.X.SX32 R231, R236, R68, 0x2, P1 ;  /* 0x00000044ece77211 */ /* 0x000fe400008f16ff */
[CC--:B---3--:R-:W-:Y:S02]  /*96c0*/  LEA R240, P6, R235.reuse, R2.reuse, 0x2 ;  /* 0x00000002ebf07211 */ /* 0x0c8fe400078c10ff */
[C---:B------:R-:W-:Y:S02]  /*96d0*/  LEA R238, P1, R234.reuse, R2, 0x2 ;  /* 0x00000002eaee7211 */ /* 0x040fe400078210ff */
[----:B------:R-:W-:Y:S02]  /*96e0*/  LEA.HI.X.SX32 R241, R235, R68, 0x2, P6 ;  /* 0x00000044ebf17211 */ /* 0x000fe400030f16ff */
[C---:B------:R-:W-:Y:S02]  /*96f0*/  LEA R236, P6, R233.reuse, R2, 0x2 ;  /* 0x00000002e9ec7211 */ /* 0x040fe400078c10ff */
[-C--:B------:R-:W-:Y:S01]  /*9700*/  LEA.HI.X.SX32 R239, R234, R68.reuse, 0x2, P1 ;  /* 0x00000044eaef7211 */ /* 0x080fe200008f16ff */
[----:B------:R1:W-:Y:S01]  /*9710*/  STL.64 [R1+0x188], R230 ;  /* 0x000188e601007387 */ /* 0x0003e20000100a00 */
[----:B------:R-:W-:Y:S01]  /*9720*/  LEA.HI.X.SX32 R237, R233, R68, 0x2, P6 ;  /* 0x00000044e9ed7211 */ /* 0x000fe200030f16ff */
[----:B-1----:R-:W-:-:S02]  /*9730*/  IMAD R230, R251, UR16, RZ ;  /* 0x00000010fbe67c24 */ /* 0x002fc4000f8e02ff */
[----:B------:R-:W-:Y:S02]  /*9740*/  IMAD R231, R252, UR16, RZ ;  /* 0x00000010fce77c24 */ /* 0x000fe4000f8e02ff */
[----:B----4-:R-:W-:Y:S02]  /*9750*/  IMAD R69, R242, UR16, RZ ;  /* 0x00000010f2457c24 */ /* 0x010fe4000f8e02ff */
[----:B------:R-:W3:Y:S04]  /*9760*/  LDL.LU R242, [R1+0x1ec] ;  /* 0x0001ec0001f27983 */ /* 0x000ee80000300800 */
[----:B------:R1:W-:Y:S04]  /*9770*/  STL.64 [R1+0x190], R240 ;  /* 0x000190f001007387 */ /* 0x0003e80000100a00 */
[----:B------:R4:W-:Y:S04]  /*9780*/  STL.64 [R1+0x198], R238 ;  /* 0x000198ee01007387 */ /* 0x0009e80000100a00 */
[----:B-1----:R-:W3:Y:S04]  /*9790*/  LDL.LU R240, [R1+0x1f8] ;  /* 0x0001f80001f07983 */ /* 0x002ee80000300800 */
[----:B------:R1:W-:Y:S04]  /*97a0*/  STL.64 [R1+0x1a0], R236 ;  /* 0x0001a0ec01007387 */ /* 0x0003e80000100a00 */
[----:B------:R-:W3:Y:S01]  /*97b0*/  LDL.LU R251, [R1+0x200] ;  /* 0x0002000001fb7983 */ /* 0x000ee20000300800 */
[----:B----4-:R-:W-:-:S04]  /*97c0*/  LEA R238, P1, R71, R2, 0x2 ;  /* 0x0000000247ee7211 */ /* 0x010fc800078210ff */
[----:B------:R-:W-:Y:S02]  /*97d0*/  LEA.HI.X.SX32 R239, R71, R68, 0x2, P1 ;  /* 0x0000004447ef7211 */ /* 0x000fe400008f16ff */
[-C--:B------:R-:W-:Y:S02]  /*97e0*/  LEA R234, P1, R69, R2.reuse, 0x2 ;  /* 0x0000000245ea7211 */ /* 0x080fe400078210ff */
[C---:B-1----:R-:W-:Y:S01]  /*97f0*/  LEA R236, P6, R70.reuse, R2, 0x2 ;  /* 0x0000000246ec7211 */ /* 0x042fe200078c10ff */
[----:B------:R-:W-:Y:S01]  /*9800*/  IMAD R232, R243, UR16, RZ ;  /* 0x00000010f3e87c24 */ /* 0x000fe2000f8e02ff */
[-C--:B------:R-:W-:Y:S02]  /*9810*/  LEA.HI.X.SX32 R235, R69, R68.reuse, 0x2, P1 ;  /* 0x0000004445eb7211 */ /* 0x080fe400008f16ff */
[----:B------:R-:W-:Y:S01]  /*9820*/  LEA.HI.X.SX32 R237, R70, R68, 0x2, P6 ;  /* 0x0000004446ed7211 */ /* 0x000fe200030f16ff */
[----:B------:R-:W-:Y:S04]  /*9830*/  STL.64 [R1+0x1a8], R238 ;  /* 0x0001a8ee01007387 */ /* 0x000fe80000100a00 */
[----:B------:R1:W-:Y:S04]  /*9840*/  STL.64 [R1+0x1b0], R236 ;  /* 0x0001b0ec01007387 */ /* 0x0003e80000100a00 */
[----:B------:R4:W-:Y:S01]  /*9850*/  STL.64 [R1+0x1b8], R234 ;  /* 0x0001b8ea01007387 */ /* 0x0009e20000100a00 */
[----:B--2---:R-:W-:-:S03]  /*9860*/  IMAD R71, R249, UR16, RZ ;  /* 0x00000010f9477c24 */ /* 0x004fc6000f8e02ff */
[----:B------:R-:W2:Y:S01]  /*9870*/  LDL.LU R249, [R1+0x208] ;  /* 0x0002080001f97983 */ /* 0x000ea20000300800 */
[CC--:B-1----:R-:W-:Y:S02]  /*9880*/  LEA R236, P6, R232.reuse, R2.reuse, 0x2 ;  /* 0x00000002e8ec7211 */ /* 0x0c2fe400078c10ff */
[C---:B----4-:R-:W-:Y:S02]  /*9890*/  LEA R234, P1, R231.reuse, R2, 0x2 ;  /* 0x00000002e7ea7211 */ /* 0x050fe400078210ff */
[-C--:B------:R-:W-:Y:S02]  /*98a0*/  LEA.HI.X.SX32 R237, R232, R68.reuse, 0x2, P6 ;  /* 0x00000044e8ed7211 */ /* 0x080fe400030f16ff */
[----:B------:R-:W-:Y:S01]  /*98b0*/  LEA.HI.X.SX32 R235, R231, R68, 0x2, P1 ;  /* 0x00000044e7eb7211 */ /* 0x000fe200008f16ff */
[----:B------:R-:W-:Y:S02]  /*98c0*/  IMAD R69, R250, UR16, RZ ;  /* 0x00000010fa457c24 */ /* 0x000fe4000f8e02ff */
[----:B------:R1:W-:Y:S04]  /*98d0*/  STL.64 [R1+0x1c0], R236 ;  /* 0x0001c0ec01007387 */ /* 0x0003e80000100a00 */
[----:B------:R4:W-:Y:S04]  /*98e0*/  STL.64 [R1+0x1c8], R234 ;  /* 0x0001c8ea01007387 */ /* 0x0009e80000100a00 */
[----:B------:R-:W2:Y:S01]  /*98f0*/  LDL.LU R250, [R1+0x210] ;  /* 0x0002100001fa7983 */ /* 0x000ea20000300800 */
[----:B------:R-:W-:Y:S01]  /*9900*/  IMAD.U32 R241, RZ, RZ, UR4 ;  /* 0x00000004fff17e24 */ /* 0x000fe2000f8e00ff */
[----:B-1----:R-:W-:-:S03]  /*9910*/  LEA R236, P6, R230, R2, 0x2 ;  /* 0x00000002e6ec7211 */ /* 0x002fc600078c10ff */
[----:B------:R-:W-:Y:S01]  /*9920*/  IMAD R241, R241, 0xe4, RZ ;  /* 0x000000e4f1f17824 */ /* 0x000fe200078e02ff */
[----:B------:R-:W-:Y:S01]  /*9930*/  UIMAD UR12, UR4, 0x39, URZ ;  /* 0x00000039040c78a4 */ /* 0x000fe2000f8e02ff */
[----:B----4-:R-:W-:Y:S01]  /*9940*/  LEA R234, P1, R71, R2, 0x2 ;  /* 0x0000000247ea7211 */ /* 0x010fe200078210ff */
[----:B------:R-:W-:Y:S01]  /*9950*/  IMAD R70, R248, UR16, RZ ;  /* 0x00000010f8467c24 */ /* 0x000fe2000f8e02ff */
[----:B------:R-:W-:Y:S01]  /*9960*/  LEA.HI.X.SX32 R237, R230, R68, 0x2, P6 ;  /* 0x00000044e6ed7211 */ /* 0x000fe200030f16ff */
[----:B------:R-:W-:Y:S01]  /*9970*/  IMAD.U32 R248, RZ, RZ, UR4 ;  /* 0x00000004fff87e24 */ /* 0x000fe2000f8e00ff */
[----:B------:R-:W-:Y:S02]  /*9980*/  LEA R232, P6, R69, R2, 0x2 ;  /* 0x0000000245e87211 */ /* 0x000fe400078c10ff */
[----:B------:R-:W-:Y:S02]  /*9990*/  LEA.HI.X.SX32 R235, R71, R68, 0x2, P1 ;  /* 0x0000004447eb7211 */ /* 0x000fe400008f16ff */
[----:B------:R-:W-:Y:S01]  /*99a0*/  IADD3 R230, P1, PT, R241, R4, RZ ;  /* 0x00000004f1e67210 */ /* 0x000fe20007f3e0ff */
[----:B------:R-:W-:Y:S01]  /*99b0*/  IMAD.U32 R241, RZ, RZ, UR12 ;  /* 0x0000000cfff17e24 */ /* 0x000fe2000f8e00ff */
[----:B------:R-:W-:Y:S01]  /*99c0*/  LEA.HI.X.SX32 R233, R69, R68, 0x2, P6 ;  /* 0x0000004445e97211 */ /* 0x000fe200030f16ff */
[----:B------:R-:W-:Y:S01]  /*99d0*/  IMAD R248, R248, 0xe8, RZ ;  /* 0x000000e8f8f87824 */ /* 0x000fe200078e02ff */
[----:B------:R-:W-:Y:S02]  /*99e0*/  STL.64 [R1+0x1d0], R236 ;  /* 0x0001d0ec01007387 */ /* 0x000fe40000100a00 */
[----:B------:R-:W-:-:S02]  /*99f0*/  LEA.HI.X.SX32 R231, R241, R5, 0x2, P1 ;  /* 0x00000005f1e77211 */ /* 0x000fc400008f16ff */
[----:B------:R1:W-:Y:S04]  /*9a00*/  STL.64 [R1+0x1d8], R234 ;  /* 0x0001d8ea01007387 */ /* 0x0003e80000100a00 */
[----:B------:R4:W-:Y:S01]  /*9a10*/  STL.64 [R1+0x1e0], R232 ;  /* 0x0001e0e801007387 */ /* 0x0009e20000100a00 */
[----:B------:R-:W-:Y:S01]  /*9a20*/  IMAD.U32 R69, RZ, RZ, UR70 ;  /* 0x00000046ff457e24 */ /* 0x000fe2000f8e00ff */
[----:B-1----:R-:W-:Y:S02]  /*9a30*/  LEA R234, P6, R70, R2, 0x2 ;  /* 0x0000000246ea7211 */ /* 0x002fe400078c10ff */
[----:B----4-:R-:W-:Y:S01]  /*9a40*/  IADD3 R232, P1, PT, R248, R4, RZ ;  /* 0x00000004f8e87210 */ /* 0x010fe20007f3e0ff */
[----:B------:R-:W-:Y:S01]  /*9a50*/  IMAD.U32 R248, RZ, RZ, UR4 ;  /* 0x00000004fff87e24 */ /* 0x000fe2000f8e00ff */
[----:B------:R-:W-:-:S03]  /*9a60*/  LEA.HI.X.SX32 R235, R70, R68, 0x2, P6 ;  /* 0x0000004446eb7211 */ /* 0x000fc600030f16ff */
[----:B------:R-:W-:Y:S01]  /*9a70*/  IMAD R248, R248, 0xec, RZ ;  /* 0x000000ecf8f87824 */ /* 0x000fe200078e02ff */
[----:B------:R-:W-:Y:S01]  /*9a80*/  LEA.HI.X.SX32 R233, R69, R5, 0x2, P1 ;  /* 0x0000000545e97211 */ /* 0x000fe200008f16ff */
[----:B------:R1:W-:Y:S01]  /*9a90*/  STL.64 [R1+0x1e8], R234 ;  /* 0x0001e8ea01007387 */ /* 0x0003e20000100a00 */
[----:B------:R-:W-:-:S03]  /*9aa0*/  IMAD.U32 R69, RZ, RZ, UR71 ;  /* 0x00000047ff457e24 */ /* 0x000fc6000f8e00ff */
[----:B------:R-:W4:Y:S01]  /*9ab0*/  LDL.LU R252, [R1+0x234] ;  /* 0x0002340001fc7983 */ /* 0x000f220000300800 */
[----:B-1----:R-:W-:-:S04]  /*9ac0*/  IADD3 R234, P1, PT, R248, R4, RZ ;  /* 0x00000004f8ea7210 */ /* 0x002fc80007f3e0ff */
[----:B------:R-:W-:Y:S01]  /*9ad0*/  LEA.HI.X.SX32 R235, R69, R5, 0x2, P1 ;  /* 0x0000000545eb7211 */ /* 0x000fe200008f16ff */
[----:B------:R-:W-:Y:S02]  /*9ae0*/  IMAD.U32 R69, RZ, RZ, UR17 ;  /* 0x00000011ff457e24 */ /* 0x000fe4000f8e00ff */
[----:B---3--:R-:W-:-:S05]  /*9af0*/  IMAD R71, R242, UR16, RZ ;  /* 0x00000010f2477c24 */ /* 0x008fca000f8e02ff */
[----:B------:R-:W-:-:S04]  /*9b00*/  LEA R238, P6, R71, R2, 0x2 ;  /* 0x0000000247ee7211 */ /* 0x000fc800078c10ff */
[----:B------:R-:W-:Y:S01]  /*9b10*/  LEA.HI.X.SX32 R239, R71, R68, 0x2, P6 ;  /* 0x0000004447ef7211 */ /* 0x000fe200030f16ff */
[----:B------:R-:W-:Y:S02]  /*9b20*/  IMAD R237, R240, UR16, RZ ;  /* 0x00000010f0ed7c24 */ /* 0x000fe4000f8e02ff */
[----:B------:R-:W-:Y:S02]  /*9b30*/  IMAD R70, R251, UR16, RZ ;  /* 0x00000010fb467c24 */ /* 0x000fe4000f8e02ff */
[----:B------:R-:W-:-:S04]  /*9b40*/  IMAD.U32 R251, RZ, RZ, UR4 ;  /* 0x00000004fffb7e24 */ /* 0x000fc8000f8e00ff */
[----:B------:R-:W-:Y:S01]  /*9b50*/  IMAD R251, R251, 0xf0, RZ ;  /* 0x000000f0fbfb7824 */ /* 0x000fe200078e02ff */
[----:B------:R1:W-:Y:S04]  /*9b60*/  STL.64 [R1+0x1f0], R238 ;  /* 0x0001f0ee01007387 */ /* 0x0003e80000100a00 */
[----:B------:R-:W-:Y:S01]  /*9b70*/  IADD3 R236, P1, PT, R251, R4, RZ ;  /* 0x00000004fbec7210 */ /* 0x000fe20007f3e0ff */
[----:B------:R-:W-:Y:S01]  /*9b80*/  IMAD.U32 R251, RZ, RZ, UR4 ;  /* 0x00000004fffb7e24 */ /* 0x000fe2000f8e00ff */
[----:B-1----:R-:W-:-:S03]  /*9b90*/  LEA R238, P6, R237, R2, 0x2 ;  /* 0x00000002edee7211 */ /* 0x002fc600078c10ff */
[----:B------:R-:W-:Y:S01]  /*9ba0*/  IMAD R251, R251, 0xf4, RZ ;  /* 0x000000f4fbfb7824 */ /* 0x000fe200078e02ff */
[----:B------:R-:W-:Y:S02]  /*9bb0*/  LEA.HI.X.SX32 R239, R237, R68, 0x2, P6 ;  /* 0x00000044edef7211 */ /* 0x000fe400030f16ff */
[----:B------:R-:W-:Y:S02]  /*9bc0*/  LEA.HI.X.SX32 R237, R69, R5, 0x2, P1 ;  /* 0x0000000545ed7211 */ /* 0x000fe400008f16ff */
[C---:B------:R-:W-:Y:S01]  /*9bd0*/  LEA R240, P6, R70.reuse, R2, 0x2 ;  /* 0x0000000246f07211 */ /* 0x040fe200078c10ff */
[----:B------:R1:W-:Y:S01]  /*9be0*/  STL.64 [R1+0x1f8], R238 ;  /* 0x0001f8ee01007387 */ /* 0x0003e20000100a00 */
[----:B------:R-:W-:Y:S02]  /*9bf0*/  IMAD.U32 R69, RZ, RZ, UR72 ;  /* 0x00000048ff457e24 */ /* 0x000fe4000f8e00ff */
[----:B------:R-:W-:Y:S01]  /*9c00*/  LEA.HI.X.SX32 R241, R70, R68, 0x2, P6 ;  /* 0x0000004446f17211 */ /* 0x000fe200030f16ff */
[----:B--2---:R-:W-:Y:S01]  /*9c10*/  IMAD R71, R249, UR16, RZ ;  /* 0x00000010f9477c24 */ /* 0x004fe2000f8e02ff */
[----:B-1----:R-:W-:Y:S01]  /*9c20*/  IADD3 R238, P1, PT, R251, R4, RZ ;  /* 0x00000004fbee7210 */ /* 0x002fe20007f3e0ff */
[----:B------:R-:W-:-:S04]  /*9c30*/  IMAD.U32 R251, RZ, RZ, UR4 ;  /* 0x00000004fffb7e24 */ /* 0x000fc8000f8e00ff */
[----:B------:R-:W-:Y:S01]  /*9c40*/  IMAD R251, R251, 0xf8, RZ ;  /* 0x000000f8fbfb7824 */ /* 0x000fe200078e02ff */
[----:B------:R-:W-:Y:S01]  /*9c50*/  LEA.HI.X.SX32 R239, R69, R5, 0x2, P1 ;  /* 0x0000000545ef7211 */ /* 0x000fe200008f16ff */
[----:B------:R1:W-:Y:S01]  /*9c60*/  STL.64 [R1+0x200], R240 ;  /* 0x000200f001007387 */ /* 0x0003e20000100a00 */
[C---:B------:R-:W-:Y:S01]  /*9c70*/  LEA R248, P6, R71.reuse, R2, 0x2 ;  /* 0x0000000247f87211 */ /* 0x040fe200078c10ff */
[----:B------:R-:W-:Y:S02]  /*9c80*/  IMAD R243, R250, UR16, RZ ;  /* 0x00000010faf37c24 */ /* 0x000fe4000f8e02ff */
[----:B------:R-:W-:Y:S01]  /*9c90*/  IMAD.U32 R69, RZ, RZ, UR73 ;  /* 0x00000049ff457e24 */ /* 0x000fe2000f8e00ff */
[----:B------:R-:W-:Y:S02]  /*9ca0*/  LEA.HI.X.SX32 R249, R71, R68, 0x2, P6 ;  /* 0x0000004447f97211 */ /* 0x000fe400030f16ff */
[----:B-1----:R-:W-:Y:S01]  /*9cb0*/  IADD3 R240, P1, PT, R251, R4, RZ ;  /* 0x00000004fbf07210 */ /* 0x002fe20007f3e0ff */
[----:B------:R-:W-:Y:S01]  /*9cc0*/  IMAD.U32 R251, RZ, RZ, UR4 ;  /* 0x00000004fffb7e24 */ /* 0x000fe2000f8e00ff */
[----:B------:R-:W-:-:S03]  /*9cd0*/  LEA R250, P6, R243, R2, 0x2 ;  /* 0x00000002f3fa7211 */ /* 0x000fc600078c10ff */
[----:B------:R-:W-:Y:S01]  /*9ce0*/  IMAD R251, R251, 0xfc, RZ ;  /* 0x000000fcfbfb7824 */ /* 0x000fe200078e02ff */
[----:B------:R-:W-:Y:S01]  /*9cf0*/  LEA.HI.X.SX32 R241, R69, R5, 0x2, P1 ;  /* 0x0000000545f17211 */ /* 0x000fe200008f16ff */
[----:B------:R-:W-:Y:S02]  /*9d00*/  IMAD R70, R3, UR16, RZ ;  /* 0x0000001003467c24 */ /* 0x000fe4000f8e02ff */
[----:B------:R1:W5:Y:S01]  /*9d10*/  LDL.LU R3, [R1+0x5a8] ;  /* 0x0005a80001037983 */ /* 0x0003620000300800 */
[----:B------:R-:W-:Y:S02]  /*9d20*/  IADD3 R242, P1, PT, R251, R4, RZ ;  /* 0x00000004fbf27210 */ /* 0x000fe40007f3e0ff */
[----:B------:R-:W-:Y:S01]  /*9d30*/  LEA.HI.X.SX32 R251, R243, R68, 0x2, P6 ;  /* 0x00000044f3fb7211 */ /* 0x000fe200030f16ff */
[----:B------:R2:W-:Y:S01]  /*9d40*/  STL.64 [R1+0x208], R248 ;  /* 0x000208f801007387 */ /* 0x0005e20000100a00 */
[----:B------:R-:W-:-:S03]  /*9d50*/  IMAD R71, R0, UR16, RZ ;  /* 0x0000001000477c24 */ /* 0x000fc6000f8e02ff */
[----:B--2---:R1:W5:Y:S04]  /*9d60*/  LDL.LU.64 R248, [R1+0x5a0] ;  /* 0x0005a00001f87983 */ /* 0x0043680000300a00 */
[----:B------:R2:W-:Y:S02]  /*9d70*/  STL.64 [R1+0x210], R250 ;  /* 0x000210fa01007387 */ /* 0x0005e40000100a00 */
[----:B--2---:R-:W-:-:S04]  /*9d80*/  LEA R250, P6, R70, R2, 0x2 ;  /* 0x0000000246fa7211 */ /* 0x004fc800078c10ff */
[----:B------:R-:W-:-:S05]  /*9d90*/  LEA.HI.X.SX32 R251, R70, R68, 0x2, P6 ;  /* 0x0000004446fb7211 */ /* 0x000fca00030f16ff */
[----:B------:R2:W-:Y:S02]  /*9da0*/  STL.64 [R1+0x220], R250 ;  /* 0x000220fa01007387 */ /* 0x0005e40000100a00 */
[----:B--2---:R-:W-:-:S04]  /*9db0*/  LEA R250, P6, R71, R2, 0x2 ;  /* 0x0000000247fa7211 */ /* 0x004fc800078c10ff */
[----:B------:R-:W-:-:S05]  /*9dc0*/  LEA.HI.X.SX32 R251, R71, R68, 0x2, P6 ;  /* 0x0000004447fb7211 */ /* 0x000fca00030f16ff */
[----:B------:R2:W-:Y:S04]  /*9dd0*/  STL.64 [R1+0x218], R250 ;  /* 0x000218fa01007387 */ /* 0x0005e80000100a00 */
[----:B--2---:R1:W5:Y:S01]  /*9de0*/  LDL.LU.64 R250, [R1+0x598] ;  /* 0x0005980001fa7983 */ /* 0x0043620000300a00 */
[----:B------:R-:W-:Y:S01]  /*9df0*/  IMAD.U32 R69, RZ, RZ, UR74 ;  /* 0x0000004aff457e24 */ /* 0x000fe2000f8e00ff */
[----:B------:R-:W2:Y:S04]  /*9e00*/  S2R R0, SR_TID.X ;  /* 0x0000000000007919 */ /* 0x000ea80000002100 */
[----:B------:R-:W-:-:S02]  /*9e10*/  LEA.HI.X.SX32 R243, R69, R5, 0x2, P1 ;  /* 0x0000000545f37211 */ /* 0x000fc400008f16ff */
[----:B------:R-:W3:Y:S01]  /*9e20*/  S2R R69, SR_TID.X ;  /* 0x0000000000457919 */ /* 0x000ee20000002100 */
[----:B------:R-:W-:-:S04]  /*9e30*/  ULOP3.LUT UR7, UR7, 0x600000, URZ, 0xc0, !UPT ;  /* 0x0060000007077892 */ /* 0x000fc8000f8ec0ff */
[----:B------:R-:W-:Y:S01]  /*9e40*/  UIADD3 UR12, UPT, UPT, UR11, UR7, URZ ;  /* 0x000000070b0c7290 */ /* 0x000fe2000fffe0ff */
[----:B--2---:R-:W-:Y:S01]  /*9e50*/  LOP3.LUT R0, R0, 0x7f, RZ, 0xc0, !PT ;  /* 0x0000007f00007812 */ /* 0x004fe200078ec0ff */
[----:B---3--:R-:W-:-:S03]  /*9e60*/  IMAD.SHL.U32 R69, R69, 0x400, RZ ;  /* 0x0000040045457824 */ /* 0x008fc600078e00ff */
[----:B------:R-:W-:Y:S02]  /*9e70*/  ISETP.NE.U32.AND P1, PT, R0, RZ, PT ;  /* 0x000000ff0000720c */ /* 0x000fe40003f25070 */
[----:B----4-:R-:W-:Y:S01]  /*9e80*/  LOP3.LUT R2, R252, 0x8000, R69, 0xf8, !PT ;  /* 0x00008000fc027812 */ /* 0x010fe200078ef845 */
[----:B-1----:R-:W-:Y:S10]  /*9e90*/  BRA.U UP0, `(.L_x_5) ;  /* 0x0000000100187547 */ /* 0x002ff4000b800000 */
[----:B------:R-:W-:Y:S01]  /*9ea0*/  ELECT P6, URZ, PT ;  /* 0x0000000000ff782f */ /* 0x000fe200038c0000 */
[----:B------:R-:W-:Y:S01]  /*9eb0*/  IMAD.MOV.U32 R68, RZ, RZ, 0x1 ;  /* 0x00000001ff447424 */ /* 0x000fe200078e00ff */
[----:B------:R-:W-:Y:S01]  /*9ec0*/  UMOV UR7, 0x40 ;  /* 0x0000004000077882 */ /* 0x000fe20000000000 */
[----:B------:R-:W-:Y:S01]  /*9ed0*/  UVIRTCOUNT.DEALLOC.SMPOOL 0x80 ;  /* 0x000000800000784c */ /* 0x000fe20000000000 */
[----:B------:R-:W-:-:S09]  /*9ee0*/  ULEA UR7, UR6, UR7, 0x18 ;  /* 0x0000000706077291 */ /* 0x000fd2000f8ec0ff */
[----:B------:R1:W-:Y:S03]  /*9ef0*/  @P6 STS.U8 [UR7], R68 ;  /* 0x00000044ff006988 */ /* 0x0003e60008000007 */
.L_x_5:
[----:B------:R2:W-:Y:S01]  /*9f00*/  STL.64 [R1+0x830], R154 ;  /* 0x0008309a01007387 */ /* 0x0005e20000100a00 */
[----:B------:R-:W3:Y:S03]  /*9f10*/  LDC R252, c[0x0][0x3a0] ;  /* 0x0000e800fffc7b82 */ /* 0x000ee60000000800 */
[----:B--2---:R-:W2:Y:S04]  /*9f20*/  LDL.64 R154, [R1+0x110] ;  /* 0x00011000019a7983 */ /* 0x004ea80000100a00 */
[----:B------:R4:W-:Y:S04]  /*9f30*/  STL.64 [R1+0x828], R162 ;  /* 0x000828a201007387 */ /* 0x0009e80000100a00 */
[----:B----4-:R-:W4:Y:S04]  /*9f40*/  LDL.64 R162, [R1+0xd8] ;  /* 0x0000d80001a27983 */ /* 0x010f280000100a00 */
[----:B------:R1:W-:Y:S04]  /*9f50*/  STL.64 [R1+0x820], R170 ;  /* 0x000820aa01007387 */ /* 0x0003e80000100a00 */
[----:B-1----:R-:W4:Y:S04]  /*9f60*/  LDL.64 R170, [R1+0x100] ;  /* 0x0001000001aa7983 */ /* 0x002f280000100a00 */
        /* <DEDUP_REMOVED lines=9> */
[----:B-1----:R-:W4:Y:S01]  /*a000*/  LDL.64 R210, [R1+0x108] ;  /* 0x0001080001d27983 */ /* 0x002f220000100a00 */
[----:B------:R-:W-:Y:S01]  /*a010*/  VOTEU.ALL UP1, P1 ;  /* 0x0000000000ff7886 */ /* 0x000fe20000820000 */
[----:B------:R-:W-:Y:S01]  /*a020*/  UMOV UR6, 0x1 ;  /* 0x0000000100067882 */ /* 0x000fe20000000000 */
[----:B------:R-:W1:Y:S01]  /*a030*/  LDCU.64 UR28, c[0x0][0x358] ;  /* 0x00006b00ff1c77ac */ /* 0x000e620008000a00 */
[----:B------:R-:W-:Y:S01]  /*a040*/  STTM.x64 tmem[UR12], RZ ;  /* 0x000000ff000079ed */ /* 0x000fe2000834000c */
[----:B------:R-:W-:Y:S01]  /*a050*/  STTM.x64 tmem[UR12+0x40], RZ ;  /* 0x000040ff000079ed */ /* 0x000fe2000834000c */
[----:B------:R-:W-:Y:S01]  /*a060*/  STTM.x64 tmem[UR12+0x80], RZ ;  /* 0x000080ff000079ed */ /* 0x000fe2000834000c */
[----:B------:R-:W-:Y:S01]  /*a070*/  STTM.x64 tmem[UR12+0xc0], RZ ;  /* 0x0000c0ff000079ed */ /* 0x000fe2000834000c */
[----:B------:R-:W1:Y:S01]  /*a080*/  FENCE.VIEW.ASYNC.T ;  /* 0x00000000000073c6 */ /* 0x000e620000000200 */
[----:B------:R-:W-:-:S04]  /*a090*/  @!UP1 UIADD3 UR14, UPT, UPT, -UR6, 0x100000, URZ ;  /* 0x00100000060e9890 */ /* 0x000fc8000fffe1ff */
[----:B------:R-:W-:Y:S02]  /*a0a0*/  @!UP1 USHF.L.U32 UR15, UR14, 0xb, URZ ;  /* 0x0000000b0e0f9899 */ /* 0x000fe400080006ff */
[----:B------:R-:W-:Y:S01]  /*a0b0*/  @!UP1 USHF.L.U32 UR14, UR14, 0x1, URZ ;  /* 0x000000010e0e9899 */ /* 0x000fe200080006ff */
[----:B-1----:R-:W-:Y:S01]  /*a0c0*/  VOTEU.ALL UP2, P1 ;  /* 0x0000000000ff7886 */ /* 0x002fe20000840000 */
[----:B------:R-:W-:-:S04]  /*a0d0*/  @!UP1 UIADD3 UR6, UPT, UPT, -UR6, 0x100000, URZ ;  /* 0x0010000006069890 */ /* 0x000fc8000fffe1ff */
[----:B------:R-:W-:Y:S02]  /*a0e0*/  @!UP1 USHF.L.U32 UR7, UR6, 0xb, URZ ;  /* 0x0000000b06079899 */ /* 0x000fe400080006ff */
[----:B------:R-:W-:Y:S01]  /*a0f0*/  @!UP1 USHF.L.U32 UR6, UR6, 0x1, URZ ;  /* 0x0000000106069899 */ /* 0x000fe200080006ff */
[----:B------:R-:W-:Y:S01]  /*a100*/  BAR.SYNC.DEFER_BLOCKING 0x0 ;  /* 0x0000000000007b1d */ /* 0x000fe20000010000 */
[----:B------:R-:W-:Y:S01]  /*a110*/  LEA R71, R0, UR10, 0x8 ;  /* 0x0000000a00477c11 */ /* 0x000fe2000f8e40ff */
[----:B---3--:R-:W-:-:S04]  /*a120*/  VIADD R68, R252, 0xfffffffa ;  /* 0xfffffffafc447836 */ /* 0x008fc80000000000 */
[----:B------:R-:W-:Y:S01]  /*a130*/  VOTEU.ALL UP1, P1 ;  /* 0x0000000000ff7886 */ /* 0x000fe20000820000 */
[----:B------:R-:W-:Y:S01]  /*a140*/  ISETP.GE.U32.AND P6, PT, R68, 0x7fffffbb, PT ;  /* 0x7fffffbb4400780c */ /* 0x000fe20003fc6070 */
[----:B------:R1:W-:Y:S01]  /*a150*/  STL.64 [R1+0x7f0], R218 ;  /* 0x0007f0da01007387 */ /* 0x0003e20000100a00 */
[----:B------:R-:W-:-:S03]  /*a160*/  VIADD R68, R252, 0xfffffff9 ;  /* 0xfffffff9fc447836 */ /* 0x000fc60000000000 */
[----:B------:R3:W-:Y:S04]  /*a170*/  STL.64 [R1+0x7e8], R226 ;  /* 0x0007e8e201007387 */ /* 0x0007e80000100a00 */
[----:B------:R3:W-:Y:S04]  /*a180*/  STL.64 [R1+0x7d0], R4 ;  /* 0x0007d00401007387 */ /* 0x0007e80000100a00 */
[----:B-1----:R-:W4:Y:S04]  /*a190*/  LDL.64 R218, [R1+0xc8] ;  /* 0x0000c80001da7983 */ /* 0x002f280000100a00 */
[----:B------:R-:W1:Y:S02]  /*a1a0*/  FENCE.VIEW.ASYNC.S ;  /* 0x00000000000073c6 */ /* 0x000e640000000000 */
[----:B-1----:R-:W1:Y:S02]  /*a1b0*/  @!UP1 SYNCS.EXCH.64 URZ, [UR8], UR14 ;  /* 0x0000000e08ff95b2 */ /* 0x002e640008000100 */
[----:B-1----:R-:W-:Y:S06]  /*a1c0*/  BAR.SYNC.DEFER_BLOCKING 0x0 ;  /* 0x0000000000007b1d */ /* 0x002fec0000010000 */
[----:B---3--:R-:W3:Y:S01]  /*a1d0*/  LDL.64 R226, [R1+0x58] ;  /* 0x0000580001e27983 */ /* 0x008ee20000100a00 */
[----:B------:R1:W1:Y:S03]  /*a1e0*/  @!UP2 SYNCS.EXCH.64 URZ, [UR10+0x88008], UR6 ;  /* 0x088008060affa5b2 */ /* 0x0002660008000100 */
[----:B------:R-:W-:Y:S01]  /*a1f0*/  @!PT LDS RZ, [RZ] ;  /* 0x00000000fffff984 */ /* 0x000fe20000000800 */
[----:B------:R-:W-:Y:S01]  /*a200*/  @!PT LDS RZ, [RZ] ;  /* 0x00000000fffff984 */ /* 0x000fe20000000800 */
[----:B------:R-:W-:Y:S01]  /*a210*/  @!PT LDS RZ, [RZ] ;  /* 0x00000000fffff984 */ /* 0x000fe20000000800 */
[----:B-1----:R-:W-:Y:S01]  /*a220*/  LDGSTS.E [R71+0x60000], desc[UR28][R4.64], !P2 ;  /* 0x6000000004477fae */ /* 0x002fe2000d1a101c */
[----:B------:R-:W-:Y:S01]  /*a230*/  ISETP.GE.U32.AND P2, PT, R68, 0x7fffffba, PT ;  /* 0x7fffffba4400780c */ /* 0x000fe20003f46070 */
[----:B------:R-:W-:-:S02]  /*a240*/  VIADD R68, R252, 0xfffffff8 ;  /* 0xfffffff8fc447836 */ /* 0x000fc40000000000 */
[----:B------:R-:W3:Y:S04]  /*a250*/  LDL.64 R4, [R1] ;  /* 0x0000000001047983 */ /* 0x000ee80000100a00 */
[----:B--2---:R-:W-:Y:S04]  /*a260*/  LDGSTS.E [R71+0x60004], desc[UR28][R154.64], !P4 ;  /* 0x600040009a477fae */ /* 0x004fe8000e1a101c */
[----:B------:R-:W2:Y:S01]  /*a270*/  LDL.64 R154, [R1+0xd0] ;  /* 0x0000d000019a7983 */ /* 0x000ea20000100a00 */
[----:B------:R-:W-:Y:S01]  /*a280*/  ISETP.GE.U32.AND P4, PT, R68, 0x7fffffb9, PT ;  /* 0x7fffffb94400780c */ /* 0x000fe20003f86070 */
[----:B------:R-:W-:-:S02]  /*a290*/  VIADD R68, R252, 0xfffffff7 ;  /* 0xfffffff7fc447836 */ /* 0x000fc40000000000 */
[----:B----4-:R-:W-:Y:S04]  /*a2a0*/  LDGSTS.E [R71+0x60008], desc[UR28][R210.64], !P5 ;  /* 0x60008000d2477fae */ /* 0x010fe8000e9a101c */
[----:B------:R-:W-:Y:S04]  /*a2b0*/  LDGSTS.E [R71+0x6000c], desc[UR28][R170.64], !P0 ;  /* 0x6000c000aa477fae */ /* 0x000fe8000c1a101c */
[----:B------:R-:W-:Y:S04]  /*a2c0*/  LDGSTS.E [R71+0x60010], desc[UR28][R178.64], !P3 ;  /* 0x60010000b2477fae */ /* 0x000fe8000d9a101c */
[----:B------:R-:W-:Y:S04]  /*a2d0*/  LDGSTS.E [R71+0x60014], desc[UR28][R194.64], !P6 ;  /* 0x60014000c2477fae */ /* 0x000fe8000f1a101c */
[----:B------:R-:W4:Y:S04]  /*a2e0*/  LDL.64 R170, [R1+0xc0] ;  /* 0x0000c00001aa7983 */ /* 0x000f280000100a00 */
[----:B------:R-:W3:Y:S04]  /*a2f0*/  LDL.64 R178, [R1+0xb8] ;  /* 0x0000b80001b27983 */ /* 0x000ee80000100a00 */
[----:B------:R-:W3:Y:S04]  /*a300*/  LDL.64 R194, [R1+0xb0] ;  /* 0x0000b00001c27983 */ /* 0x000ee80000100a00 */
[----:B------:R-:W-:Y:S01]  /*a310*/  LDGSTS.E [R71+0x60018], desc[UR28][R202.64], !P2 ;  /* 0x60018000ca477fae */ /* 0x000fe2000d1a101c */
[----:B------:R-:W-:-:S03]  /*a320*/  ISETP.GE.U32.AND P5, PT, R68, 0x7fffffb8, PT ;  /* 0x7fffffb84400780c */ /* 0x000fc60003fa6070 */
[----:B------:R-:W3:Y:S04]  /*a330*/  LDL.64 R210, [R1+0xa0] ;  /* 0x0000a00001d27983 */ /* 0x000ee80000100a00 */
[----:B------:R-:W3:Y:S01]  /*a340*/  LDL.64 R202, [R1+0xa8] ;  /* 0x0000a80001ca7983 */ /* 0x000ee20000100a00 */
[----:B------:R-:W-:-:S03]  /*a350*/  VIADD R68, R252, 0xfffffff6 ;  /* 0xfffffff6fc447836 */ /* 0x000fc60000000000 */
[----:B------:R-:W-:Y:S02]  /*a360*/  LDGSTS.E [R71+0x6001c], desc[UR28][R186.64], !P4 ;  /* 0x6001c000ba477fae */ /* 0x000fe4000e1a101c */
[----:B------:R-:W-:Y:S01]  /*a370*/  ISETP.GE.U32.AND P0, PT, R68, 0x7fffffb7, PT ;  /* 0x7fffffb74400780c */ /* 0x000fe20003f06070 */
[----:B------:R-:W-:Y:S01]  /*a380*/  VIADD R68, R252, 0xfffffff5 ;  /* 0xfffffff5fc447836 */ /* 0x000fe20000000000 */
[----:B------:R-:W-:Y:S04]  /*a390*/  LDGSTS.E [R71+0x60020], desc[UR28][R162.64], !P5 ;  /* 0x60020000a2477fae */ /* 0x000fe8000e9a101c */
[----:B------:R-:W-:Y:S01]  /*a3a0*/  ISETP.GE.U32.AND P3, PT, R68, 0x7fffffb6, PT ;  /* 0x7fffffb64400780c */ /* 0x000fe20003f66070 */
[----:B------:R-:W-:Y:S01]  /*a3b0*/  VIADD R68, R252, 0xfffffff4 ;  /* 0xfffffff4fc447836 */ /* 0x000fe20000000000 */
[----:B------:R-:W3:Y:S04]  /*a3c0*/  LDL.64 R186, [R1+0x98] ;  /* 0x0000980001ba7983 */ /* 0x000ee80000100a00 */
[----:B------:R-:W-:Y:S01]  /*a3d0*/  ISETP.GE.U32.AND P6, PT, R68, 0x7fffffb5, PT ;  /* 0x7fffffb54400780c */ /* 0x000fe20003fc6070 */
[----:B------:R-:W-:Y:S01]  /*a3e0*/  VIADD R68, R252, 0xfffffff3 ;  /* 0xfffffff3fc447836 */ /* 0x000fe20000000000 */
[----:B------:R-:W3:Y:S04]  /*a3f0*/  LDL.64 R162, [R1+0x90] ;  /* 0x0000900001a27983 */ /* 0x000ee80000100a00 */
[----:B------:R-:W-:Y:S01]  /*a400*/  ISETP.GE.U32.AND P2, PT, R68, 0x7fffffb4, PT ;  /* 0x7fffffb44400780c */ /* 0x000fe20003f46070 */
[----:B------:R-:W-:-:S05]  /*a410*/  VIADD R68, R252, 0xfffffff2 ;  /* 0xfffffff2fc447836 */ /* 0x000fca0000000000 */
[----:B------:R-:W-:Y:S01]  /*a420*/  ISETP.GE.U32.AND P4, PT, R68, 0x7fffffb3, PT ;  /* 0x7fffffb34400780c */ /* 0x000fe20003f86070 */
[----:B------:R-:W-:-:S05]  /*a430*/  VIADD R68, R252, 0xfffffff1 ;  /* 0xfffffff1fc447836 */ /* 0x000fca0000000000 */
[----:B------:R-:W-:Y:S01]  /*a440*/  ISETP.GE.U32.AND P5, PT, R68, 0x7fffffb2, PT ;  /* 0x7fffffb24400780c */ /* 0x000fe20003fa6070 */
[----:B--2---:R-:W-:Y:S04]  /*a450*/  LDGSTS.E [R71+0x60024], desc[UR28][R154.64], !P0 ;  /* 0x600240009a477fae */ /* 0x004fe8000c1a101c */
[----:B------:R-:W-:Y:S04]  /*a460*/  LDGSTS.E [R71+0x60028], desc[UR28][R218.64], !P3 ;  /* 0x60028000da477fae */ /* 0x000fe8000d9a101c */
[----:B------:R-:W2:Y:S04]  /*a470*/  LDL.64 R154, [R1+0x88] ;  /* 0x00008800019a7983 */ /* 0x000ea80000100a00 */
[----:B------:R-:W2:Y:S04]  /*a480*/  LDL.64 R218, [R1+0x60] ;  /* 0x0000600001da7983 */ /* 0x000ea80000100a00 */
[----:B----4-:R-:W-:Y:S04]  /*a490*/  LDGSTS.E [R71+0x6002c], desc[UR28][R170.64], !P6 ;  /* 0x6002c000aa477fae */ /* 0x010fe8000f1a101c */
[----:B---3--:R-:W-:Y:S04]  /*a4a0*/  LDGSTS.E [R71+0x60030], desc[UR28][R178.64], !P2 ;  /* 0x60030000b2477fae */ /* 0x008fe8000d1a101c */
[----:B------:R-:W-:Y:S04]  /*a4b0*/  LDGSTS.E [R71+0x60034], desc[UR28][R194.64], !P4 ;  /* 0x60034000c2477fae */ /* 0x000fe8000e1a101c */
[----:B------:R-:W3:Y:S04]  /*a4c0*/  LDL.64 R170, [R1+0x80] ;  /* 0x0000800001aa7983 */ /* 0x000ee80000100a00 */
[----:B------:R-:W4:Y:S04]  /*a4d0*/  LDL.64 R178, [R1+0x78] ;  /* 0x0000780001b27983 */ /* 0x000f280000100a00 */
[----:B------:R-:W4:Y:S04]  /*a4e0*/  LDL.64 R194, [R1+0x70] ;  /* 0x0000700001c27983 */ /* 0x000f280000100a00 */
[----:B------:R-:W-:Y:S04]  /*a4f0*/  LDGSTS.E [R71+0x60038], desc[UR28][R202.64], !P5 ;  /* 0x60038000ca477fae */ /* 0x000fe8000e9a101c */
[----:B------:R-:W4:Y:S01]  /*a500*/  LDL.64 R202, [R1+0x68] ;  /* 0x0000680001ca7983 */ /* 0x000f220000100a00 */
[----:B------:R-:W-:-:S05]  /*a510*/  VIADD R68, R252, 0xfffffff0 ;  /* 0xfffffff0fc447836 */ /* 0x000fca0000000000 */
[----:B------:R-:W-:Y:S01]  /*a520*/  ISETP.GE.U32.AND P0, PT, R68, 0x7fffffb1, PT ;  /* 0x7fffffb14400780c */ /* 0x000fe20003f06070 */
[----:B------:R-:W-:-:S05]  /*a530*/  VIADD R68, R252, 0xffffffef ;  /* 0xffffffeffc447836 */ /* 0x000fca0000000000 */
[----:B------:R-:W-:Y:S01]  /*a540*/  ISETP.GE.U32.AND P3, PT, R68, 0x7fffffb0, PT ;  /* 0x7fffffb04400780c */ /* 0x000fe20003f66070 */
[----:B------:R-:W-:-:S05]  /*a550*/  VIADD R68, R252, 0xffffffee ;  /* 0xffffffeefc447836 */ /* 0x000fca0000000000 */
[----:B------:R-:W-:Y:S01]  /*a560*/  ISETP.GE.U32.AND P6, PT, R68, 0x7fffffaf, PT ;  /* 0x7fffffaf4400780c */ /* 0x000fe20003fc6070 */
[----:B------:R-:W-:Y:S01]  /*a570*/  VIADD R68, R252, 0xffffffed ;  /* 0xffffffedfc447836 */ /* 0x000fe20000000000 */
[----:B------:R-:W-:Y:S04]  /*a580*/  LDGSTS.E [R71+0x6003c], desc[UR28][R210.64], !P0 ;  /* 0x6003c000d2477fae */ /* 0x000fe8000c1a101c */
[----:B------:R-:W-:Y:S01]  /*a590*/  ISETP.GE.U32.AND P2, PT, R68, 0x7fffffae, PT ;  /* 0x7fffffae4400780c */ /* 0x000fe20003f46070 */
[----:B------:R-:W-:Y:S01]  /*a5a0*/  VIADD R68, R252, 0xffffffec ;  /* 0xffffffecfc447836 */ /* 0x000fe20000000000 */
[----:B------:R-:W-:Y:S04]  /*a5b0*/  LDGSTS.E [R71+0x60040], desc[UR28][R186.64], !P3 ;  /* 0x60040000ba477fae */ /* 0x000fe8000d9a101c */
[----:B------:R-:W-:Y:S01]  /*a5c0*/  ISETP.GE.U32.AND P4, PT, R68, 0x7fffffad, PT ;  /* 0x7fffffad4400780c */ /* 0x000fe20003f86070 */
[----:B------:R-:W-:Y:S01]  /*a5d0*/  LDGSTS.E [R71+0x60044], desc[UR28][R162.64], !P6 ;  /* 0x60044000a2477fae */ /* 0x000fe2000f1a101c */
[----:B------:R-:W-:-:S03]  /*a5e0*/  VIADD R68, R252, 0xffffffeb ;  /* 0xffffffebfc447836 */ /* 0x000fc60000000000 */
[----:B------:R-:W4:Y:S02]  /*a5f0*/  LDL.64 R210, [R1+0x18] ;  /* 0x0000180001d27983 */ /* 0x000f240000100a00 */
[----:B------:R-:W-:Y:S01]  /*a600*/  ISETP.GE.U32.AND P5, PT, R68, 0x7fffffac, PT ;  /* 0x7fffffac4400780c */ /* 0x000fe20003fa6070 */
[----:B------:R-:W-:Y:S01]  /*a610*/  VIADD R68, R252, 0xffffffea ;  /* 0xffffffeafc447836 */ /* 0x000fe20000000000 */
[----:B------:R-:W4:Y:S04]  /*a620*/  LDL.64 R186, [R1+0x30] ;  /* 0x0000300001ba7983 */ /* 0x000f280000100a00 */
[----:B------:R-:W4:Y:S01]  /*a630*/  LDL.64 R162, [R1+0x48] ;  /* 0x0000480001a27983 */ /* 0x000f220000100a00 */
[----:B------:R-:W-:Y:S01]  /*a640*/  ISETP.GE.U32.AND P0, PT, R68, 0x7fffffab, PT ;  /* 0x7fffffab4400780c */ /* 0x000fe20003f06070 */
[----:B------:R-:W-:-:S05]  /*a650*/  VIADD R68, R252, 0xffffffe9 ;  /* 0xffffffe9fc447836 */ /* 0x000fca0000000000 */
[----:B------:R-:W-:Y:S01]  /*a660*/  ISETP.GE.U32.AND P3, PT, R68, 0x7fffffaa, PT ;  /* 0x7fffffaa4400780c */ /* 0x000fe20003f66070 */
[----:B------:R-:W-:-:S05]  /*a670*/  VIADD R68, R252, 0xffffffe8 ;  /* 0xffffffe8fc447836 */ /* 0x000fca0000000000 */
[----:B------:R-:W-:Y:S01]  /*a680*/  ISETP.GE.U32.AND P6, PT, R68, 0x7fffffa9, PT ;  /* 0x7fffffa94400780c */ /* 0x000fe20003fc6070 */
[----:B------:R-:W-:Y:S01]  /*a690*/  VIADD R68, R252, 0xffffffe7 ;  /* 0xffffffe7fc447836 */ /* 0x000fe20000000000 */
[----:B--2---:R-:W-:Y:S04]  /*a6a0*/  LDGSTS.E [R71+0x60048], desc[UR28][R154.64], !P2 ;  /* 0x600480009a477fae */ /* 0x004fe8000d1a101c */
[----:B------:R-:W2:Y:S01]  /*a6b0*/  LDL.64 R154, [R1+0x50] ;  /* 0x00005000019a7983 */ /* 0x000ea20000100a00 */
[----:B------:R-:W-:-:S03]  /*a6c0*/  ISETP.GE.U32.AND P2, PT, R68, 0x7fffffa8, PT ;  /* 0x7fffffa84400780c */ /* 0x000fc60003f46070 */
[----:B---3--:R-:W-:Y:S04]  /*a6d0*/  LDGSTS.E [R71+0x6004c], desc[UR28][R170.64], !P4 ;  /* 0x6004c000aa477fae */ /* 0x008fe8000e1a101c */
[----:B----4-:R-:W-:Y:S04]  /*a6e0*/  LDGSTS.E [R71+0x60050], desc[UR28][R178.64], !P5 ;  /* 0x60050000b2477fae */ /* 0x010fe8000e9a101c */
[----:B------:R-:W-:Y:S04]  /*a6f0*/  LDGSTS.E [R71+0x60054], desc[UR28][R194.64], !P0 ;  /* 0x60054000c2477fae */ /* 0x000fe8000c1a101c */
[----:B------:R-:W3:Y:S04]  /*a700*/  LDL.64 R170, [R1+0x40] ;  /* 0x0000400001aa7983 */ /* 0x000ee80000100a00 */
[----:B------:R-:W4:Y:S04]  /*a710*/  LDL.64 R178, [R1+0x38] ;  /* 0x0000380001b27983 */ /* 0x000f280000100a00 */
[----:B------:R-:W4:Y:S04]  /*a720*/  LDL.64 R194, [R1+0x28] ;  /* 0x0000280001c27983 */ /* 0x000f280000100a00 */
[----:B------:R-:W-:Y:S04]  /*a730*/  LDGSTS.E [R71+0x60058], desc[UR28][R202.64], !P3 ;  /* 0x60058000ca477fae */ /* 0x000fe8000d9a101c */
[----:B------:R-:W-:Y:S04]  /*a740*/  LDGSTS.E [R71+0x6005c], desc[UR28][R218.64], !P6 ;  /* 0x6005c000da477fae */ /* 0x000fe8000f1a101c */
[----:B------:R-:W-:Y:S04]  /*a750*/  LDGSTS.E [R71+0x60060], desc[UR28][R226.64], !P2 ;  /* 0x60060000e2477fae */ /* 0x000fe8000d1a101c */
[----:B------:R-:W4:Y:S04]  /*a760*/  LDL.64 R202, [R1+0x20] ;  /* 0x0000200001ca7983 */ /* 0x000f280000100a00 */
[----:B------:R-:W4:Y:S04]  /*a770*/  LDL.64 R218, [R1+0x10] ;  /* 0x0000100001da7983 */ /* 0x000f280000100a00 */
[----:B------:R-:W4:Y:S01]  /*a780*/  LDL.64 R226, [R1+0x8] ;  /* 0x0000080001e27983 */ /* 0x000f220000100a00 */
[----:B------:R-:W-:-:S05]  /*a790*/  VIADD R68, R252, 0xffffffe6 ;  /* 0xffffffe6fc447836 */ /* 0x000fca0000000000 */
[----:B------:R-:W-:Y:S01]  /*a7a0*/  ISETP.GE.U32.AND P4, PT, R68, 0x7fffffa7, PT ;  /* 0x7fffffa74400780c */ /* 0x000fe20003f86070 */
        /* <DEDUP_REMOVED lines=10> */
[----:B------:R-:W-:Y:S01]  /*a850*/  VIADD R68, R252, 0xffffffe0 ;  /* 0xffffffe0fc447836 */ /* 0x000fe20000000000 */
[----:B--2---:R-:W-:Y:S04]  /*a860*/  LDGSTS.E [R71+0x60064], desc[UR28][R154.64], !P4 ;  /* 0x600640009a477fae */ /* 0x004fe8000e1a101c */
[----:B------:R-:W-:Y:S01]  /*a870*/  ISETP.GE.U32.AND P4, PT, R68, 0x7fffffa1, PT ;  /* 0x7fffffa14400780c */ /* 0x000fe20003f86070 */
[----:B------:R-:W-:Y:S01]  /*a880*/  VIADD R68, R252, 0xffffffdf ;  /* 0xffffffdffc447836 */ /* 0x000fe20000000000 */
[----:B------:R-:W-:Y:S04]  /*a890*/  LDGSTS.E [R71+0x60068], desc[UR28][R162.64], !P5 ;  /* 0x60068000a2477fae */ /* 0x000fe8000e9a101c */
[----:B------:R-:W-:Y:S01]  /*a8a0*/  ISETP.GE.U32.AND P5, PT, R68, 0x7fffffa0, PT ;  /* 0x7fffffa04400780c */ /* 0x000fe20003fa6070 */
[----:B------:R-:W-:Y:S01]  /*a8b0*/  VIADD R68, R252, 0xffffffde ;  /* 0xffffffdefc447836 */ /* 0x000fe20000000000 */
[----:B------:R-:W2:Y:S04]  /*a8c0*/  LDL.LU.64 R154, [R1+0x830] ;  /* 0x00083000019a7983 */ /* 0x000ea80000300a00 */
[----:B------:R-:W2:Y:S04]  /*a8d0*/  LDL.LU.64 R162, [R1+0x828] ;  /* 0x0008280001a27983 */ /* 0x000ea80000300a00 */
[----:B---3--:R-:W-:Y:S01]  /*a8e0*/  LDGSTS.E [R71+0x6006c], desc[UR28][R170.64], !P0 ;  /* 0x6006c000aa477fae */ /* 0x008fe2000c1a101c */
[----:B------:R-:W-:Y:S01]  /*a8f0*/  ISETP.GE.U32.AND P0, PT, R68, 0x7fffff9f, PT ;  /* 0x7fffff9f4400780c */ /* 0x000fe20003f06070 */
[----:B------:R-:W-:-:S02]  /*a900*/  VIADD R68, R252, 0xffffffdd ;  /* 0xffffffddfc447836 */ /* 0x000fc40000000000 */
[----:B----4-:R-:W-:Y:S03]  /*a910*/  LDGSTS.E [R71+0x60070], desc[UR28][R178.64], !P3 ;  /* 0x60070000b2477fae */ /* 0x010fe6000d9a101c */
[----:B------:R-:W-:Y:S01]  /*a920*/  ISETP.GE.U32.AND P3, PT, R68, 0x7fffff9e, PT ;  /* 0x7fffff9e4400780c */ /* 0x000fe20003f66070 */
[----:B------:R-:W-:Y:S01]  /*a930*/  VIADD R68, R252, 0xffffffdc ;  /* 0xffffffdcfc447836 */ /* 0x000fe20000000000 */
[----:B------:R-:W-:Y:S04]  /*a940*/  LDGSTS.E [R71+0x60074], desc[UR28][R186.64], !P6 ;  /* 0x60074000ba477fae */ /* 0x000fe8000f1a101c */
[----:B------:R-:W-:Y:S01]  /*a950*/  ISETP.GE.U32.AND P6, PT, R68, 0x7fffff9d, PT ;  /* 0x7fffff9d4400780c */ /* 0x000fe20003fc6070 */
[----:B------:R-:W-:Y:S01]  /*a960*/  VIADD R68, R252, 0xffffffdb ;  /* 0xffffffdbfc447836 */ /* 0x000fe20000000000 */
[----:B------:R-:W-:Y:S04]  /*a970*/  LDGSTS.E [R71+0x60078], desc[UR28][R194.64], !P2 ;  /* 0x60078000c2477fae */ /* 0x000fe8000d1a101c */
[----:B------:R-:W-:Y:S01]  /*a980*/  ISETP.GE.U32.AND P2, PT, R68, 0x7fffff9c, PT ;  /* 0x7fffff9c4400780c */ /* 0x000fe20003f46070 */
[----:B------:R-:W-:Y:S01]  /*a990*/  VIADD R68, R252, 0xffffffda ;  /* 0xffffffdafc447836 */ /* 0x000fe20000000000 */
[----:B------:R-:W3:Y:S04]  /*a9a0*/  LDL.LU.64 R170, [R1+0x820] ;  /* 0x0008200001aa7983 */ /* 0x000ee80000300a00 */
[----:B------:R-:W-:Y:S01]  /*a9b0*/  LDGSTS.E [R71+0x6007c], desc[UR28][R202.64], !P4 ;  /* 0x6007c000ca477fae */ /* 0x000fe2000e1a101c */
[----:B------:R-:W-:-:S03]  /*a9c0*/  ISETP.GE.U32.AND P4, PT, R68, 0x7fffff9b, PT ;  /* 0x7fffff9b4400780c */ /* 0x000fc60003f86070 */
[----:B------:R-:W4:Y:S04]  /*a9d0*/  LDL.LU.64 R178, [R1+0x818] ;  /* 0x0008180001b27983 */ /* 0x000f280000300a00 */
[----:B------:R-:W2:Y:S04]  /*a9e0*/  LDL.LU.64 R186, [R1+0x810] ;  /* 0x0008100001ba7983 */ /* 0x000ea80000300a00 */
[----:B------:R-:W2:Y:S04]  /*a9f0*/  LDL.LU.64 R194, [R1+0x808] ;  /* 0x0008080001c27983 */ /* 0x000ea80000300a00 */
[----:B------:R-:W2:Y:S04]  /*aa00*/  LDL.LU.64 R202, [R1+0x800] ;  /* 0x0008000001ca7983 */ /* 0x000ea80000300a00 */
[----:B------:R-:W-:Y:S04]  /*aa10*/  LDGSTS.E [R71+0x60080], desc[UR28][R210.64], !P5 ;  /* 0x60080000d2477fae */ /* 0x000fe8000e9a101c */
[----:B------:R-:W-:Y:S04]  /*aa20*/  LDGSTS.E [R71+0x60084], desc[UR28][R218.64], !P0 ;  /* 0x60084000da477fae */ /* 0x000fe8000c1a101c */
[----:B------:R-:W-:Y:S04]  /*aa30*/  LDGSTS.E [R71+0x60088], desc[UR28][R226.64], !P3 ;  /* 0x60088000e2477fae */ /* 0x000fe8000d9a101c */
[----:B------:R-:W2:Y:S04]  /*aa40*/  LDL.LU.64 R210, [R1+0x7f8] ;  /* 0x0007f80001d27983 */ /* 0x000ea80000300a00 */
[----:B------:R-:W2:Y:S04]  /*aa50*/  LDL.LU.64 R218, [R1+0x7f0] ;  /* 0x0007f00001da7983 */ /* 0x000ea80000300a00 */
[----:B------:R-:W2:Y:S04]  /*aa60*/  LDL.LU.64 R226, [R1+0x7e8] ;  /* 0x0007e80001e27983 */ /* 0x000ea80000300a00 */
[----:B------:R-:W-:Y:S04]  /*aa70*/  LDGSTS.E [R71+0x6008c], desc[UR28][R4.64], !P6 ;  /* 0x6008c00004477fae */ /* 0x000fe8000f1a101c */
[----:B-----5:R1:W-:Y:S04]  /*aa80*/  LDGSTS.E [R71+0x60090], desc[UR28][R250.64], !P2 ;  /* 0x60090000fa477fae */ /* 0x0203e8000d1a101c */
[----:B------:R-:W-:Y:S04]  /*aa90*/  LDGSTS.E [R71+0x60094], desc[UR28][R248.64], !P4 ;  /* 0x60094000f8477fae */ /* 0x000fe8000e1a101c */
[----:B------:R-:W2:Y:S04]  /*aaa0*/  LDL.64 R4, [R1+0x130] ;  /* 0x0001300001047983 */ /* 0x000ea80000100a00 */
[----:B------:R-:W-:Y:S04]  /*aab0*/  STL.64 [R1+0x790], R250 ;  /* 0x000790fa01007387 */ /* 0x000fe80000100a00 */
[----:B------:R1:W-:Y:S04]  /*aac0*/  STL.64 [R1+0x798], R248 ;  /* 0x000798f801007387 */ /* 0x0003e80000100a00 */
[----:B-1----:R-:W2:Y:S01]  /*aad0*/  LDL.64 R248, [R1+0x150] ;  /* 0x0001500001f87983 */ /* 0x002ea20000100a00 */
        /* <DEDUP_REMOVED lines=46> */
[----:B------:R-:W1:Y:S04]  /*adc0*/  S2R R70, SR_TID.X ;  /* 0x0000000000467919 */ /* 0x000e680000002100 */
[----:B------:R-:W-:Y:S01]  /*add0*/  ISETP.GE.U32.AND P2, PT, R68, 0x7fffff8a, PT ;  /* 0x7fffff8a4400780c */ /* 0x000fe20003f46070 */
[----:B------:R-:W-:Y:S01]  /*ade0*/  VIADD R68, R252, 0xffffffc8 ;  /* 0xffffffc8fc447836 */ /* 0x000fe20000000000 */
[----:B------:R-:W-:Y:S04]  /*adf0*/  LDGSTS.E [R71+0x600cc], desc[UR28][R28.64], !P0 ;  /* 0x600cc0001c477fae */ /* 0x000fe8000c1a101c */
[----:B------:R-:W-:Y:S01]  /*ae00*/  ISETP.GE.U32.AND P4, PT, R68, 0x7fffff89, PT ;  /* 0x7fffff894400780c */ /* 0x000fe20003f86070 */
[----:B------:R-:W-:Y:S01]  /*ae10*/  VIADD R68, R252, 0xffffffc7 ;  /* 0xffffffc7fc447836 */ /* 0x000fe20000000000 */
[----:B------:R-:W-:Y:S04]  /*ae20*/  STL.64 [R1+0x7a0], R246 ;  /* 0x0007a0f601007387 */ /* 0x000fe80000100a00 */
[----:B------:R-:W-:Y:S01]  /*ae30*/  ISETP.GE.U32.AND P5, PT, R68, 0x7fffff88, PT ;  /* 0x7fffff884400780c */ /* 0x000fe20003fa6070 */
[----:B------:R-:W-:Y:S01]  /*ae40*/  VIADD R68, R252, 0xffffffc6 ;  /* 0xffffffc6fc447836 */ /* 0x000fe20000000000 */
[----:B------:R-:W-:Y:S04]  /*ae50*/  LDGSTS.E [R71+0x600d0], desc[UR28][R30.64], !P3 ;  /* 0x600d00001e477fae */ /* 0x000fe8000d9a101c */
[----:B------:R-:W-:Y:S01]  /*ae60*/  ISETP.GE.U32.AND P0, PT, R68, 0x7fffff87, PT ;  /* 0x7fffff874400780c */ /* 0x000fe20003f06070 */
[----:B------:R-:W-:Y:S01]  /*ae70*/  VIADD R68, R252, 0xffffffc5 ;  /* 0xffffffc5fc447836 */ /* 0x000fe20000000000 */
[----:B------:R-:W-:Y:S01]  /*ae80*/  STL.64 [R1+0x7a8], R244 ;  /* 0x0007a8f401007387 */ /* 0x000fe20000100a00 */
[----:B------:R-:W-:-:S03]  /*ae90*/  VIADD R0, R2, UR10 ;  /* 0x0000000a02007c36 */ /* 0x000fc60008000000 */
[----:B------:R-:W-:Y:S01]  /*aea0*/  ISETP.GE.U32.AND P3, PT, R68, 0x7fffff86, PT ;  /* 0x7fffff864400780c */ /* 0x000fe20003f66070 */
[----:B------:R1:W-:Y:S01]  /*aeb0*/  STL.64 [R1+0x7b0], R6 ;  /* 0x0007b00601007387 */ /* 0x0003e20000100a00 */
[----:B------:R-:W-:-:S03]  /*aec0*/  VIADD R68, R252, 0xffffffc4 ;  /* 0xffffffc4fc447836 */ /* 0x000fc60000000000 */
[----:B------:R-:W-:Y:S04]  /*aed0*/  STL.64 [R1+0x7b8], R8 ;  /* 0x0007b80801007387 */ /* 0x000fe80000100a00 */
[----:B------:R1:W-:Y:S04]  /*aee0*/  STL.64 [R1+0x7c0], R10 ;  /* 0x0007c00a01007387 */ /* 0x0003e80000100a00 */
[----:B------:R-:W-:Y:S04]  /*aef0*/  STL.64 [R1+0x7c8], R12 ;  /* 0x0007c80c01007387 */ /* 0x000fe80000100a00 */
[----:B------:R-:W-:Y:S04]  /*af00*/  STL.64 [R1+0x7d8], R14 ;  /* 0x0007d80e01007387 */ /* 0x000fe80000100a00 */
[----:B------:R-:W-:Y:S01]  /*af10*/  LDGSTS.E [R71+0x600d4], desc[UR28][R32.64], !P6 ;  /* 0x600d400020477fae */ /* 0x000fe2000f1a101c */
[----:B------:R-:W-:Y:S01]  /*af20*/  ISETP.GE.U32.AND P6, PT, R68, 0x7fffff85, PT ;  /* 0x7fffff854400780c */ /* 0x000fe20003fc6070 */
[----:B------:R-:W-:-:S02]  /*af30*/  VIADD R68, R252, 0xffffffc3 ;  /* 0xffffffc3fc447836 */ /* 0x000fc40000000000 */
[----:B------:R-:W-:Y:S04]  /*af40*/  STL.64 [R1+0x7e0], R16 ;  /* 0x0007e01001007387 */ /* 0x000fe80000100a00 */
[----:B------:R-:W-:Y:S04]  /*af50*/  STL [R1+0x788], R243 ;  /* 0x000788f301007387 */ /* 0x000fe80000100800 */
[----:B------:R-:W-:Y:S04]  /*af60*/  STL [R1+0x580], R0 ;  /* 0x0005800001007387 */ /* 0x000fe80000100800 */
[----:B-1----:R-:W3:Y:S04]  /*af70*/  LDL.64 R6, [R1+0x170] ;  /* 0x0001700001067983 */ /* 0x002ee80000100a00 */
[----:B------:R-:W-:Y:S01]  /*af80*/  LDGSTS.E [R71+0x600d8], desc[UR28][R34.64], !P2 ;  /* 0x600d800022477fae */ /* 0x000fe2000d1a101c */
[----:B------:R-:W-:Y:S01]  /*af90*/  ISETP.GE.U32.AND P2, PT, R68, 0x7fffff84, PT ;  /* 0x7fffff844400780c */ /* 0x000fe20003f46070 */
[----:B------:R-:W-:-:S02]  /*afa0*/  VIADD R68, R252, 0xffffffc2 ;  /* 0xffffffc2fc447836 */ /* 0x000fc40000000000 */
[----:B------:R-:W-:Y:S01]  /*afb0*/  VIADD R251, R252, 0x3f ;  /* 0x0000003ffcfb7836 */ /* 0x000fe20000000000 */
[----:B------:R-:W-:Y:S02]  /*afc0*/  LDGSTS.E [R71+0x600dc], desc[UR28][R36.64], !P4 ;  /* 0x600dc00024477fae */ /* 0x000fe4000e1a101c */
[----:B------:R-:W-:Y:S01]  /*afd0*/  ISETP.GE.U32.AND P4, PT, R68, 0x7fffff83, PT ;  /* 0x7fffff834400780c */ /* 0x000fe20003f86070 */
[----:B------:R-:W-:Y:S01]  /*afe0*/  VIADD R68, R252, 0xffffffc1 ;  /* 0xffffffc1fc447836 */ /* 0x000fe20000000000 */
[----:B------:R-:W-:Y:S01]  /*aff0*/  LDGSTS.E [R71+0x600e0], desc[UR28][R38.64], !P5 ;  /* 0x600e000026477fae */ /* 0x000fe2000e9a101c */
[----:B------:R-:W-:-:S03]  /*b000*/  LOP3.LUT R70, R70, 0x3f, RZ, 0xc0, !PT ;  /* 0x0000003f46467812 */ /* 0x000fc600078ec0ff */
[----:B------:R-:W-:Y:S01]  /*b010*/  LDGSTS.E [R71+0x600e4], desc[UR28][R230.64], !P0 ;  /* 0x600e4000e6477fae */ /* 0x000fe2000c1a101c */
[----:B------:R-:W-:Y:S02]  /*b020*/  ISETP.GT.AND P0, PT, R251, 0x3f, PT ;  /* 0x0000003ffb00780c */ /* 0x000fe40003f04270 */
[----:B------:R-:W-:Y:S01]  /*b030*/  ISETP.GE.U32.AND P5, PT, R68, 0x7fffff82, PT ;  /* 0x7fffff824400780c */ /* 0x000fe20003fa6070 */
[----:B------:R-:W-:Y:S01]  /*b040*/  LDGSTS.E [R71+0x600e8], desc[UR28][R232.64], !P3 ;  /* 0x600e8000e8477fae */ /* 0x000fe2000d9a101c */
[----:B------:R-:W-:Y:S01]  /*b050*/  ISETP.GE.AND P3, PT, R70, R252, PT ;  /* 0x000000fc4600720c */ /* 0x000fe20003f66270 */
[----:B------:R-:W-:Y:S01]  /*b060*/  VIADD R69, R252, 0xffffffc0 ;  /* 0xffffffc0fc457836 */ /* 0x000fe20000000000 */
[----:B------:R-:W-:Y:S01]  /*b070*/  SEL R68, RZ, 0x4, !P0 ;  /* 0x00000004ff447807 */ /* 0x000fe20004000000 */
[----:B------:R-:W-:Y:S03]  /*b080*/  LDGSTS.E [R71+0x600ec], desc[UR28][R234.64], !P6 ;  /* 0x600ec000ea477fae */ /* 0x000fe6000f1a101c */
[----:B------:R-:W-:Y:S01]  /*b090*/  SEL R68, R68, RZ, !P3 ;  /* 0x000000ff44447207 */ /* 0x000fe20005800000 */
[----:B------:R-:W-:Y:S01]  /*b0a0*/  LDGSTS.E [R71+0x600f0], desc[UR28][R236.64], !P2 ;  /* 0x600f0000ec477fae */ /* 0x000fe2000d1a101c */
[----:B------:R-:W-:-:S02]  /*b0b0*/  ISETP.GE.U32.AND P6, PT, R69, 0x7fffff81, PT ;  /* 0x7fffff814500780c */ /* 0x000fc40003fc6070 */
[----:B------:R-:W-:Y:S01]  /*b0c0*/  ISETP.NE.U32.AND P3, PT, R68, RZ, PT ;  /* 0x000000ff4400720c */ /* 0x000fe20003f65070 */
[----:B------:R-:W-:Y:S04]  /*b0d0*/  LDGSTS.E [R71+0x600f4], desc[UR28][R238.64], !P4 ;  /* 0x600f4000ee477fae */ /* 0x000fe8000e1a101c */
[----:B------:R-:W-:Y:S04]  /*b0e0*/  LDGSTS.E [R71+0x600f8], desc[UR28][R240.64], !P5 ;  /* 0x600f8000f0477fae */ /* 0x000fe8000e9a101c */
[----:B------:R-:W4:Y:S04]  /*b0f0*/  LDL.64 R10, [R1+0x190] ;  /* 0x00019000010a7983 */ /* 0x000f280000100a00 */
[----:B------:R-:W-:Y:S04]  /*b100*/  LDGSTS.E [R71+0x600fc], desc[UR28][R242.64], !P6 ;  /* 0x600fc000f2477fae */ /* 0x000fe8000f1a101c */
[----:B------:R-:W0:Y:S04]  /*b110*/  LDGDEPBAR ;  /* 0x00000000000079af */ /* 0x000e280000000000 */
[----:B------:R-:W4:Y:S04]  /*b120*/  LDL.64 R244, [R1+0x1b0] ;  /* 0x0001b00001f47983 */ /* 0x000f280000100a00 */
[----:B------:R-:W4:Y:S04]  /*b130*/  LDL.64 R246, [R1+0x1d0] ;  /* 0x0001d00001f67983 */ /* 0x000f280000100a00 */
[----:B--2---:R-:W-:Y:S04]  /*b140*/  LDGSTS.E [R0], desc[UR28][R248.64], P3 ;  /* 0x00000000f8007fae */ /* 0x004fe800099a101c */
[----:B------:R-:W-:Y:S04]  /*b150*/  LDGSTS.E [R0+0x400], desc[UR28][R4.64], P3 ;  /* 0x0040000004007fae */ /* 0x000fe800099a101c */
[----:B------:R-:W-:Y:S04]  /*b160*/  LDGSTS.E [R0+0x800], desc[UR28][R40.64], P3 ;  /* 0x0080000028007fae */ /* 0x000fe800099a101c */
[----:B------:R-:W2:Y:S04]  /*b170*/  LDL.64 R248, [R1+0x1f0] ;  /* 0x0001f00001f87983 */ /* 0x000ea80000100a00 */
[----:B------:R-:W2:Y:S04]  /*b180*/  LDL.64 R4, [R1+0x210] ;  /* 0x0002100001047983 */ /* 0x000ea80000100a00 */
[----:B------:R-:W-:Y:S04]  /*b190*/  STL.64 [R1+0x770], R40 ;  /* 0x0007702801007387 */ /* 0x000fe80000100a00 */
[----:B------:R-:W-:Y:S04]  /*b1a0*/  LDGSTS.E [R0+0xc00], desc[UR28][R48.64], P3 ;  /* 0x00c0000030007fae */ /* 0x000fe800099a101c */
[----:B------:R-:W-:Y:S04]  /*b1b0*/  STL.64 [R1+0x760], R48 ;  /* 0x0007603001007387 */ /* 0x000fe80000100a00 */
[----:B------:R-:W-:Y:S04]  /*b1c0*/  LDGSTS.E [R0+0x1000], desc[UR28][R56.64], P3 ;  /* 0x0100000038007fae */ /* 0x000fe800099a101c */
[----:B------:R1:W-:Y:S04]  /*b1d0*/  STL.64 [R1+0x768], R56 ;  /* 0x0007683801007387 */ /* 0x0003e80000100a00 */
[----:B------:R-:W-:Y:S04]  /*b1e0*/  LDGSTS.E [R0+0x1400], desc[UR28][R64.64], P3 ;  /* 0x0140000040007fae */ /* 0x000fe800099a101c */
[----:B------:R-:W-:Y:S04]  /*b1f0*/  LDGSTS.E [R0+0x1800], desc[UR28][R76.64], P3 ;  /* 0x018000004c007fae */ /* 0x000fe800099a101c */
[----:B-1----:R-:W2:Y:S04]  /*b200*/  LDL.LU.64 R56, [R1+0x128] ;  /* 0x0001280001387983 */ /* 0x002ea80000300a00 */
[----:B------:R-:W-:Y:S04]  /*b210*/  STL.64 [R1+0x778], R64 ;  /* 0x0007784001007387 */ /* 0x000fe80000100a00 */
[----:B------:R1:W-:Y:S04]  /*b220*/  STL.64 [R1+0x780], R76 ;  /* 0x0007804c01007387 */ /* 0x0003e80000100a00 */
[----:B------:R-:W-:Y:S04]  /*b230*/  LDGSTS.E [R0+0x1c00], desc[UR28][R84.64], P3 ;  /* 0x01c0000054007fae */ /* 0x000fe800099a101c */
[----:B------:R-:W-:Y:S04]  /*b240*/  LDGSTS.E [R0+0x2000], desc[UR28][R92.64], P3 ;  /* 0x020000005c007fae */ /* 0x000fe800099a101c */
[----:B-1----:R-:W2:Y:S04]  /*b250*/  LDL.LU.64 R76, [R1+0x148] ;  /* 0x00014800014c7983 */ /* 0x002ea80000300a00 */
[----:B------:R-:W-:Y:S04]  /*b260*/  LDGSTS.E [R0+0x2400], desc[UR28][R100.64], P3 ;  /* 0x0240000064007fae */ /* 0x000fe800099a101c */
        /* <DEDUP_REMOVED lines=15> */
[----:B------:R-:W-:Y:S01]  /*b360*/  LDGSTS.E [R0+0x6400], desc[UR28][R228.64], P3 ;  /* 0x06400000e4007fae */ /* 0x000fe200099a101c */
[----:B------:R-:W-:-:S03]  /*b370*/  ISETP.GE.AND P2, PT, R70, R69, PT ;  /* 0x000000454600720c */ /* 0x000fc60003f46270 */
[----:B------:R-:W2:Y:S04]  /*b380*/  LDL.64 R12, [R1+0x158] ;  /* 0x00015800010c7983 */ /* 0x000ea80000100a00 */
[----:B---3--:R1:W-:Y:S02]  /*b390*/  LDGSTS.E [R0+0x6800], desc[UR28][R6.64], P3 ;  /* 0x0680000006007fae */ /* 0x0083e400099a101c */
[----:B-1----:R-:W-:-:S05]  /*b3a0*/  LOP3.LUT R6, R2, 0x20, RZ, 0x3c, !PT ;  /* 0x0000002002067812 */ /* 0x002fca00078e3cff */
[----:B------:R-:W-:Y:S02]  /*b3b0*/  VIADD R70, R6, UR10 ;  /* 0x0000000a06467c36 */ /* 0x000fe40008000000 */
[----:B------:R-:W3:Y:S04]  /*b3c0*/  LDL.64 R6, [R1+0x178] ;  /* 0x0001780001067983 */ /* 0x000ee80000100a00 */
[----:B----4-:R-:W-:Y:S04]  /*b3d0*/  LDGSTS.E [R0+0x6c00], desc[UR28][R10.64], P3 ;  /* 0x06c000000a007fae */ /* 0x010fe800099a101c */
[----:B------:R-:W-:Y:S04]  /*b3e0*/  LDGSTS.E [R0+0x7000], desc[UR28][R244.64], P3 ;  /* 0x07000000f4007fae */ /* 0x000fe800099a101c */
[----:B------:R-:W4:Y:S04]  /*b3f0*/  LDL.64 R10, [R1+0x198] ;  /* 0x00019800010a7983 */ /* 0x000f280000100a00 */
[----:B------:R-:W-:Y:S04]  /*b400*/  LDGSTS.E [R0+0x7400], desc[UR28][R246.64], P3 ;  /* 0x07400000f6007fae */ /* 0x000fe800099a101c */
[----:B------:R-:W4:Y:S04]  /*b410*/  LDL.64 R244, [R1+0x1b8] ;  /* 0x0001b80001f47983 */ /* 0x000f280000100a00 */
[----:B------:R-:W4:Y:S04]  /*b420*/  LDL.64 R246, [R1+0x1d8] ;  /* 0x0001d80001f67983 */ /* 0x000f280000100a00 */
[----:B--2---:R-:W-:Y:S04]  /*b430*/  LDGSTS.E [R0+0x7800], desc[UR28][R248.64], P3 ;  /* 0x07800000f8007fae */ /* 0x004fe800099a101c */
[----:B------:R-:W-:Y:S04]  /*b440*/  LDGSTS.E [R0+0x7c00], desc[UR28][R4.64], P3 ;  /* 0x07c0000004007fae */ /* 0x000fe800099a101c */
[----:B------:R-:W2:Y:S04]  /*b450*/  LDL.64 R248, [R1+0x1f8] ;  /* 0x0001f80001f87983 */ /* 0x000ea80000100a00 */
[----:B------:R-:W2:Y:S04]  /*b460*/  LDL.64 R4, [R1+0x220] ;  /* 0x0002200001047983 */ /* 0x000ea80000100a00 */
[----:B------:R-:W2:Y:S04]  /*b470*/  LDL.LU.64 R64, [R1+0x140] ;  /* 0x0001400001407983 */ /* 0x000ea80000300a00 */
[----:B------:R-:W2:Y:S04]  /*b480*/  LDL.LU.64 R48, [R1+0x120] ;  /* 0x0001200001307983 */ /* 0x000ea80000300a00 */
        /* <DEDUP_REMOVED lines=39> */
[----:B------:R-:W-:Y:S04]  /*b700*/  LDGSTS.E [R69+0x200], desc[UR28][R64.64], P3 ;  /* 0x0020000040457fae */ /* 0x000fe800099a101c */
[----:B------:R-:W2:Y:S04]  /*b710*/  LDL.64 R248, [R1+0x200] ;  /* 0x0002000001f87983 */ /* 0x000ea80000100a00 */
[----:B------:R-:W2:Y:S04]  /*b720*/  LDL.64 R4, [R1+0x218] ;  /* 0x0002180001047983 */ /* 0x000ea80000100a00 */
        /* <DEDUP_REMOVED lines=24> */
[----:B------:R-:W2:Y:S04]  /*b8b0*/  LDL.LU.64 R40, [R1+0x138] ;  /* 0x0001380001287983 */ /* 0x000ea80000300a00 */
[----:B------:R1:W-:Y:S04]  /*b8c0*/  STL.64 [R1+0x598], R2 ;  /* 0x0005980201007387 */ /* 0x0003e80000100a00 */
[----:B------:R-:W-:Y:S04]  /*b8d0*/  LDGSTS.E [R69+0x6600], desc[UR28][R12.64], P3 ;  /* 0x066000000c457fae */ /* 0x000fe800099a101c */
[----:B---3--:R3:W-:Y:S02]  /*b8e0*/  LDGSTS.E [R69+0x6a00], desc[UR28][R6.64], P3 ;  /* 0x06a0000006457fae */ /* 0x0087e400099a101c */
[----:B---3--:R-:W-:-:S02]  /*b8f0*/  LOP3.LUT R6, R2, 0x60, RZ, 0x3c, !PT ;  /* 0x0000006002067812 */ /* 0x008fc400078e3cff */
[----:B-1----:R-:W3:Y:S04]  /*b900*/  LDL.LU.64 R2, [R1+0x118] ;  /* 0x0001180001027983 */ /* 0x002ee80000300a00 */
[----:B------:R-:W3:Y:S04]  /*b910*/  LDL.64 R16, [R1+0x168] ;  /* 0x0001680001107983 */ /* 0x000ee80000100a00 */
[----:B------:R-:W3:Y:S04]  /*b920*/  LDL.64 R14, [R1+0x188] ;  /* 0x00018800010e7983 */ /* 0x000ee80000100a00 */
[----:B------:R-:W3:Y:S04]  /*b930*/  LDL.64 R12, [R1+0x1e8] ;  /* 0x0001e800010c7983 */ /* 0x000ee80000100a00 */
[----:B----4-:R-:W-:Y:S04]  /*b940*/  LDGSTS.E [R69+0x6e00], desc[UR28][R10.64], P3 ;  /* 0x06e000000a457fae */ /* 0x010fe800099a101c */
[----:B------:R-:W-:Y:S04]  /*b950*/  LDGSTS.E [R69+0x7200], desc[UR28][R244.64], P3 ;  /* 0x07200000f4457fae */ /* 0x000fe800099a101c */
[----:B------:R-:W4:Y:S04]  /*b960*/  LDL.64 R10, [R1+0x208] ;  /* 0x00020800010a7983 */ /* 0x000f280000100a00 */
[----:B------:R-:W-:Y:S04]  /*b970*/  LDGSTS.E [R69+0x7600], desc[UR28][R246.64], P3 ;  /* 0x07600000f6457fae */ /* 0x000fe800099a101c */
[----:B------:R-:W4:Y:S04]  /*b980*/  LDL.64 R246, [R1+0x1c8] ;  /* 0x0001c80001f67983 */ /* 0x000f280000100a00 */
[----:B--2---:R-:W-:Y:S04]  /*b990*/  LDGSTS.E [R69+0x7a00], desc[UR28][R248.64], P3 ;  /* 0x07a00000f8457fae */ /* 0x004fe800099a101c */
[----:B------:R-:W-:Y:S04]  /*b9a0*/  LDGSTS.E [R69+0x7e00], desc[UR28][R4.64], P3 ;  /* 0x07e0000004457fae */ /* 0x000fe800099a101c */
[----:B------:R-:W2:Y:S04]  /*b9b0*/  LDL.64 R248, [R1+0x228] ;  /* 0x0002280001f87983 */ /* 0x000ea80000100a00 */
[----:B------:R-:W2:Y:S01]  /*b9c0*/  LDL.64 R4, [R1+0x1a8] ;  /* 0x0001a80001047983 */ /* 0x000ea20000100a00 */
[----:B------:R-:W-:-:S05]  /*b9d0*/  VIADD R68, R252, 0xffffffbf ;  /* 0xffffffbffc447836 */ /* 0x000fca0000000000 */
[----:B------:R-:W-:Y:S01]  /*b9e0*/  ISETP.GE.U32.AND P4, PT, R68, 0x7fffff80, PT ;  /* 0x7fffff804400780c */ /* 0x000fe20003f86070 */
[----:B------:R-:W-:-:S05]  /*b9f0*/  VIADD R68, R252, 0xffffffbe ;  /* 0xffffffbefc447836 */ /* 0x000fca0000000000 */
[----:B------:R-:W-:Y:S01]  /*ba00*/  ISETP.GE.U32.AND P5, PT, R68, 0x7fffff7f, PT ;  /* 0x7fffff7f4400780c */ /* 0x000fe20003fa6070 */
[----:B------:R-:W-:-:S05]  /*ba10*/  VIADD R68, R252, 0xffffffbd ;  /* 0xffffffbdfc447836 */ /* 0x000fca0000000000 */
[----:B------:R-:W-:Y:S01]  /*ba20*/  ISETP.GE.U32.AND P6, PT, R68, 0x7fffff7e, PT ;  /* 0x7fffff7e4400780c */ /* 0x000fe20003fc6070 */
[----:B------:R-:W-:Y:S01]  /*ba30*/  VIADD R68, R252, 0xffffffbc ;  /* 0xffffffbcfc447836 */ /* 0x000fe20000000000 */
[----:B------:R-:W-:-:S04]  /*ba40*/  SEL R9, RZ, 0x4, P2 ;  /* 0x00000004ff097807 */ /* 0x000fc80001000000 */
[----:B------:R-:W-:Y:S01]  /*ba50*/  ISETP.GE.U32.AND P2, PT, R68, 0x7fffff7d, PT ;  /* 0x7fffff7d4400780c */ /* 0x000fe20003f46070 */
[----:B------:R-:W-:Y:S02]  /*ba60*/  VIADD R68, R6, UR10 ;  /* 0x0000000a06447c36 */ /* 0x000fe40008000000 */
[----:B------:R-:W4:Y:S04]  /*ba70*/  LDL.LU.64 R6, [R1+0x110] ;  /* 0x0001100001067983 */ /* 0x000f280000300a00 */
[----:B------:R-:W4:Y:S04]  /*ba80*/  LDL.LU.64 R244, [R1+0x108] ;  /* 0x0001080001f47983 */ /* 0x000f280000300a00 */
[----:B------:R-:W-:Y:S04]  /*ba90*/  LDGSTS.E [R68+0x300], desc[UR28][R40.64], P3 ;  /* 0x0030000028447fae */ /* 0x000fe800099a101c */
[----:B---3--:R-:W-:Y:S04]  /*baa0*/  LDGSTS.E [R68+0x700], desc[UR28][R2.64], P3 ;  /* 0x0070000002447fae */ /* 0x008fe800099a101c */
        /* <DEDUP_REMOVED lines=25> */
[----:B------:R-:W3:Y:S04]  /*bc40*/  LDL.LU.64 R16, [R1+0x7e0] ;  /* 0x0007e00001107983 */ /* 0x000ee80000300a00 */
[----:B------:R-:W3:Y:S04]  /*bc50*/  LDL.LU.64 R14, [R1+0x7d8] ;  /* 0x0007d800010e7983 */ /* 0x000ee80000300a00 */
[----:B--2---:R-:W-:Y:S04]  /*bc60*/  LDGSTS.E [R68+0x6f00], desc[UR28][R4.64], P3 ;  /* 0x06f0000004447fae */ /* 0x004fe800099a101c */
[----:B----4-:R-:W-:Y:S04]  /*bc70*/  LDGSTS.E [R68+0x7300], desc[UR28][R246.64], P3 ;  /* 0x07300000f6447fae */ /* 0x010fe800099a101c */
[----:B------:R1:W-:Y:S04]  /*bc80*/  LDGSTS.E [R68+0x7700], desc[UR28][R12.64], P3 ;  /* 0x077000000c447fae */ /* 0x0003e800099a101c */
[----:B------:R-:W2:Y:S04]  /*bc90*/  LDL.LU.64 R4, [R1+0x7d0] ;  /* 0x0007d00001047983 */ /* 0x000ea80000300a00 */
[----:B------:R-:W4:Y:S04]  /*bca0*/  LDL.LU.64 R246, [R1+0x100] ;  /* 0x0001000001f67983 */ /* 0x000f280000300a00 */
[----:B------:R-:W-:Y:S04]  /*bcb0*/  LDGSTS.E [R68+0x7b00], desc[UR28][R10.64], P3 ;  /* 0x07b000000a447fae */ /* 0x000fe800099a101c */
[----:B------:R-:W-:Y:S01]  /*bcc0*/  LDGSTS.E [R68+0x7f00], desc[UR28][R248.64], P3 ;  /* 0x07f00000f8447fae */ /* 0x000fe200099a101c */
[----:B------:R-:W-:Y:S01]  /*bcd0*/  ISETP.GT.AND P3, PT, R251, 0x7f, PT ;  /* 0x0000007ffb00780c */ /* 0x000fe20003f64270 */
[----:B------:R-:W-:Y:S01]  /*bce0*/  USHF.L.U32 UR4, UR4, 0x6, URZ ;  /* 0x0000000604047899 */ /* 0x000fe200080006ff */
[----:B------:R-:W-:Y:S01]  /*bcf0*/  VIADD R8, R252, 0xffffffbb ;  /* 0xffffffbbfc087836 */ /* 0x000fe20000000000 */
[----:B------:R-:W0:Y:S04]  /*bd00*/  LDGDEPBAR ;  /* 0x00000000000079af */ /* 0x000e280000000000 */
[----:B------:R-:W3:Y:S04]  /*bd10*/  LDL.LU.64 R248, [R1+0xf8] ;  /* 0x0000f80001f87983 */ /* 0x000ee80000300a00 */
[----:B------:R-:W-:Y:S04]  /*bd20*/  STL.64 [R1+0x718], R68 ;  /* 0x0007184401007387 */ /* 0x000fe80000100a00 */
[----:B------:R-:W3:Y:S04]  /*bd30*/  LDL.LU.64 R10, [R1+0xf0] ;  /* 0x0000f000010a7983 */ /* 0x000ee80000300a00 */
[----:B------:R-:W3:Y:S01]  /*bd40*/  LDL.LU.64 R250, [R1+0xe8] ;  /* 0x0000e80001fa7983 */ /* 0x000ee20000300a00 */
[----:B------:R-:W-:Y:S01]  /*bd50*/  IMAD.U32 R252, RZ, RZ, UR4 ;  /* 0x00000004fffc7e24 */ /* 0x000fe2000f8e00ff */
[----:B------:R-:W-:Y:S01]  /*bd60*/  SEL R243, R9, RZ, P3 ;  /* 0x000000ff09f37207 */ /* 0x000fe20001800000 */
[----:B------:R-:W-:Y:S01]  /*bd70*/  BAR.SYNC.DEFER_BLOCKING 0x0 ;  /* 0x0000000000007b1d */ /* 0x000fe20000010000 */
[----:B------:R-:W-:Y:S01]  /*bd80*/  ISETP.GE.U32.AND P3, PT, R8, 0x7fffff7c, PT ;  /* 0x7fffff7c0800780c */ /* 0x000fe20003f66070 */
[----:B------:R-:W-:-:S04]  /*bd90*/  IMAD.WIDE R6, R252, 0x4, R6 ;  /* 0x00000004fc067825 */ /* 0x000fc800078e0206 */
[----:B-1----:R-:W-:-:S04]  /*bda0*/  IMAD.WIDE R12, R252, 0x4, R244 ;  /* 0x00000004fc0c7825 */ /* 0x002fc800078e02f4 */
[----:B--2---:R-:W-:Y:S02]  /*bdb0*/  IMAD.WIDE R8, R252, 0x4, R4 ;  /* 0x00000004fc087825 */ /* 0x004fe400078e0204 */
[----:B------:R-:W1:Y:S03]  /*bdc0*/  LDC R5, c[0x0][0x3a0] ;  /* 0x0000e800ff057b82 */ /* 0x000e660000000800 */
[----:B------:R2:W-:Y:S04]  /*bdd0*/  STL.64 [R1+0x4a0], R8 ;  /* 0x0004a00801007387 */ /* 0x0005e80000100a00 */
[----:B------:R-:W-:Y:S01]  /*bde0*/  @!PT LDS RZ, [RZ] ;  /* 0x00000000fffff984 */ /* 0x000fe20000000800 */
[----:B------:R-:W-:Y:S01]  /*bdf0*/  @!PT LDS RZ, [RZ] ;  /* 0x00000000fffff984 */ /* 0x000fe20000000800 */
[----:B------:R-:W-:Y:S01]  /*be00*/  @!PT LDS RZ, [RZ] ;  /* 0x00000000fffff984 */ /* 0x000fe20000000800 */
[----:B------:R-:W-:Y:S04]  /*be10*/  LDGSTS.E [R71+0x68000], desc[UR28][R8.64], !P4 ;  /* 0x6800000008477fae */ /* 0x000fe8000e1a101c */
[----:B------:R-:W-:Y:S04]  /*be20*/  LDGSTS.E [R71+0x68004], desc[UR28][R6.64], !P5 ;  /* 0x6800400006477fae */ /* 0x000fe8000e9a101c */
[----:B------:R4:W-:Y:S04]  /*be30*/  LDGSTS.E [R71+0x68008], desc[UR28][R12.64], !P6 ;  /* 0x680080000c477fae */ /* 0x0009e8000f1a101c */
[----:B--2---:R-:W2:Y:S04]  /*be40*/  LDL.LU.64 R8, [R1+0xe0] ;  /* 0x0000e00001087983 */ /* 0x004ea80000300a00 */
[----:B------:R1:W-:Y:S02]  /*be50*/  STL.64 [R1+0x498], R6 ;  /* 0x0004980601007387 */ /* 0x0003e40000100a00 */
[----:B-1----:R-:W-:-:S05]  /*be60*/  VIADD R4, R5, 0xffffffba ;  /* 0xffffffba05047836 */ /* 0x002fca0000000000 */
[----:B------:R-:W-:Y:S01]  /*be70*/  ISETP.GE.U32.AND P4, PT, R4, 0x7fffff7b, PT ;  /* 0x7fffff7b0400780c */ /* 0x000fe20003f86070 */
[----:B------:R-:W2:Y:S04]  /*be80*/  LDL.LU.64 R6, [R1+0xd8] ;  /* 0x0000d80001067983 */ /* 0x000ea80000300a00 */
[----:B------:R4:W-:Y:S04]  /*be90*/  STL.64 [R1+0x490], R12 ;  /* 0x0004900c01007387 */ /* 0x0009e80000100a00 */
[----:B------:R-:W2:Y:S01]  /*bea0*/  LDL.LU.64 R244, [R1+0xd0] ;  /* 0x0000d00001f47983 */ /* 0x000ea20000300a00 */
[----:B----4-:R-:W-:-:S05]  /*beb0*/  IMAD.WIDE R12, R252, 0x4, R246 ;  /* 0x00000004fc0c7825 */ /* 0x010fca00078e02f6 */
[----:B------:R1:W-:Y:S04]  /*bec0*/  STL.64 [R1+0x488], R12 ;  /* 0x0004880c01007387 */ /* 0x0003e80000100a00 */
[----:B------:R1:W-:Y:S04]  /*bed0*/  LDGSTS.E [R71+0x6800c], desc[UR28][R12.64], !P2 ;  /* 0x6800c0000c477fae */ /* 0x0003e8000d1a101c */
[----:B------:R-:W4:Y:S01]  /*bee0*/  LDL.LU.64 R246, [R1+0xc8] ;  /* 0x0000c80001f67983 */ /* 0x000f220000300a00 */
[----:B---3--:R-:W-:-:S04]  /*bef0*/  IMAD.WIDE R10, R252, 0x4, R10 ;  /* 0x00000004fc0a7825 */ /* 0x008fc800078e020a */
[----:B-1----:R-:W-:-:S05]  /*bf00*/  IMAD.WIDE R12, R252, 0x4, R248 ;  /* 0x00000004fc0c7825 */ /* 0x002fca00078e02f8 */
[----:B------:R1:W-:Y:S04]  /*bf10*/  STL.64 [R1+0x480], R12 ;  /* 0x0004800c01007387 */ /* 0x0003e80000100a00 */
[----:B------:R-:W3:Y:S04]  /*bf20*/  LDL.LU.64 R248, [R1+0xc0] ;  /* 0x0000c00001f87983 */ /* 0x000ee80000300a00 */
[----:B------:R1:W-:Y:S04]  /*bf30*/  LDGSTS.E [R71+0x68010], desc[UR28][R12.64], !P3 ;  /* 0x680100000c477fae */ /* 0x0003e8000d9a101c */
[----:B------:R1:W-:Y:S04]  /*bf40*/  STL.64 [R1+0x478], R10 ;  /* 0x0004780a01007387 */ /* 0x0003e80000100a00 */
[----:B------:R-:W-:Y:S01]  /*bf50*/  LDGSTS.E [R71+0x68014], desc[UR28][R10.64], !P4 ;  /* 0x680140000a477fae */ /* 0x000fe2000e1a101c */
[----:B-1----:R-:W-:-:S03]  /*bf60*/  IMAD.WIDE R12, R252, 0x4, R250 ;  /* 0x00000004fc0c7825 */ /* 0x002fc600078e02fa */
[----:B------:R-:W3:Y:S04]  /*bf70*/  LDL.LU.64 R10, [R1+0xb8] ;  /* 0x0000b800010a7983 */ /* 0x000ee80000300a00 */
[----:B------:R-:W-:Y:S04]  /*bf80*/  STL.64 [R1+0x470], R12 ;  /* 0x0004700c01007387 */ /* 0x000fe80000100a00 */
[----:B------:R-:W3:Y:S01]  /*bf90*/  LDL.LU.64 R250, [R1+0xb0] ;  /* 0x0000b00001fa7983 */ /* 0x000ee20000300a00 */
[----:B------:R-:W-:-:S05]  /*bfa0*/  VIADD R4, R5, 0xffffffb9 ;  /* 0xffffffb905047836 */ /* 0x000fca0000000000 */
[----:B------:R-:W-:Y:S01]  /*bfb0*/  ISETP.GE.U32.AND P5, PT, R4, 0x7fffff7a, PT ;  /* 0x7fffff7a0400780c */ /* 0x000fe20003fa6070 */
[----:B------:R-:W-:-:S05]  /*bfc0*/  VIADD R4, R5, 0xffffffb8 ;  /* 0xffffffb805047836 */ /* 0x000fca0000000000 */
[----:B------:R-:W-:Y:S01]  /*bfd0*/  ISETP.GE.U32.AND P6, PT, R4, 0x7fffff79, PT ;  /* 0x7fffff790400780c */ /* 0x000fe20003fc6070 */
[----:B------:R-:W-:-:S05]  /*bfe0*/  VIADD R4, R5, 0xffffffb7 ;  /* 0xffffffb705047836 */ /* 0x000fca0000000000 */
[----:B------:R-:W-:Y:S01]  /*bff0*/  ISETP.GE.U32.AND P2, PT, R4, 0x7fffff78, PT ;  /* 0x7fffff780400780c */ /* 0x000fe20003f46070 */
[C---:B------:R-:W-:Y:S01]  /*c000*/  VIADD R4, R5.reuse, 0xffffffb6 ;  /* 0xffffffb605047836 */ /* 0x040fe20000000000 */
[----:B------:R1:W-:Y:S04]  /*c010*/  LDGSTS.E [R71+0x68018], desc[UR28][R12.64], !P5 ;  /* 0x680180000c477fae */ /* 0x0003e8000e9a101c */
[----:B------:R-:W-:Y:S01]  /*c020*/  ISETP.GE.U32.AND P3, PT, R4, 0x7fffff77, PT ;  /* 0x7fffff770400780c */ /* 0x000fe20003f66070 */
[----:B------:R-:W-:-:S05]  /*c030*/  VIADD R4, R5, 0xffffffb5 ;  /* 0xffffffb505047836 */ /* 0x000fca0000000000 */
[----:B------:R-:W-:Y:S01]  /*c040*/  ISETP.GE.U32.AND P4, PT, R4, 0x7fffff76, PT ;  /* 0x7fffff760400780c */ /* 0x000fe20003f86070 */
[----:B------:R-:W-:-:S05]  /*c050*/  VIADD R4, R5, 0xffffffb4 ;  /* 0xffffffb405047836 */ /* 0x000fca0000000000 */
[----:B------:R-:W-:Y:S01]  /*c060*/  ISETP.GE.U32.AND P5, PT, R4, 0x7fffff75, PT ;  /* 0x7fffff750400780c */ /* 0x000fe20003fa6070 */
[----:B------:R-:W-:Y:S02]  /*c070*/  VIADD R4, R5, 0xffffffb3 ;  /* 0xffffffb305047836 */ /* 0x000fe40000000000 */
[----:B--2---:R-:W-:-:S05]  /*c080*/  IMAD.WIDE R8, R252, 0x4, R8 ;  /* 0x00000004fc087825 */ /* 0x004fca00078e0208 */
[----:B------:R2:W-:Y:S04]  /*c090*/  STL.64 [R1+0x468], R8 ;  /* 0x0004680801007387 */ /* 0x0005e80000100a00 */
[----:B------:R-:W-:Y:S01]  /*c0a0*/  LDGSTS.E [R71+0x6801c], desc[UR28][R8.64], !P6 ;  /* 0x6801c00008477fae */ /* 0x000fe2000f1a101c */
[----:B------:R-:W-:-:S03]  /*c0b0*/  IMAD.WIDE R6, R252, 0x4, R6 ;  /* 0x00000004fc067825 */ /* 0x000fc600078e0206 */
[----:B--2---:R-:W2:Y:S01]  /*c0c0*/  LDL.LU.64 R8, [R1+0xa8] ;  /* 0x0000a80001087983 */ /* 0x004ea20000300a00 */
[----:B-1----:R-:W-:-:S03]  /*c0d0*/  IMAD.WIDE R12, R252, 0x4, R244 ;  /* 0x00000004fc0c7825 */ /* 0x002fc600078e02f4 */
[----:B------:R1:W-:Y:S04]  /*c0e0*/  STL.64 [R1+0x460], R6 ;  /* 0x0004600601007387 */ /* 0x0003e80000100a00 */
[----:B------:R-:W-:Y:S04]  /*c0f0*/  LDGSTS.E [R71+0x68020], desc[UR28][R6.64], !P2 ;  /* 0x6802000006477fae */ /* 0x000fe8000d1a101c */
[----:B------:R4:W-:Y:S01]  /*c100*/  LDGSTS.E [R71+0x68024], desc[UR28][R12.64], !P3 ;  /* 0x680240000c477fae */ /* 0x0009e2000d9a101c */
[----:B------:R-:W-:-:S03]  /*c110*/  ISETP.GE.U32.AND P6, PT, R4, 0x7fffff74, PT ;  /* 0x7fffff740400780c */ /* 0x000fc60003fc6070 */
[----:B-1----:R-:W2:Y:S04]  /*c120*/  LDL.LU.64 R6, [R1+0xa0] ;  /* 0x0000a00001067983 */ /* 0x002ea80000300a00 */
[----:B------:R4:W-:Y:S04]  /*c130*/  STL.64 [R1+0x458], R12 ;  /* 0x0004580c01007387 */ /* 0x0009e80000100a00 */
[----:B------:R-:W2:Y:S01]  /*c140*/  LDL.LU.64 R244, [R1+0x98] ;  /* 0x0000980001f47983 */ /* 0x000ea20000300a00 */
[----:B----4-:R-:W-:-:S05]  /*c150*/  IMAD.WIDE R12, R252, 0x4, R246 ;  /* 0x00000004fc0c7825 */ /* 0x010fca00078e02f6 */
[----:B------:R3:W-:Y:S04]  /*c160*/  STL.64 [R1+0x450], R12 ;  /* 0x0004500c01007387 */ /* 0x0007e80000100a00 */
[----:B------:R3:W-:Y:S04]  /*c170*/  LDGSTS.E [R71+0x68028], desc[UR28][R12.64], !P4 ;  /* 0x680280000c477fae */ /* 0x0007e8000e1a101c */
[----:B------:R-:W4:Y:S01]  /*c180*/  LDL.LU.64 R246, [R1+0x90] ;  /* 0x0000900001f67983 */ /* 0x000f220000300a00 */
[----:B---3--:R-:W-:-:S05]  /*c190*/  IMAD.WIDE R12, R252, 0x4, R248 ;  /* 0x00000004fc0c7825 */ /* 0x008fca00078e02f8 */
[----:B------:R1:W-:Y:S01]  /*c1a0*/  STL.64 [R1+0x448], R12 ;  /* 0x0004480c01007387 */ /* 0x0003e20000100a00 */
[----:B------:R-:W-:-:S03]  /*c1b0*/  IMAD.WIDE R10, R252, 0x4, R10 ;  /* 0x00000004fc0a7825 */ /* 0x000fc600078e020a */
        /* <DEDUP_REMOVED lines=26> */
[----:B--2---:R-:W2:Y:S04]  /*c360*/  LDL.LU.64 R8, [R1+0x70] ;  /* 0x0000700001087983 */ /* 0x004ea80000300a00 */
[----:B------:R4:W-:Y:S01]  /*c370*/  STL.64 [R1+0x428], R6 ;  /* 0x0004280601007387 */ /* 0x0009e20000100a00 */
[----:B-1----:R-:W-:-:S03]  /*c380*/  IMAD.WIDE R12, R252, 0x4, R244 ;  /* 0x00000004fc0c7825 */ /* 0x002fc600078e02f4 */
[----:B------:R-:W-:Y:S04]  /*c390*/  LDGSTS.E [R71+0x6803c], desc[UR28][R6.64], !P4 ;  /* 0x6803c00006477fae */ /* 0x000fe8000e1a101c */
[----:B------:R1:W-:Y:S01]  /*c3a0*/  LDGSTS.E [R71+0x68040], desc[UR28][R12.64], !P5 ;  /* 0x680400000c477fae */ /* 0x0003e2000e9a101c */
[----:B------:R-:W-:-:S03]  /*c3b0*/  ISETP.GE.U32.AND P3, PT, R4, 0x7fffff6d, PT ;  /* 0x7fffff6d0400780c */ /* 0x000fc60003f66070 */
[----:B----4-:R-:W4:Y:S04]  /*c3c0*/  LDL.LU.64 R6, [R1+0x68] ;  /* 0x0000680001067983 */ /* 0x010f280000300a00 */
[----:B------:R1:W-:Y:S04]  /*c3d0*/  STL.64 [R1+0x420], R12 ;  /* 0x0004200c01007387 */ /* 0x0003e80000100a00 */
[----:B------:R-:W4:Y:S01]  /*c3e0*/  LDL.LU.64 R244, [R1+0x60] ;  /* 0x0000600001f47983 */ /* 0x000f220000300a00 */
[----:B-1----:R-:W-:-:S05]  /*c3f0*/  IMAD.WIDE R12, R252, 0x4, R246 ;  /* 0x00000004fc0c7825 */ /* 0x002fca00078e02f6 */
[----:B------:R3:W-:Y:S04]  /*c400*/  STL.64 [R1+0x418], R12 ;  /* 0x0004180c01007387 */ /* 0x0007e80000100a00 */
[----:B------:R3:W-:Y:S04]  /*c410*/  LDGSTS.E [R71+0x68044], desc[UR28][R12.64], !P6 ;  /* 0x680440000c477fae */ /* 0x0007e8000f1a101c */
[----:B------:R-:W4:Y:S01]  /*c420*/  LDL.LU.64 R246, [R1+0x58] ;  /* 0x0000580001f67983 */ /* 0x000f220000300a00 */
[----:B---3--:R-:W-:-:S05]  /*c430*/  IMAD.WIDE R12, R252, 0x4, R248 ;  /* 0x00000004fc0c7825 */ /* 0x008fca00078e02f8 */
[----:B------:R-:W-:Y:S04]  /*c440*/  STL.64 [R1+0x410], R12 ;  /* 0x0004100c01007387 */ /* 0x000fe80000100a00 */
[----:B------:R-:W3:Y:S01]  /*c450*/  LDL.LU.64 R248, [R1+0x50] ;  /* 0x0000500001f87983 */ /* 0x000ee20000300a00 */
[----:B------:R-:W-:-:S03]  /*c460*/  IMAD.WIDE R10, R252, 0x4, R10 ;  /* 0x00000004fc0a7825 */ /* 0x000fc600078e020a */
[----:B------:R-:W-:Y:S04]  /*c470*/  LDGSTS.E [R71+0x68048], desc[UR28][R12.64], !P2 ;  /* 0x680480000c477fae */ /* 0x000fe8000d1a101c */
[----:B------:R1:W-:Y:S04]  /*c480*/  STL.64 [R1+0x408], R10 ;  /* 0x0004080a01007387 */ /* 0x0003e80000100a00 */
[----:B------:R1:W-:Y:S02]  /*c490*/  LDGSTS.E [R71+0x6804c], desc[UR28][R10.64], !P3 ;  /* 0x6804c0000a477fae */ /* 0x0003e4000d9a101c */
[----:B-1----:R-:W-:-:S02]  /*c4a0*/  IMAD.WIDE R10, R252, 0x4, R250 ;  /* 0x00000004fc0a7825 */ /* 0x002fc400078e02fa */
[----:B------:R-:W3:Y:S02]  /*c4b0*/  LDL.LU.64 R250, [R1+0x48] ;  /* 0x0000480001fa7983 */ /* 0x000ee40000300a00 */
[----:B------:R-:W-:-:S05]  /*c4c0*/  VIADD R4, R5, 0xffffffab ;  /* 0xffffffab05047836 */ /* 0x000fca0000000000 */
[----:B------:R-:W-:Y:S01]  /*c4d0*/  ISETP.GE.U32.AND P4, PT, R4, 0x7fffff6c, PT ;  /* 0x7fffff6c0400780c */ /* 0x000fe20003f86070 */
[----:B------:R-:W-:-:S05]  /*c4e0*/  VIADD R4, R5, 0xffffffaa ;  /* 0xffffffaa05047836 */ /* 0x000fca0000000000 */
[----:B------:R-:W-:Y:S01]  /*c4f0*/  ISETP.GE.U32.AND P5, PT, R4, 0x7fffff6b, PT ;  /* 0x7fffff6b0400780c */ /* 0x000fe20003fa6070 */
[----:B------:R-:W-:-:S05]  /*c500*/  VIADD R4, R5, 0xffffffa9 ;  /* 0xffffffa905047836 */ /* 0x000fca0000000000 */
[----:B------:R-:W-:Y:S01]  /*c510*/  ISETP.GE.U32.AND P6, PT, R4, 0x7fffff6a, PT ;  /* 0x7fffff6a0400780c */ /* 0x000fe20003fc6070 */
[C---:B------:R-:W-:Y:S01]  /*c520*/  VIADD R4, R5.reuse, 0xffffffa8 ;  /* 0xffffffa805047836 */ /* 0x040fe20000000000 */
[----:B------:R1:W-:Y:S04]  /*c530*/  STL.64 [R1+0x400], R10 ;  /* 0x0004000a01007387 */ /* 0x0003e80000100a00 */
[----:B------:R-:W-:Y:S01]  /*c540*/  ISETP.GE.U32.AND P2, PT, R4, 0x7fffff69, PT ;  /* 0x7fffff690400780c */ /* 0x000fe20003f46070 */
[C---:B------:R-:W-:Y:S01]  /*c550*/  VIADD R4, R5.reuse, 0xffffffa7 ;  /* 0xffffffa705047836 */ /* 0x040fe20000000000 */
[----:B------:R-:W3:Y:S04]  /*c560*/  LDL.LU.64 R12, [R1+0x40] ;  /* 0x00004000010c7983 */ /* 0x000ee80000300a00 */
[----:B------:R-:W-:Y:S01]  /*c570*/  ISETP.GE.U32.AND P3, PT, R4, 0x7fffff68, PT ;  /* 0x7fffff680400780c */ /* 0x000fe20003f66070 */
[----:B------:R-:W-:Y:S01]  /*c580*/  VIADD R4, R5, 0xffffffa6 ;  /* 0xffffffa605047836 */ /* 0x000fe20000000000 */
[----:B------:R-:W-:Y:S04]  /*c590*/  LDGSTS.E [R71+0x68050], desc[UR28][R10.64], !P4 ;  /* 0x680500000a477fae */ /* 0x000fe8000e1a101c */
[----:B------:R-:W-:Y:S01]  /*c5a0*/  ISETP.GE.U32.AND P4, PT, R4, 0x7fffff67, PT ;  /* 0x7fffff670400780c */ /* 0x000fe20003f86070 */
[----:B--2---:R-:W-:-:S05]  /*c5b0*/  IMAD.WIDE R8, R252, 0x4, R8 ;  /* 0x00000004fc087825 */ /* 0x004fca00078e0208 */
[----:B------:R2:W-:Y:S04]  /*c5c0*/  STL.64 [R1+0x3f8], R8 ;  /* 0x0003f80801007387 */ /* 0x0005e80000100a00 */
[----:B------:R-:W-:Y:S04]  /*c5d0*/  LDGSTS.E [R71+0x68054], desc[UR28][R8.64], !P5 ;  /* 0x6805400008477fae */ /* 0x000fe8000e9a101c */
[----:B-1----:R-:W3:Y:S01]  /*c5e0*/  LDL.LU.64 R10, [R1+0x38] ;  /* 0x00003800010a7983 */ /* 0x002ee20000300a00 */
[----:B----4-:R-:W-:-:S05]  /*c5f0*/  IMAD.WIDE R6, R252, 0x4, R6 ;  /* 0x00000004fc067825 */ /* 0x010fca00078e0206 */
[----:B------:R1:W-:Y:S04]  /*c600*/  STL.64 [R1+0x3f0], R6 ;  /* 0x0003f00601007387 */ /* 0x0003e80000100a00 */
[----:B------:R1:W-:Y:S04]  /*c610*/  LDGSTS.E [R71+0x68058], desc[UR28][R6.64], !P6 ;  /* 0x6805800006477fae */ /* 0x0003e8000f1a101c */
[----:B--2---:R-:W2:Y:S01]  /*c620*/  LDL.LU.64 R8, [R1+0x30] ;  /* 0x0000300001087983 */ /* 0x004ea20000300a00 */
[----:B-1----:R-:W-:-:S05]  /*c630*/  IMAD.WIDE R6, R252, 0x4, R244 ;  /* 0x00000004fc067825 */ /* 0x002fca00078e02f4 */
[----:B------:R1:W-:Y:S01]  /*c640*/  STL.64 [R1+0x3e8], R6 ;  /* 0x0003e80601007387 */ /* 0x0003e20000100a00 */
[----:B------:R-:W-:-:S03]  /*c650*/  IMAD.WIDE R68, R252, 0x4, R246 ;  /* 0x00000004fc447825 */ /* 0x000fc600078e02f6 */
[----:B------:R-:W-:Y:S04]  /*c660*/  LDGSTS.E [R71+0x6805c], desc[UR28][R6.64], !P2 ;  /* 0x6805c00006477fae */ /* 0x000fe8000d1a101c */
[----:B------:R3:W-:Y:S04]  /*c670*/  LDGSTS.E [R71+0x68060], desc[UR28][R68.64], !P3 ;  /* 0x6806000044477fae */ /* 0x0007e8000d9a101c */
[----:B-1----:R-:W4:Y:S04]  /*c680*/  LDL.LU.64 R6, [R1+0x28] ;  /* 0x0000280001067983 */ /* 0x002f280000300a00 */
[----:B------:R-:W4:Y:S04]  /*c690*/  LDL.LU.64 R244, [R1+0x20] ;  /* 0x0000200001f47983 */ /* 0x000f280000300a00 */
[----:B------:R3:W-:Y:S04]  /*c6a0*/  STL.64 [R1+0x3e0], R68 ;  /* 0x0003e04401007387 */ /* 0x0007e80000100a00 */
[----:B------:R-:W4:Y:S01]  /*c6b0*/  LDL.LU.64 R246, [R1+0x18] ;  /* 0x0000180001f67983 */ /* 0x000f220000300a00 */
[----:B---3--:R-:W-:-:S05]  /*c6c0*/  IMAD.WIDE R68, R252, 0x4, R248 ;  /* 0x00000004fc447825 */ /* 0x008fca00078e02f8 */
[----:B------:R1:W-:Y:S04]  /*c6d0*/  STL.64 [R1+0x3d8], R68 ;  /* 0x0003d84401007387 */ /* 0x0003e80000100a00 */
[----:B------:R1:W-:Y:S04]  /*c6e0*/  LDGSTS.E [R71+0x68064], desc[UR28][R68.64], !P4 ;  /* 0x6806400044477fae */ /* 0x0003e8000e1a101c */
[----:B------:R-:W3:Y:S01]  /*c6f0*/  LDL.LU.64 R248, [R1+0x10] ;  /* 0x0000100001f87983 */ /* 0x000ee20000300a00 */
[----:B-1----:R-:W-:-:S05]  /*c700*/  IMAD.WIDE R68, R252, 0x4, R250 ;  /* 0x00000004fc447825 */ /* 0x002fca00078e02fa */
[----:B------:R1:W-:Y:S04]  /*c710*/  STL.64 [R1+0x3d0], R68 ;  /* 0x0003d04401007387 */ /* 0x0003e80000100a00 */
        /* <DEDUP_REMOVED lines=12> */
[----:B------:R-:W-:Y:S01]  /*c7e0*/  VIADD R4, R5, 0xffffffa0 ;  /* 0xffffffa005047836 */ /* 0x000fe20000000000 */
[----:B-1----:R-:W3:Y:S01]  /*c7f0*/  LDL.LU.64 R68, [R1] ;  /* 0x0000000001447983 */ /* 0x002ee20000300a00 */
[----:B------:R-:W-:-:S03]  /*c800*/  IMAD.WIDE R12, R252, 0x4, R12 ;  /* 0x00000004fc0c7825 */ /* 0x000fc600078e020c */
[----:B------:R-:W-:Y:S01]  /*c810*/  ISETP.GE.U32.AND P5, PT, R4, 0x7fffff61, PT ;  /* 0x7fffff610400780c */ /* 0x000fe20003fa6070 */
[C---:B------:R-:W-:Y:S01]  /*c820*/  VIADD R4, R5.reuse, 0xffffff9f ;  /* 0xffffff9f05047836 */ /* 0x040fe20000000000 */
[----:B------:R-:W-:Y:S04]  /*c830*/  LDGSTS.E [R71+0x6806c], desc[UR28][R12.64], !P6 ;  /* 0x6806c0000c477fae */ /* 0x000fe8000f1a101c */
[----:B------:R-:W-:Y:S01]  /*c840*/  ISETP.GE.U32.AND P6, PT, R4, 0x7fffff60, PT ;  /* 0x7fffff600400780c */ /* 0x000fe20003fc6070 */
[----:B------:R-:W-:Y:S01]  /*c850*/  VIADD R4, R5, 0xffffff9e ;  /* 0xffffff9e05047836 */ /* 0x000fe20000000000 */
[----:B------:R1:W-:Y:S04]  /*c860*/  STL.64 [R1+0x3c8], R12 ;  /* 0x0003c80c01007387 */ /* 0x0003e80000100a00 */
[----:B-1----:R-:W3:Y:S01]  /*c870*/  LDL.LU.64 R12, [R1+0x7c8] ;  /* 0x0007c800010c7983 */ /* 0x002ee20000300a00 */
[----:B------:R-:W-:-:S05]  /*c880*/  IMAD.WIDE R10, R252, 0x4, R10 ;  /* 0x00000004fc0a7825 */ /* 0x000fca00078e020a */
[----:B------:R-:W-:Y:S01]  /*c890*/  LDGSTS.E [R71+0x68070], desc[UR28][R10.64], !P2 ;  /* 0x680700000a477fae */ /* 0x000fe2000d1a101c */
[----:B------:R-:W-:Y:S01]  /*c8a0*/  ISETP.GE.U32.AND P2, PT, R4, 0x7fffff5f, PT ;  /* 0x7fffff5f0400780c */ /* 0x000fe20003f46070 */
[----:B------:R-:W-:Y:S02]  /*c8b0*/  VIADD R4, R5, 0xffffff9d ;  /* 0xffffff9d05047836 */ /* 0x000fe40000000000 */
[----:B------:R1:W-:Y:S01]  /*c8c0*/  STL.64 [R1+0x3c0], R10 ;  /* 0x0003c00a01007387 */ /* 0x0003e20000100a00 */
[----:B--2---:R-:W-:-:S03]  /*c8d0*/  IMAD.WIDE R8, R252, 0x4, R8 ;  /* 0x00000004fc087825 */ /* 0x004fc600078e0208 */
[----:B-1----:R-:W2:Y:S04]  /*c8e0*/  LDL.LU.64 R10, [R1+0x7c0] ;  /* 0x0007c000010a7983 */ /* 0x002ea80000300a00 */
[----:B------:R-:W-:Y:S01]  /*c8f0*/  LDGSTS.E [R71+0x68074], desc[UR28][R8.64], !P3 ;  /* 0x6807400008477fae */ /* 0x000fe2000d9a101c */
[----:B------:R-:W-:-:S03]  /*c900*/  ISETP.GE.U32.AND P3, PT, R4, 0x7fffff5e, PT ;  /* 0x7fffff5e0400780c */ /* 0x000fc60003f66070 */
[----:B------:R1:W-:Y:S04]  /*c910*/  STL.64 [R1+0x3b8], R8 ;  /* 0x0003b80801007387 */ /* 0x0003e80000100a00 */
[----:B-1----:R-:W2:Y:S01]  /*c920*/  LDL.LU.64 R8, [R1+0x7b8] ;  /* 0x0007b80001087983 */ /* 0x002ea20000300a00 */
[----:B----4-:R-:W-:-:S04]  /*c930*/  IMAD.WIDE R6, R252, 0x4, R6 ;  /* 0x00000004fc067825 */ /* 0x010fc800078e0206 */
[C---:B------:R-:W-:Y:S01]  /*c940*/  IMAD.WIDE R244, R252.reuse, 0x4, R244 ;  /* 0x00000004fcf47825 */ /* 0x040fe200078e02f4 */
[----:B------:R1:W-:Y:S04]  /*c950*/  STL.64 [R1+0x3b0], R6 ;  /* 0x0003b00601007387 */ /* 0x0003e80000100a00 */
[----:B------:R4:W-:Y:S01]  /*c960*/  LDGSTS.E [R71+0x68078], desc[UR28][R6.64], !P4 ;  /* 0x6807800006477fae */ /* 0x0009e2000e1a101c */
[----:B------:R-:W-:-:S03]  /*c970*/  IMAD.WIDE R246, R252, 0x4, R246 ;  /* 0x00000004fcf67825 */ /* 0x000fc600078e02f6 */
[----:B------:R-:W-:Y:S04]  /*c980*/  LDGSTS.E [R71+0x6807c], desc[UR28][R244.64], !P5 ;  /* 0x6807c000f4477fae */ /* 0x000fe8000e9a101c */
[----:B------:R-:W-:Y:S04]  /*c990*/  LDGSTS.E [R71+0x68080], desc[UR28][R246.64], !P6 ;  /* 0x68080000f6477fae */ /* 0x000fe8000f1a101c */
[----:B-1----:R-:W4:Y:S04]  /*c9a0*/  LDL.LU.64 R6, [R1+0x7b0] ;  /* 0x0007b00001067983 */ /* 0x002f280000300a00 */
[----:B------:R1:W-:Y:S01]  /*c9b0*/  STL.64 [R1+0x3a8], R244 ;  /* 0x0003a8f401007387 */ /* 0x0003e20000100a00 */
[----:B---3--:R-:W-:-:S03]  /*c9c0*/  IMAD.WIDE R248, R252, 0x4, R248 ;  /* 0x00000004fcf87825 */ /* 0x008fc600078e02f8 */
[----:B-1----:R-:W3:Y:S04]  /*c9d0*/  LDL.LU.64 R244, [R1+0x7a8] ;  /* 0x0007a80001f47983 */ /* 0x002ee80000300a00 */
[----:B------:R1:W-:Y:S04]  /*c9e0*/  STL.64 [R1+0x3a0], R246 ;  /* 0x0003a0f601007387 */ /* 0x0003e80000100a00 */
[----:B------:R-:W-:Y:S01]  /*c9f0*/  LDGSTS.E [R71+0x68084], desc[UR28][R248.64], !P2 ;  /* 0x68084000f8477fae */ /* 0x000fe2000d1a101c */
[----:B------:R-:W-:-:S03]  /*ca00*/  IMAD.WIDE R250, R252, 0x4, R250 ;  /* 0x00000004fcfa7825 */ /* 0x000fc600078e02fa */
[----:B-1----:R-:W2:Y:S04]  /*ca10*/  LDL.LU.64 R246, [R1+0x7a0] ;  /* 0x0007a00001f67983 */ /* 0x002ea80000300a00 */
[----:B------:R1:W-:Y:S04]  /*ca20*/  STL.64 [R1+0x398], R248 ;  /* 0x000398f801007387 */ /* 0x0003e80000100a00 */
[----:B------:R-:W-:Y:S04]  /*ca30*/  LDGSTS.E [R71+0x68088], desc[UR28][R250.64], !P3 ;  /* 0x68088000fa477fae */ /* 0x000fe8000d9a101c */
[----:B-1----:R-:W2:Y:S04]  /*ca40*/  LDL.LU.64 R248, [R1+0x798] ;  /* 0x0007980001f87983 */ /* 0x002ea80000300a00 */
[----:B------:R1:W-:Y:S04]  /*ca50*/  STL.64 [R1+0x390], R250 ;  /* 0x000390fa01007387 */ /* 0x0003e80000100a00 */
[----:B-1----:R-:W2:Y:S01]  /*ca60*/  LDL.LU.64 R250, [R1+0x790] ;  /* 0x0007900001fa7983 */ /* 0x002ea20000300a00 */
[----:B------:R-:W-:-:S05]  /*ca70*/  VIADD R4, R5, 0xffffff9c ;  /* 0xffffff9c05047836 */ /* 0x000fca0000000000 */
[----:B------:R-:W-:Y:S01]  /*ca80*/  ISETP.GE.U32.AND P4, PT, R4, 0x7fffff5d, PT ;  /* 0x7fffff5d0400780c */ /* 0x000fe20003f86070 */
[----:B------:R-:W-:Y:S02]  /*ca90*/  VIADD R4, R5, 0xffffff9b ;  /* 0xffffff9b05047836 */ /* 0x000fe40000000000 */
[----:B------:R-:W-:-:S03]  /*caa0*/  IMAD.WIDE R68, R252, 0x4, R68 ;  /* 0x00000004fc447825 */ /* 0x000fc600078e0244 */
[----:B------:R-:W-:Y:S02]  /*cab0*/  ISETP.GE.U32.AND P5, PT, R4, 0x7fffff5c, PT ;  /* 0x7fffff5c0400780c */ /* 0x000fe40003fa6070 */
[----:B------:R2:W-:Y:S01]  /*cac0*/  STL.64 [R1+0x388], R68 ;  /* 0x0003884401007387 */ /* 0x0005e20000100a00 */
[----:B------:R-:W-:-:S04]  /*cad0*/  VIADD R4, R5, 0xffffff9a ;  /* 0xffffff9a05047836 */ /* 0x000fc80000000000 */
[----:B------:R2:W-:Y:S01]  /*cae0*/  LDGSTS.E [R71+0x6808c], desc[UR28][R68.64], !P4 ;  /* 0x6808c00044477fae */ /* 0x0005e2000e1a101c */
[----:B------:R-:W-:Y:S01]  /*caf0*/  ISETP.GE.U32.AND P6, PT, R4, 0x7fffff5b, PT ;  /* 0x7fffff5b0400780c */ /* 0x000fe20003fc6070 */
[----:B------:R-:W-:-:S05]  /*cb00*/  VIADD R4, R5, 0xffffff99 ;  /* 0xffffff9905047836 */ /* 0x000fca0000000000 */
[----:B------:R-:W-:Y:S01]  /*cb10*/  ISETP.GE.U32.AND P2, PT, R4, 0x7fffff5a, PT ;  /* 0x7fffff5a0400780c */ /* 0x000fe20003f46070 */
[----:B------:R-:W-:-:S05]  /*cb20*/  VIADD R4, R5, 0xffffff98 ;  /* 0xffffff9805047836 */ /* 0x000fca0000000000 */
[----:B------:R-:W-:Y:S01]  /*cb30*/  ISETP.GE.U32.AND P3, PT, R4, 0x7fffff59, PT ;  /* 0x7fffff590400780c */ /* 0x000fe20003f66070 */
[----:B------:R-:W-:-:S05]  /*cb40*/  VIADD R4, R5, 0xffffff97 ;  /* 0xffffff9705047836 */ /* 0x000fca0000000000 */
[----:B------:R-:W-:Y:S01]  /*cb50*/  ISETP.GE.U32.AND P4, PT, R4, 0x7fffff58, PT ;  /* 0x7fffff580400780c */ /* 0x000fe20003f86070 */
[----:B------:R-:W-:Y:S02]  /*cb60*/  VIADD R4, R5, 0xffffff96 ;  /* 0xffffff9605047836 */ /* 0x000fe40000000000 */
[C---:B------:R-:W-:Y:S01]  /*cb70*/  IMAD.WIDE R28, R252.reuse, 0x4, R28 ;  /* 0x00000004fc1c7825 */ /* 0x040fe200078e021c */
[----:B------:R-:W1:Y:S03]  /*cb80*/  LDC R5, c[0x0][0x3a0] ;  /* 0x0000e800ff057b82 */ /* 0x000e660000000800 */
[----:B----4-:R-:W-:-:S04]  /*cb90*/  IMAD.WIDE R6, R252, 0x4, R6 ;  /* 0x00000004fc067825 */ /* 0x010fc800078e0206 */
[----:B--2---:R-:W-:-:S05]  /*cba0*/  IMAD.WIDE R68, R252, 0x4, R250 ;  /* 0x00000004fc447825 */ /* 0x004fca00078e02fa */
[----:B------:R2:W-:Y:S04]  /*cbb0*/  STL.64 [R1+0x380], R68 ;  /* 0x0003804401007387 */ /* 0x0005e80000100a00 */
[----:B------:R2:W-:Y:S02]  /*cbc0*/  LDGSTS.E [R71+0x68090], desc[UR28][R68.64], !P5 ;  /* 0x6809000044477fae */ /* 0x0005e4000e9a101c */
[----:B--2---:R-:W-:Y:S02]  /*cbd0*/  IMAD.WIDE R68, R252, 0x4, R248 ;  /* 0x00000004fc447825 */ /* 0x004fe400078e02f8 */
[----:B------:R-:W2:Y:S01]  /*cbe0*/  LDC R249, c[0x0][0x3a0] ;  /* 0x0000e800fff97b82 */ /* 0x000ea20000000800 */
[----:B------:R-:W-:Y:S02]  /*cbf0*/  ISETP.GE.U32.AND P5, PT, R4, 0x7fffff57, PT ;  /* 0x7fffff570400780c */ /* 0x000fe40003fa6070 */
[----:B------:R4:W-:Y:S04]  /*cc00*/  STL.64 [R1+0x378], R68 ;  /* 0x0003784401007387 */ /* 0x0009e80000100a00 */
[----:B------:R4:W-:Y:S02]  /*cc10*/  LDGSTS.E [R71+0x68094], desc[UR28][R68.64], !P6 ;  /* 0x6809400044477fae */ /* 0x0009e4000f1a101c */
[----:B----4-:R-:W-:-:S04]  /*cc20*/  IMAD.WIDE R68, R252, 0x4, R246 ;  /* 0x00000004fc447825 */ /* 0x010fc800078e02f6 */
[C---:B--2---:R-:W-:Y:S01]  /*cc30*/  VIADD R4, R249.reuse, 0xffffff95 ;  /* 0xffffff95f9047836 */ /* 0x044fe20000000000 */
[----:B------:R3:W-:Y:S04]  /*cc40*/  LDGSTS.E [R71+0x68098], desc[UR28][R68.64], !P2 ;  /* 0x6809800044477fae */ /* 0x0007e8000d1a101c */
[----:B------:R-:W-:Y:S01]  /*cc50*/  ISETP.GE.U32.AND P6, PT, R4, 0x7fffff56, PT ;  /* 0x7fffff560400780c */ /* 0x000fe20003fc6070 */
[C---:B------:R-:W-:Y:S01]  /*cc60*/  VIADD R4, R249.reuse, 0xffffff94 ;  /* 0xffffff94f9047836 */ /* 0x040fe20000000000 */
[----:B------:R3:W-:Y:S04]  /*cc70*/  STL.64 [R1+0x370], R68 ;  /* 0x0003704401007387 */ /* 0x0007e80000100a00 */
[----:B------:R-:W-:Y:S01]  /*cc80*/  ISETP.GE.U32.AND P2, PT, R4, 0x7fffff55, PT ;  /* 0x7fffff550400780c */ /* 0x000fe20003f46070 */
[----:B------:R-:W-:-:S02]  /*cc90*/  VIADD R4, R249, 0xffffff93 ;  /* 0xffffff93f9047836 */ /* 0x000fc40000000000 */
[----:B---3--:R-:W-:-:S05]  /*cca0*/  IMAD.WIDE R68, R252, 0x4, R244 ;  /* 0x00000004fc447825 */ /* 0x008fca00078e02f4 */
[----:B------:R-:W-:Y:S01]  /*ccb0*/  LDGSTS.E [R71+0x6809c], desc[UR28][R68.64], !P3 ;  /* 0x6809c00044477fae */ /* 0x000fe2000d9a101c */
[----:B------:R-:W-:Y:S01]  /*ccc0*/  ISETP.GE.U32.AND P3, PT, R4, 0x7fffff54, PT ;  /* 0x7fffff540400780c */ /* 0x000fe20003f66070 */
[C---:B------:R-:W-:Y:S02]  /*ccd0*/  VIADD R4, R249.reuse, 0xffffff92 ;  /* 0xffffff92f9047836 */ /* 0x040fe40000000000 */
[----:B------:R-:W-:Y:S04]  /*cce0*/  STL.64 [R1+0x368], R68 ;  /* 0x0003684401007387 */ /* 0x000fe80000100a00 */
[----:B------:R2:W-:Y:S04]  /*ccf0*/  STL.64 [R1+0x360], R6 ;  /* 0x0003600601007387 */ /* 0x0005e80000100a00 */
[----:B------:R2:W-:Y:S01]  /*cd00*/  LDGSTS.E [R71+0x680a0], desc[UR28][R6.64], !P4 ;  /* 0x680a000006477fae */ /* 0x0005e2000e1a101c */
[----:B------:R-:W-:Y:S01]  /*cd10*/  ISETP.GE.U32.AND P4, PT, R4, 0x7fffff53, PT ;  /* 0x7fffff530400780c */ /* 0x000fe20003f86070 */
[----:B------:R-:W-:-:S02]  /*cd20*/  VIADD R4, R249, 0xffffff91 ;  /* 0xffffff91f9047836 */ /* 0x000fc40000000000 */
[----:B--2---:R-:W-:Y:S01]  /*cd30*/  IMAD.WIDE R6, R252, 0x4, R8 ;  /* 0x00000004fc067825 */ /* 0x004fe200078e0208 */
[----:B------:R-:W2:Y:S01]  /*cd40*/  S2R R248, SR_TID.X ;  /* 0x0000000000f87919 */ /* 0x000ea20000002100 */
[----:B------:R-:W3:Y:S03]  /*cd50*/  LDC R8, c[0x0][0x3a0] ;  /* 0x0000e800ff087b82 */ /* 0x000ee60000000800 */
[----:B------:R4:W-:Y:S04]  /*cd60*/  STL.64 [R1+0x358], R6 ;  /* 0x0003580601007387 */ /* 0x0009e80000100a00 */
[----:B------:R4:W-:Y:S01]  /*cd70*/  LDGSTS.E [R71+0x680a4], desc[UR28][R6.64], !P5 ;  /* 0x680a400006477fae */ /* 0x0009e2000e9a101c */
[----:B------:R-:W-:Y:S01]  /*cd80*/  ISETP.GE.U32.AND P5, PT, R4, 0x7fffff52, PT ;  /* 0x7fffff520400780c */ /* 0x000fe20003fa6070 */
[----:B------:R-:W-:-:S02]  /*cd90*/  VIADD R4, R249, 0xffffff90 ;  /* 0xffffff90f9047836 */ /* 0x000fc40000000000 */
[----:B----4-:R-:W-:-:S05]  /*cda0*/  IMAD.WIDE R6, R252, 0x4, R10 ;  /* 0x00000004fc067825 */ /* 0x010fca00078e020a */
[----:B------:R4:W-:Y:S04]  /*cdb0*/  STL.64 [R1+0x350], R6 ;  /* 0x0003500601007387 */ /* 0x0009e80000100a00 */
[----:B------:R4:W-:Y:S01]  /*cdc0*/  LDGSTS.E [R71+0x680a8], desc[UR28][R6.64], !P6 ;  /* 0x680a800006477fae */ /* 0x0009e2000f1a101c */
[----:B------:R-:W-:Y:S01]  /*cdd0*/  ISETP.GE.U32.AND P6, PT, R4, 0x7fffff51, PT ;  /* 0x7fffff510400780c */ /* 0x000fe20003fc6070 */
[----:B------:R-:W-:Y:S02]  /*cde0*/  VIADD R4, R249, 0xffffff8f ;  /* 0xffffff8ff9047836 */ /* 0x000fe40000000000 */
        /* <DEDUP_REMOVED lines=36> */
[----:B------:R4:W-:Y:S01]  /*d030*/  LDGSTS.E [R71+0x680c8], desc[UR28][R6.64], !P4 ;  /* 0x680c800006477fae */ /* 0x0009e2000e1a101c */
[----:B------:R-:W-:Y:S01]  /*d040*/  ISETP.GE.U32.AND P4, PT, R4, 0x7fffff49, PT ;  /* 0x7fffff490400780c */ /* 0x000fe20003f86070 */
[C---:B------:R-:W-:Y:S02]  /*d050*/  VIADD R4, R249.reuse, 0xffffff87 ;  /* 0xffffff87f9047836 */ /* 0x040fe40000000000 */
[----:B------:R-:W-:Y:S01]  /*d060*/  LDGSTS.E [R71+0x680cc], desc[UR28][R28.64], !P5 ;  /* 0x680cc0001c477fae */ /* 0x000fe2000e9a101c */
[----:B------:R-:W-:Y:S02]  /*d070*/  IMAD.WIDE R26, R252, 0x4, R30 ;  /* 0x00000004fc1a7825 */ /* 0x000fe400078e021e */
[----:B------:R-:W-:Y:S02]  /*d080*/  ISETP.GE.U32.AND P5, PT, R4, 0x7fffff48, PT ;  /* 0x7fffff480400780c */ /* 0x000fe40003fa6070 */
[----:B------:R-:W-:Y:S01]  /*d090*/  VIADD R4, R249, 0xffffff86 ;  /* 0xffffff86f9047836 */ /* 0x000fe20000000000 */
[----:B------:R-:W-:Y:S01]  /*d0a0*/  LDGSTS.E [R71+0x680d0], desc[UR28][R26.64], !P6 ;  /* 0x680d00001a477fae */ /* 0x000fe2000f1a101c */
[----:B------:R-:W-:-:S03]  /*d0b0*/  IMAD.WIDE R24, R252, 0x4, R32 ;  /* 0x00000004fc187825 */ /* 0x000fc600078e0220 */
[----:B------:R-:W-:Y:S01]  /*d0c0*/  ISETP.GE.U32.AND P6, PT, R4, 0x7fffff47, PT ;  /* 0x7fffff470400780c */ /* 0x000fe20003fc6070 */
        /* <DEDUP_REMOVED lines=9> */
[----:B------:R-:W-:Y:S04]  /*d160*/  LDGSTS.E [R71+0x680dc], desc[UR28][R20.64], !P4 ;  /* 0x680dc00014477fae */ /* 0x000fe8000e1a101c */
[----:B------:R-:W-:Y:S01]  /*d170*/  ISETP.GE.U32.AND P4, PT, R4, 0x7fffff44, PT ;  /* 0x7fffff440400780c */ /* 0x000fe20003f86070 */
[----:B------:R4:W-:Y:S01]  /*d180*/  STL.64 [R1+0x310], R6 ;  /* 0x0003100601007387 */ /* 0x0009e20000100a00 */
[----:B------:R-:W-:-:S03]  /*d190*/  IMAD.WIDE R18, R252, 0x4, R38 ;  /* 0x00000004fc127825 */ /* 0x000fc600078e0226 */
[----:B------:R-:W-:Y:S01]  /*d1a0*/  STL.64 [R1+0x720], R28 ;  /* 0x0007201c01007387 */ /* 0x000fe20000100a00 */
[----:B------:R-:W-:-:S03]  /*d1b0*/  IMAD.WIDE R16, R252, 0x4, R230 ;  /* 0x00000004fc107825 */ /* 0x000fc600078e02e6 */
[----:B------:R-:W-:Y:S01]  /*d1c0*/  STL.64 [R1+0x728], R26 ;  /* 0x0007281a01007387 */ /* 0x000fe20000100a00 */
[----:B------:R-:W-:-:S03]  /*d1d0*/  IMAD.WIDE R14, R252, 0x4, R232 ;  /* 0x00000004fc0e7825 */ /* 0x000fc600078e02e8 */
[----:B------:R-:W-:Y:S01]  /*d1e0*/  STL.64 [R1+0x730], R24 ;  /* 0x0007301801007387 */ /* 0x000fe20000100a00 */
[----:B------:R-:W-:Y:S01]  /*d1f0*/  IMAD.WIDE R12, R252, 0x4, R234 ;  /* 0x00000004fc0c7825 */ /* 0x000fe200078e02ea */
[----:B--2---:R-:W-:Y:S01]  /*d200*/  LOP3.LUT R248, R248, 0x3f, RZ, 0xc0, !PT ;  /* 0x0000003ff8f87812 */ /* 0x004fe200078ec0ff */
[----:B----4-:R-:W2:Y:S01]  /*d210*/  LDC R7, c[0x0][0x3a0] ;  /* 0x0000e800ff077b82 */ /* 0x010ea20000000800 */
[----:B------:R-:W-:Y:S01]  /*d220*/  STL.64 [R1+0x738], R22 ;  /* 0x0007381601007387 */ /* 0x000fe20000100a00 */
[----:B------:R-:W-:-:S03]  /*d230*/  IMAD.WIDE R10, R252, 0x4, R236 ;  /* 0x00000004fc0a7825 */ /* 0x000fc600078e02ec */
[----:B------:R-:W-:Y:S01]  /*d240*/  STL.64 [R1+0x740], R20 ;  /* 0x0007401401007387 */ /* 0x000fe20000100a00 */
[----:B------:R-:W-:Y:S02]  /*d250*/  VIADD R4, R249, 0xffffff82 ;  /* 0xffffff82f9047836 */ /* 0x000fe40000000000 */
[----:B------:R-:W4:Y:S01]  /*d260*/  LDC R6, c[0x0][0x3a0] ;  /* 0x0000e800ff067b82 */ /* 0x000f220000000800 */
[----:B------:R-:W-:Y:S04]  /*d270*/  LDGSTS.E [R71+0x680e0], desc[UR28][R18.64], !P5 ;  /* 0x680e000012477fae */ /* 0x000fe8000e9a101c */
[----:B------:R-:W-:Y:S04]  /*d280*/  STL.64 [R1+0x748], R18 ;  /* 0x0007481201007387 */ /* 0x000fe80000100a00 */
[----:B------:R-:W-:Y:S04]  /*d290*/  LDGSTS.E [R71+0x680e4], desc[UR28][R16.64], !P6 ;  /* 0x680e400010477fae */ /* 0x000fe8000f1a101c */
[----:B------:R-:W-:Y:S04]  /*d2a0*/  STL.64 [R1+0x750], R16 ;  /* 0x0007501001007387 */ /* 0x000fe80000100a00 */
[----:B------:R1:W-:Y:S04]  /*d2b0*/  LDGSTS.E [R71+0x680e8], desc[UR28][R14.64], !P2 ;  /* 0x680e80000e477fae */ /* 0x0003e8000d1a101c */
[----:B------:R-:W4:Y:S04]  /*d2c0*/  LDL.LU.64 R250, [R1+0x150] ;  /* 0x0001500001fa7983 */ /* 0x000f280000300a00 */
[----:B------:R-:W-:Y:S04]  /*d2d0*/  LDGSTS.E [R71+0x680ec], desc[UR28][R12.64], !P3 ;  /* 0x680ec0000c477fae */ /* 0x000fe8000d9a101c */
[----:B------:R-:W4:Y:S04]  /*d2e0*/  LDL.LU.64 R68, [R1+0x130] ;  /* 0x0001300001447983 */ /* 0x000f280000300a00 */
[----:B------:R-:W-:Y:S01]  /*d2f0*/  LDGSTS.E [R71+0x680f0], desc[UR28][R10.64], !P4 ;  /* 0x680f00000a477fae */ /* 0x000fe2000e1a101c */
[----:B------:R-:W-:-:S03]  /*d300*/  ISETP.NE.U32.AND P4, PT, R243, RZ, PT ;  /* 0x000000fff300720c */ /* 0x000fc60003f85070 */
[----:B------:R1:W-:Y:S04]  /*d310*/  STL.64 [R1+0x758], R14 ;  /* 0x0007580e01007387 */ /* 0x0003e80000100a00 */
[----:B------:R-:W4:Y:S01]  /*d320*/  LDL.LU R243, [R1+0x788] ;  /* 0x0007880001f37983 */ /* 0x000f220000300800 */
[----:B------:R-:W-:Y:S01]  /*d330*/  ISETP.GE.U32.AND P5, PT, R4, 0x7fffff43, PT ;  /* 0x7fffff430400780c */ /* 0x000fe20003fa6070 */
[----:B------:R-:W-:-:S05]  /*d340*/  VIADD R4, R249, 0xffffff81 ;  /* 0xffffff81f9047836 */ /* 0x000fca0000000000 */
[----:B------:R-:W-:Y:S01]  /*d350*/  ISETP.GE.U32.AND P6, PT, R4, 0x7fffff42, PT ;  /* 0x7fffff420400780c */ /* 0x000fe20003fc6070 */
[C---:B------:R-:W-:Y:S02]  /*d360*/  VIADD R4, R249.reuse, 0xffffff80 ;  /* 0xffffff80f9047836 */ /* 0x040fe40000000000 */
[----:B------:R-:W-:-:S03]  /*d370*/  VIADD R249, R249, 0x3f ;  /* 0x0000003ff9f97836 */ /* 0x000fc60000000000 */
[----:B------:R-:W-:Y:S02]  /*d380*/  ISETP.GE.AND P3, PT, R248, R4, PT ;  /* 0x00000004f800720c */ /* 0x000fe40003f66270 */
[----:B------:R-:W-:Y:S02]  /*d390*/  ISETP.GE.U32.AND P2, PT, R4, 0x7fffff41, PT ;  /* 0x7fffff410400780c */ /* 0x000fe40003f46070 */
[----:B------:R-:W-:Y:S02]  /*d3a0*/  SEL R4, RZ, 0x4, P3 ;  /* 0x00000004ff047807 */ /* 0x000fe40001800000 */
[----:B------:R-:W-:-:S04]  /*d3b0*/  ISETP.GT.AND P3, PT, R249, 0xbf, PT ;  /* 0x000000bff900780c */ /* 0x000fc80003f64270 */
[----:B------:R-:W-:Y:S01]  /*d3c0*/  SEL R4, R4, RZ, P3 ;  /* 0x000000ff04047207 */ /* 0x000fe20001800000 */
[----:B-1----:R-:W-:-:S03]  /*d3d0*/  IMAD.WIDE R14, R252, 0x4, R238 ;  /* 0x00000004fc0e7825 */ /* 0x002fc600078e02ee */
[----:B------:R-:W-:Y:S01]  /*d3e0*/  ISETP.NE.U32.AND P3, PT, R4, RZ, PT ;  /* 0x000000ff0400720c */ /* 0x000fe20003f65070 */
[----:B------:R-:W-:Y:S01]  /*d3f0*/  VIADD R4, R5, 0xffffff7f ;  /* 0xffffff7f05047836 */ /* 0x000fe20000000000 */
[----:B------:R1:W-:Y:S04]  /*d400*/  STL.64 [R1+0x308], R14 ;  /* 0x0003080e01007387 */ /* 0x0003e80000100a00 */
[----:B------:R1:W-:Y:S01]  /*d410*/  LDGSTS.E [R71+0x680f4], desc[UR28][R14.64], !P5 ;  /* 0x680f40000e477fae */ /* 0x0003e2000e9a101c */
[----:B------:R-:W-:Y:S01]  /*d420*/  ISETP.GE.U32.AND P5, PT, R4, 0x7fffff40, PT ;  /* 0x7fffff400400780c */ /* 0x000fe20003fa6070 */
[----:B--2---:R-:W-:Y:S01]  /*d430*/  VIADD R4, R7, 0xffffff7e ;  /* 0xffffff7e07047836 */ /* 0x004fe20000000000 */
[----:B------:R-:W-:Y:S01]  /*d440*/  USHF.L.U32 UR6, UR5, 0x6, URZ ;  /* 0x0000000605067899 */ /* 0x000fe200080006ff */
[----:B-1----:R-:W-:-:S05]  /*d450*/  IMAD.WIDE R14, R252, 0x4, R240 ;  /* 0x00000004fc0e7825 */ /* 0x002fca00078e02f0 */
[----:B------:R4:W-:Y:S04]  /*d460*/  STL.64 [R1+0x300], R14 ;  /* 0x0003000e01007387 */ /* 0x0009e80000100a00 */
[----:B------:R4:W-:Y:S01]  /*d470*/  LDGSTS.E [R71+0x680f8], desc[UR28][R14.64], !P6 ;  /* 0x680f80000e477fae */ /* 0x0009e2000f1a101c */
[----:B------:R-:W-:Y:S01]  /*d480*/  ISETP.GE.U32.AND P6, PT, R4, 0x7fffff3f, PT ;  /* 0x7fffff3f0400780c */ /* 0x000fe20003fc6070 */
[----:B---3--:R-:W-:Y:S02]  /*d490*/  VIADD R4, R8, 0xffffff7d ;  /* 0xffffff7d08047836 */ /* 0x008fe40000000000 */
[----:B------:R-:W-:-:S04]  /*d4a0*/  IMAD.U32 R5, RZ, RZ, UR6 ;  /* 0x00000006ff057e24 */ /* 0x000fc8000f8e00ff */
[----:B------:R-:W-:-:S04]  /*d4b0*/  IMAD.WIDE R36, R5, 0x4, R64 ;  /* 0x0000000405247825 */ /* 0x000fc800078e0240 */
[----:B------:R-:W-:-:S04]  /*d4c0*/  IMAD.WIDE R16, R5, 0x4, R40 ;  /* 0x0000000405107825 */ /* 0x000fc800078e0228 */
[----:B------:R-:W-:-:S04]  /*d4d0*/  IMAD.WIDE R26, R5, 0x4, R56 ;  /* 0x00000004051a7825 */ /* 0x000fc800078e0238 */
[----:B----4-:R-:W-:-:S05]  /*d4e0*/  IMAD.WIDE R14, R252, 0x4, R242 ;  /* 0x00000004fc0e7825 */ /* 0x010fca00078e02f2 */
[----:B------:R1:W-:Y:S01]  /*d4f0*/  LDGSTS.E [R71+0x680fc], desc[UR28][R14.64], !P2 ;  /* 0x680fc0000e477fae */ /* 0x0003e2000d1a101c */
[----:B------:R-:W-:Y:S01]  /*d500*/  ISETP.GE.U32.AND P2, PT, R4, 0x7fffff3e, PT ;  /* 0x7fffff3e0400780c */ /* 0x000fe20003f46070 */
[----:B------:R-:W-:Y:S02]  /*d510*/  VIADD R4, R6, 0xffffff7c ;  /* 0xffffff7c06047836 */ /* 0x000fe40000000000 */
[----:B------:R-:W-:Y:S01]  /*d520*/  STL.64 [R1+0x2f8], R14 ;  /* 0x0002f80e01007387 */ /* 0x000fe20000100a00 */
[----:B------:R-:W-:-:S03]  /*d530*/  IMAD.WIDE R6, R5, 0x4, R76 ;  /* 0x0000000405067825 */ /* 0x000fc600078e024c */
[----:B------:R-:W2:Y:S04]  /*d540*/  LDL.LU.64 R76, [R1+0x780] ;  /* 0x00078000014c7983 */ /* 0x000ea80000300a00 */
[----:B------:R-:W3:Y:S04]  /*d550*/  LDL.LU.64 R64, [R1+0x778] ;  /* 0x0007780001407983 */ /* 0x000ee80000300a00 */
[----:B------:R-:W4:Y:S04]  /*d560*/  LDL.LU.64 R40, [R1+0x770] ;  /* 0x0007700001287983 */ /* 0x000f280000300a00 */
[----:B------:R1:W-:Y:S04]  /*d570*/  STL.64 [R1+0x2e8], R16 ;  /* 0x0002e81001007387 */ /* 0x0003e80000100a00 */
[----:B------:R-:W2:Y:S04]  /*d580*/  LDL.LU.64 R56, [R1+0x768] ;  /* 0x0007680001387983 */ /* 0x000ea80000300a00 */
[----:B------:R-:W-:Y:S01]  /*d590*/  STL.64 [R1+0x2f0], R36 ;  /* 0x0002f02401007387 */ /* 0x000fe20000100a00 */
[----:B-1----:R-:W-:-:S03]  /*d5a0*/  IMAD.WIDE R16, R5, 0x4, R48 ;  /* 0x0000000405107825 */ /* 0x002fc600078e0230 */
[----:B------:R-:W0:Y:S04]  /*d5b0*/  LDGDEPBAR ;  /* 0x00000000000079af */ /* 0x000e280000000000 */
[----:B------:R-:W3:Y:S01]  /*d5c0*/  LDL.LU.64 R48, [R1+0x760] ;  /* 0x0007600001307983 */ /* 0x000ee20000300a00 */
[----:B------:R-:W-:-:S04]  /*d5d0*/  IMAD.WIDE R14, R5, 0x4, R68 ;  /* 0x00000004050e7825 */ /* 0x000fc800078e0244 */
[C---:B------:R-:W-:Y:S01]  /*d5e0*/  IMAD.WIDE R2, R5.reuse, 0x4, R2 ;  /* 0x0000000405027825 */ /* 0x040fe200078e0202 */
[----:B------:R-:W-:Y:S04]  /*d5f0*/  STL.64 [R1+0x2e0], R14 ;  /* 0x0002e00e01007387 */ /* 0x000fe80000100a00 */
[----:B------:R-:W-:Y:S01]  /*d600*/  STL.64 [R1+0x2d0], R16 ;  /* 0x0002d01001007387 */ /* 0x000fe20000100a00 */
[----:B------:R-:W-:-:S03]  /*d610*/  IMAD.WIDE R18, R5, 0x4, R44 ;  /* 0x0000000405127825 */ /* 0x000fc600078e022c */
[----:B------:R-:W-:Y:S04]  /*d620*/  STL.64 [R1+0x2d8], R26 ;  /* 0x0002d81a01007387 */ /* 0x000fe80000100a00 */
[----:B------:R1:W-:Y:S01]  /*d630*/  STL.64 [R1+0x2c8], R2 ;  /* 0x0002c80201007387 */ /* 0x0003e20000100a00 */
[----:B------:R-:W-:-:S04]  /*d640*/  IMAD.WIDE R28, R5, 0x4, R42 ;  /* 0x00000004051c7825 */ /* 0x000fc800078e022a */
[----:B------:R-:W-:-:S04]  /*d650*/  IMAD.WIDE R68, R5, 0x4, R50 ;  /* 0x0000000405447825 */ /* 0x000fc800078e0232 */
[----:B-1----:R-:W-:-:S04]  /*d660*/  IMAD.WIDE R2, R5, 0x4, R46 ;  /* 0x0000000405027825 */ /* 0x002fc800078e022e */
[----:B------:R-:W-:-:S04]  /*d670*/  IMAD.WIDE R34, R5, 0x4, R52 ;  /* 0x0000000405227825 */ /* 0x000fc800078e0234 */
        /* <DEDUP_REMOVED lines=15> */
[----:B----4-:R-:W-:-:S05]  /*d770*/  IMAD.WIDE R16, R5, 0x4, R40 ;  /* 0x0000000405107825 */ /* 0x010fca00078e0228 */
[----:B------:R-:W-:Y:S04]  /*d780*/  STL.64 [R1+0x2c0], R16 ;  /* 0x0002c01001007387 */ /* 0x000fe80000100a00 */
[----:B------:R3:W-:Y:S04]  /*d790*/  STL.64 [R1+0x2b0], R18 ;  /* 0x0002b01201007387 */ /* 0x0007e80000100a00 */
[----:B------:R1:W-:Y:S01]  /*d7a0*/  STL.64 [R1+0x2a8], R2 ;  /* 0x0002a80201007387 */ /* 0x0003e20000100a00 */
[----:B--2---:R-:W-:-:S03]  /*d7b0*/  IMAD.WIDE R20, R5, 0x4, R56 ;  /* 0x0000000405147825 */ /* 0x004fc600078e0238 */
[----:B------:R-:W-:Y:S01]  /*d7c0*/  STL.64 [R1+0x2b8], R28 ;  /* 0x0002b81c01007387 */ /* 0x000fe20000100a00 */
[----:B---3--:R-:W-:-:S04]  /*d7d0*/  IMAD.WIDE R18, R5, 0x4, R48 ;  /* 0x0000000405127825 */ /* 0x008fc800078e0230 */
[C---:B-1----:R-:W-:Y:S01]  /*d7e0*/  IMAD.WIDE R2, R5.reuse, 0x4, R54 ;  /* 0x0000000405027825 */ /* 0x042fe200078e0236 */
[----:B------:R-:W-:Y:S04]  /*d7f0*/  STL.64 [R1+0x2a0], R18 ;  /* 0x0002a01201007387 */ /* 0x000fe80000100a00 */
[----:B------:R-:W-:Y:S04]  /*d800*/  STL.64 [R1+0x298], R68 ;  /* 0x0002984401007387 */ /* 0x000fe80000100a00 */
[----:B------:R1:W-:Y:S01]  /*d810*/  STL.64 [R1+0x288], R2 ;  /* 0x0002880201007387 */ /* 0x0003e20000100a00 */
[----:B------:R-:W-:-:S03]  /*d820*/  IMAD.WIDE R22, R5, 0x4, R64 ;  /* 0x0000000405167825 */ /* 0x000fc600078e0240 */
[----:B------:R-:W-:Y:S04]  /*d830*/  STL.64 [R1+0x290], R34 ;  /* 0x0002902201007387 */ /* 0x000fe80000100a00 */
[----:B------:R-:W-:Y:S01]  /*d840*/  STL.64 [R1+0x280], R20 ;  /* 0x0002801401007387 */ /* 0x000fe20000100a00 */
[----:B-1----:R-:W-:-:S03]  /*d850*/  IMAD.WIDE R2, R5, 0x4, R62 ;  /* 0x0000000405027825 */ /* 0x002fc600078e023e */
[----:B------:R-:W-:Y:S04]  /*d860*/  STL.64 [R1+0x278], R58 ;  /* 0x0002783a01007387 */ /* 0x000fe80000100a00 */
[----:B------:R1:W-:Y:S04]  /*d870*/  STL.64 [R1+0x268], R2 ;  /* 0x0002680201007387 */ /* 0x0003e80000100a00 */
[----:B------:R-:W-:Y:S04]  /*d880*/  STL.64 [R1+0x270], R32 ;  /* 0x0002702001007387 */ /* 0x000fe80000100a00 */
[----:B------:R-:W-:Y:S01]  /*d890*/  STL.64 [R1+0x260], R22 ;  /* 0x0002601601007387 */ /* 0x000fe20000100a00 */
[----:B-1----:R-:W-:-:S03]  /*d8a0*/  IMAD.WIDE R2, R5, 0x4, R74 ;  /* 0x0000000405027825 */ /* 0x002fc600078e024a */
[----:B------:R1:W-:Y:S04]  /*d8b0*/  STL.64 [R1+0x250], R24 ;  /* 0x0002501801007387 */ /* 0x0003e80000100a00 */
[----:B------:R-:W-:Y:S04]  /*d8c0*/  STL.64 [R1+0x258], R52 ;  /* 0x0002583401007387 */ /* 0x000fe80000100a00 */
[----:B------:R2:W-:Y:S01]  /*d8d0*/  STL.64 [R1+0x248], R2 ;  /* 0x0002480201007387 */ /* 0x0005e20000100a00 */
[----:B-1----:R-:W-:-:S05]  /*d8e0*/  IMAD.WIDE R24, R5, 0x4, R76 ;  /* 0x0000000405187825 */ /* 0x002fca00078e024c */
[----:B------:R-:W-:Y:S01]  /*d8f0*/  STL.64 [R1+0x240], R24 ;  /* 0x0002401801007387 */ /* 0x000fe20000100a00 */
[----:B--2---:R-:W-:-:S03]  /*d900*/  IMAD.WIDE R2, R5, 0x4, R82 ;  /* 0x0000000405027825 */ /* 0x004fc600078e0252 */
[----:B------:R1:W-:Y:S01]  /*d910*/  STL.64 [R1+0x230], R30 ;  /* 0x0002301e01007387 */ /* 0x0003e20000100a00 */
[----:B------:R-:W-:-:S03]  /*d920*/  IMAD.WIDE R48, R5, 0x4, R86 ;  /* 0x0000000405307825 */ /* 0x000fc600078e0256 */
[----:B------:R2:W-:Y:S04]  /*d930*/  STL.64 [R1+0x150], R2 ;  /* 0x0001500201007387 */ /* 0x0005e80000100a00 */
[----:B------:R-:W-:Y:S01]  /*d940*/  STL.64 [R1+0x238], R50 ;  /* 0x0002383201007387 */ /* 0x000fe20000100a00 */
[----:B-1----:R-:W-:-:S03]  /*d950*/  IMAD.WIDE R30, R5, 0x4, R88 ;  /* 0x00000004051e7825 */ /* 0x002fc600078e0258 */
[----:B------:R-:W-:Y:S01]  /*d960*/  STL.64 [R1+0x148], R80 ;  /* 0x0001485001007387 */ /* 0x000fe20000100a00 */
[----:B--2---:R-:W-:-:S03]  /*d970*/  IMAD.WIDE R2, R5, 0x4, R90 ;  /* 0x0000000405027825 */ /* 0x004fc600078e025a */
[----:B------:R-:W-:Y:S04]  /*d980*/  STL.64 [R1+0x140], R48 ;  /* 0x0001403001007387 */ /* 0x000fe80000100a00 */
[----:B------:R1:W-:Y:S01]  /*d990*/  STL.64 [R1+0x130], R2 ;  /* 0x0001300201007387 */ /* 0x0003e20000100a00 */
[----:B------:R-:W-:-:S03]  /*d9a0*/  IMAD.WIDE R40, R5, 0x4, R102 ;  /* 0x0000000405287825 */ /* 0x000fc600078e0266 */
[----:B------:R-:W-:Y:S01]  /*d9b0*/  STL.64 [R1+0x138], R30 ;  /* 0x0001381e01007387 */ /* 0x000fe20000100a00 */
[----:B------:R-:W-:-:S03]  /*d9c0*/  IMAD.WIDE R76, R5, 0x4, R100 ;  /* 0x00000004054c7825 */ /* 0x000fc600078e0264 */
[----:B------:R-:W-:Y:S01]  /*d9d0*/  STL.64 [R1+0x128], R78 ;  /* 0x0001284e01007387 */ /* 0x000fe20000100a00 */
[----:B-1----:R-:W-:-:S03]  /*d9e0*/  IMAD.WIDE R2, R5, 0x4, R98 ;  /* 0x0000000405027825 */ /* 0x002fc600078e0262 */
[----:B------:R-:W-:Y:S04]  /*d9f0*/  STL.64 [R1+0x120], R46 ;  /* 0x0001202e01007387 */ /* 0x000fe80000100a00 */
[----:B------:R1:W-:Y:S04]  /*da00*/  STL.64 [R1+0x118], R38 ;  /* 0x0001182601007387 */ /* 0x0003e80000100a00 */
[----:B------:R2:W-:Y:S01]  /*da10*/  STL.64 [R1+0x110], R2 ;  /* 0x0001100201007387 */ /* 0x0005e20000100a00 */
[----:B------:R-:W-:-:S03]  /*da20*/  IMAD.WIDE R74, R5, 0x4, R108 ;  /* 0x00000004054a7825 */ /* 0x000fc600078e026c */
[----:B------:R-:W-:Y:S01]  /*da30*/  STL.64 [R1+0x100], R40 ;  /* 0x0001002801007387 */ /* 0x000fe20000100a00 */
[----:B-1----:R-:W-:-:S03]  /*da40*/  IMAD.WIDE R38, R5, 0x4, R104 ;  /* 0x0000000405267825 */ /* 0x002fc600078e0268 */
[----:B------:R-:W-:Y:S01]  /*da50*/  STL.64 [R1+0x108], R76 ;  /* 0x0001084c01007387 */ /* 0x000fe20000100a00 */
[----:B--2---:R-:W-:-:S03]  /*da60*/  IMAD.WIDE R2, R5, 0x4, R106 ;  /* 0x0000000405027825 */ /* 0x004fc600078e026a */
[----:B------:R1:W-:Y:S04]  /*da70*/  STL.64 [R1+0xf8], R38 ;  /* 0x0000f82601007387 */ /* 0x0003e80000100a00 */
[----:B------:R2:W-:Y:S04]  /*da80*/  STL.64 [R1+0xf0], R2 ;  /* 0x0000f00201007387 */ /* 0x0005e80000100a00 */
[----:B------:R-:W-:Y:S01]  /*da90*/  STL.64 [R1+0xe8], R74 ;  /* 0x0000e84a01007387 */ /* 0x000fe20000100a00 */
[----:B-1----:R-:W-:-:S04]  /*daa0*/  IMAD.WIDE R38, R5, 0x4, R112 ;  /* 0x0000000405267825 */ /* 0x002fc800078e0270 */
[C---:B--2---:R-:W-:Y:S01]  /*dab0*/  IMAD.WIDE R2, R5.reuse, 0x4, R114 ;  /* 0x0000000405027825 */ /* 0x044fe200078e0272 */
[----:B------:R1:W-:Y:S04]  /*dac0*/  STL.64 [R1+0xd8], R38 ;  /* 0x0000d82601007387 */ /* 0x0003e80000100a00 */
[----:B------:R2:W-:Y:S04]  /*dad0*/  STL.64 [R1+0xd0], R2 ;  /* 0x0000d00201007387 */ /* 0x0005e80000100a00 */
[----:B------:R-:W-:Y:S01]  /*dae0*/  STL.64 [R1+0xe0], R44 ;  /* 0x0000e02c01007387 */ /* 0x000fe20000100a00 */
[----:B-1----:R-:W-:-:S03]  /*daf0*/  IMAD.WIDE R38, R5, 0x4, R120 ;  /* 0x0000000405267825 */ /* 0x002fc600078e0278 */
[----:B------:R-:W-:Y:S01]  /*db00*/  STL.64 [R1+0xc8], R72 ;  /* 0x0000c84801007387 */ /* 0x000fe20000100a00 */
[----:B--2---:R-:W-:-:S03]  /*db10*/  IMAD.WIDE R2, R5, 0x4, R122 ;  /* 0x0000000405027825 */ /* 0x004fc600078e027a */
[----:B------:R1:W-:Y:S01]  /*db20*/  STL.64 [R1+0xb8], R38 ;  /* 0x0000b82601007387 */ /* 0x0003e20000100a00 */
[----:B------:R-:W-:-:S03]  /*db30*/  IMAD.WIDE R40, R5, 0x4, R126 ;  /* 0x0000000405287825 */ /* 0x000fc600078e027e */
[----:B------:R-:W-:Y:S04]  /*db40*/  STL.64 [R1+0xc0], R42 ;  /* 0x0000c02a01007387 */ /* 0x000fe80000100a00 */
[----:B------:R2:W-:Y:S01]  /*db50*/  STL.64 [R1+0xb0], R2 ;  /* 0x0000b00201007387 */ /* 0x0005e20000100a00 */
[----:B-1----:R-:W-:-:S03]  /*db60*/  IMAD.WIDE R38, R5, 0x4, R128 ;  /* 0x0000000405267825 */ /* 0x002fc600078e0280 */
[----:B------:R-:W-:Y:S01]  /*db70*/  STL.64 [R1+0xa8], R66 ;  /* 0x0000a84201007387 */ /* 0x000fe20000100a00 */
[----:B------:R-:W-:-:S03]  /*db80*/  IMAD.WIDE R64, R5, 0x4, R132 ;  /* 0x0000000405407825 */ /* 0x000fc600078e0284 */
[----:B------:R1:W-:Y:S01]  /*db90*/  STL.64 [R1+0x98], R38 ;  /* 0x0000982601007387 */ /* 0x0003e20000100a00 */
[----:B--2---:R-:W-:-:S03]  /*dba0*/  IMAD.WIDE R2, R5, 0x4, R130 ;  /* 0x0000000405027825 */ /* 0x004fc600078e0282 */
[----:B------:R-:W-:Y:S01]  /*dbb0*/  STL.64 [R1+0xa0], R40 ;  /* 0x0000a02801007387 */ /* 0x000fe20000100a00 */
[----:B------:R-:W-:-:S03]  /*dbc0*/  IMAD.WIDE R54, R5, 0x4, R136 ;  /* 0x0000000405367825 */ /* 0x000fc600078e0288 */
[----:B------:R2:W-:Y:S01]  /*dbd0*/  STL.64 [R1+0x90], R2 ;  /* 0x0000900201007387 */ /* 0x0005e20000100a00 */
[----:B-1----:R-:W-:-:S03]  /*dbe0*/  IMAD.WIDE R38, R5, 0x4, R134 ;  /* 0x0000000405267825 */ /* 0x002fc600078e0286 */
[----:B------:R-:W-:Y:S04]  /*dbf0*/  STL.64 [R1+0x88], R64 ;  /* 0x0000884001007387 */ /* 0x000fe80000100a00 */
[----:B------:R1:W-:Y:S01]  /*dc00*/  STL.64 [R1+0x78], R54 ;  /* 0x0000783601007387 */ /* 0x0003e20000100a00 */
[----:B--2---:R-:W-:-:S03]  /*dc10*/  IMAD.WIDE R2, R5, 0x4, R138 ;  /* 0x0000000405027825 */ /* 0x004fc600078e028a */
[----:B------:R-:W-:Y:S01]  /*dc20*/  STL.64 [R1+0x80], R38 ;  /* 0x0000802601007387 */ /* 0x000fe20000100a00 */
[----:B------:R-:W-:-:S03]  /*dc30*/  IMAD.WIDE R62, R5, 0x4, R140 ;  /* 0x00000004053e7825 */ /* 0x000fc600078e028c */
[----:B------:R2:W-:Y:S01]  /*dc40*/  STL.64 [R1+0x70], R2 ;  /* 0x0000700201007387 */ /* 0x0005e20000100a00 */
[----:B-1----:R-:W-:-:S03]  /*dc50*/  IMAD.WIDE R54, R5, 0x4, R144 ;  /* 0x0000000405367825 */ /* 0x002fc600078e0290 */
[----:B------:R-:W-:Y:S01]  /*dc60*/  STL.64 [R1+0x68], R62 ;  /* 0x0000683e01007387 */ /* 0x000fe20000100a00 */
[----:B--2---:R-:W-:-:S05]  /*dc70*/  IMAD.WIDE R2, R5, 0x4, R142 ;  /* 0x0000000405027825 */ /* 0x004fca00078e028e */
[----:B------:R1:W-:Y:S01]  /*dc80*/  STL.64 [R1+0x60], R2 ;  /* 0x0000600201007387 */ /* 0x0003e20000100a00 */
[----:B------:R-:W-:-:S03]  /*dc90*/  IMAD.WIDE R56, R5, 0x4, R150 ;  /* 0x0000000405387825 */ /* 0x000fc600078e0296 */
[----:B------:R2:W-:Y:S01]  /*dca0*/  STL.64 [R1+0x58], R54 ;  /* 0x0000583601007387 */ /* 0x0005e20000100a00 */
[----:B-1----:R-:W-:-:S04]  /*dcb0*/  IMAD.WIDE R2, R5, 0x4, R146 ;  /* 0x0000000405027825 */ /* 0x002fc800078e0292 */
[C---:B--2---:R-:W-:Y:S01]  /*dcc0*/  IMAD.WIDE R54, R5.reuse, 0x4, R152 ;  /* 0x0000000405367825 */ /* 0x044fe200078e0298 */
[----:B------:R1:W-:Y:S03]  /*dcd0*/  STL.64 [R1+0x50], R2 ;  /* 0x0000500201007387 */ /* 0x0003e60000100a00 */
[C---:B------:R-:W-:Y:S01]  /*dce0*/  IMAD.WIDE R82, R5.reuse, 0x4, R158 ;  /* 0x0000000405527825 */ /* 0x040fe200078e029e */
[----:B------:R-:W-:Y:S04]  /*dcf0*/  STL.64 [R1+0x40], R56 ;  /* 0x0000403801007387 */ /* 0x000fe80000100a00 */
[----:B------:R-:W-:Y:S01]  /*dd00*/  STL.64 [R1+0x48], R60 ;  /* 0x0000483c01007387 */ /* 0x000fe20000100a00 */
[----:B-1----:R-:W-:-:S03]  /*dd10*/  IMAD.WIDE R2, R5, 0x4, R154 ;  /* 0x0000000405027825 */ /* 0x002fc600078e029a */
[----:B------:R1:W-:Y:S04]  /*dd20*/  STL.64 [R1+0x38], R54 ;  /* 0x0000383601007387 */ /* 0x0003e80000100a00 */
[----:B------:R2:W-:Y:S04]  /*dd30*/  STL.64 [R1+0x30], R2 ;  /* 0x0000300201007387 */ /* 0x0005e80000100a00 */
[----:B------:R-:W-:Y:S01]  /*dd40*/  STL.64 [R1+0x20], R82 ;  /* 0x0000205201007387 */ /* 0x000fe20000100a00 */
[----:B-1----:R-:W-:-:S03]  /*dd50*/  IMAD.WIDE R54, R5, 0x4, R160 ;  /* 0x0000000405367825 */ /* 0x002fc600078e02a0 */
[----:B------:R-:W3:Y:S01]  /*dd60*/  LDL.LU.64 R122, [R1+0x158] ;  /* 0x00015800017a7983 */ /* 0x000ee20000300a00 */
[----:B--2---:R-:W-:-:S03]  /*dd70*/  IMAD.WIDE R2, R5, 0x4, R162 ;  /* 0x0000000405027825 */ /* 0x004fc600078e02a2 */
[----:B------:R1:W-:Y:S04]  /*dd80*/  STL.64 [R1+0x18], R54 ;  /* 0x0000183601007387 */ /* 0x0003e80000100a00 */
[----:B------:R-:W2:Y:S04]  /*dd90*/  LDL.LU.64 R120, [R1+0x160] ;  /* 0x0001600001787983 */ /* 0x000ea80000300a00 */
[----:B------:R-:W-:Y:S04]  /*dda0*/  STL.64 [R1+0x10], R2 ;  /* 0x0000100201007387 */ /* 0x000fe80000100a00 */
[----:B------:R-:W4:Y:S04]  /*ddb0*/  LDL.LU.64 R118, [R1+0x168] ;  /* 0x0001680001767983 */ /* 0x000f280000300a00 */
[----:B------:R-:W2:Y:S04]  /*ddc0*/  LDL.LU.64 R116, [R1+0x170] ;  /* 0x0001700001747983 */ /* 0x000ea80000300a00 */
[----:B------:R-:W3:Y:S04]  /*ddd0*/  LDL.LU.64 R114, [R1+0x178] ;  /* 0x0001780001727983 */ /* 0x000ee80000300a00 */
[----:B------:R-:W3:Y:S04]  /*dde0*/  LDL.LU.64 R112, [R1+0x180] ;  /* 0x0001800001707983 */ /* 0x000ee80000300a00 */
[----:B------:R-:W3:Y:S04]  /*ddf0*/  LDL.LU.64 R110, [R1+0x188] ;  /* 0x00018800016e7983 */ /* 0x000ee80000300a00 */
[----:B------:R-:W3:Y:S04]  /*de00*/  LDL.LU.64 R108, [R1+0x190] ;  /* 0x00019000016c7983 */ /* 0x000ee80000300a00 */
[----:B------:R-:W4:Y:S04]  /*de10*/  LDL.LU.64 R106, [R1+0x198] ;  /* 0x00019800016a7983 */ /* 0x000f280000300a00 */
[----:B------:R-:W4:Y:S04]  /*de20*/  LDL.LU.64 R104, [R1+0x1a0] ;  /* 0x0001a00001687983 */ /* 0x000f280000300a00 */
[----:B------:R-:W4:Y:S04]  /*de30*/  LDL.LU.64 R102, [R1+0x1a8] ;  /* 0x0001a80001667983 */ /* 0x000f280000300a00 */
[----:B------:R-:W4:Y:S04]  /*de40*/  LDL.LU.64 R100, [R1+0x1b0] ;  /* 0x0001b00001647983 */ /* 0x000f280000300a00 */
[----:B------:R-:W4:Y:S04]  /*de50*/  LDL.LU.64 R98, [R1+0x1b8] ;  /* 0x0001b80001627983 */ /* 0x000f280000300a00 */
[----:B------:R-:W4:Y:S04]  /*de60*/  LDL.LU.64 R96, [R1+0x1c0] ;  /* 0x0001c00001607983 */ /* 0x000f280000300a00 */
[----:B------:R-:W4:Y:S04]  /*de70*/  LDL.LU.64 R94, [R1+0x1c8] ;  /* 0x0001c800015e7983 */ /* 0x000f280000300a00 */
[----:B------:R-:W4:Y:S01]  /*de80*/  LDL.LU.64 R92, [R1+0x1d0] ;  /* 0x0001d000015c7983 */ /* 0x000f220000300a00 */
[----:B------:R-:W-:-:S03]  /*de90*/  IMAD.WIDE R8, R5, 0x4, R250 ;  /* 0x0000000405087825 */ /* 0x000fc600078e02fa */
[----:B------:R-:W4:Y:S04]  /*dea0*/  LDL.LU.64 R90, [R1+0x1d8] ;  /* 0x0001d800015a7983 */ /* 0x000f280000300a00 */
[----:B------:R-:W4:Y:S04]  /*deb0*/  LDL.LU.64 R88, [R1+0x1e0] ;  /* 0x0001e00001587983 */ /* 0x000f280000300a00 */
[----:B------:R-:W-:Y:S04]  /*dec0*/  LDGSTS.E [R0+0x10000], desc[UR28][R8.64], P4 ;  /* 0x1000000008007fae */ /* 0x000fe8000a1a101c */
[----:B------:R-:W4:Y:S04]  /*ded0*/  LDL.LU.64 R86, [R1+0x1e8] ;  /* 0x0001e80001567983 */ /* 0x000f280000300a00 */
[----:B------:R-:W-:Y:S01]  /*dee0*/  LDGSTS.E [R0+0x10400], desc[UR28][R14.64], P4 ;  /* 0x104000000e007fae */ /* 0x000fe2000a1a101c */
[----:B------:R-:W-:-:S03]  /*def0*/  IMAD.WIDE R56, R5, 0x4, R156 ;  /* 0x0000000405387825 */ /* 0x000fc600078e029c */
[----:B------:R-:W4:Y:S04]  /*df00*/  LDL.LU.64 R84, [R1+0x1f0] ;  /* 0x0001f00001547983 */ /* 0x000f280000300a00 */
[----:B------:R-:W-:Y:S01]  /*df10*/  LDGSTS.E [R0+0x10800], desc[UR28][R16.64], P4 ;  /* 0x1080000010007fae */ /* 0x000fe2000a1a101c */
[----:B-1----:R-:W-:-:S03]  /*df20*/  IMAD.WIDE R54, R5, 0x4, R164 ;  /* 0x0000000405367825 */ /* 0x002fc600078e02a4 */
[----:B------:R-:W4:Y:S04]  /*df30*/  LDL.LU.64 R82, [R1+0x1f8] ;  /* 0x0001f80001527983 */ /* 0x000f280000300a00 */
[----:B------:R-:W-:Y:S04]  /*df40*/  LDGSTS.E [R0+0x10c00], desc[UR28][R18.64], P4 ;  /* 0x10c0000012007fae */ /* 0x000fe8000a1a101c */
        /* <DEDUP_REMOVED lines=11> */
[----:B------:R-:W-:Y:S01]  /*e000*/  LDGSTS.E [R0+0x12400], desc[UR28][R76.64], P4 ;  /* 0x124000004c007fae */ /* 0x000fe2000a1a101c */
[----:B------:R-:W-:-:S03]  /*e010*/  IMAD.WIDE R246, R5, 0x4, R172 ;  /* 0x0000000405f67825 */ /* 0x000fc600078e02ac */
[----:B------:R-:W-:Y:S04]  /*e020*/  STL.64 [R1+0x28], R56 ;  /* 0x0000283801007387 */ /* 0x000fe80000100a00 */
[----:B------:R-:W-:Y:S04]  /*e030*/  LDGSTS.E [R0+0x12800], desc[UR28][R74.64], P4 ;  /* 0x128000004a007fae */ /* 0x000fe8000a1a101c */
[----:B------:R-:W-:Y:S04]  /*e040*/  STL.64 [R1+0x8], R54 ;  /* 0x0000083601007387 */ /* 0x000fe80000100a00 */
[----:B------:R-:W-:Y:S01]  /*e050*/  LDGSTS.E [R0+0x12c00], desc[UR28][R72.64], P4 ;  /* 0x12c0000048007fae */ /* 0x000fe2000a1a101c */
[----:B------:R-:W-:-:S03]  /*e060*/  IMAD.WIDE R180, R5, 0x4, R180 ;  /* 0x0000000405b47825 */ /* 0x000fc600078e02b4 */
[----:B------:R-:W4:Y:S04]  /*e070*/  LDL.LU.64 R14, [R1+0x758] ;  /* 0x00075800010e7983 */ /* 0x000f280000300a00 */
[----:B------:R-:W-:Y:S01]  /*e080*/  LDGSTS.E [R0+0x13000], desc[UR28][R66.64], P4 ;  /* 0x1300000042007fae */ /* 0x000fe2000a1a101c */
[----:B------:R-:W-:-:S03]  /*e090*/  IMAD.WIDE R188, R5, 0x4, R188 ;  /* 0x0000000405bc7825 */ /* 0x000fc600078e02bc */
[----:B------:R-:W4:Y:S04]  /*e0a0*/  LDL.LU.64 R16, [R1+0x750] ;  /* 0x0007500001107983 */ /* 0x000f280000300a00 */
[----:B------:R-:W-:Y:S01]  /*e0b0*/  LDGSTS.E [R0+0x13400], desc[UR28][R64.64], P4 ;  /* 0x1340000040007fae */ /* 0x000fe2000a1a101c */
[----:B------:R-:W-:-:S03]  /*e0c0*/  IMAD.WIDE R196, R5, 0x4, R196 ;  /* 0x0000000405c47825 */ /* 0x000fc600078e02c4 */
[----:B------:R-:W4:Y:S04]  /*e0d0*/  LDL.LU.64 R18, [R1+0x748] ;  /* 0x0007480001127983 */ /* 0x000f280000300a00 */
[----:B------:R-:W-:Y:S04]  /*e0e0*/  LDGSTS.E [R0+0x13800], desc[UR28][R62.64], P4 ;  /* 0x138000003e007fae */ /* 0x000fe8000a1a101c */
[----:B------:R-:W4:Y:S04]  /*e0f0*/  LDL.LU.64 R20, [R1+0x740] ;  /* 0x0007400001147983 */ /* 0x000f280000300a00 */
        /* <DEDUP_REMOVED lines=8> */
[----:B------:R-:W-:Y:S04]  /*e180*/  LDGSTS.E [R0+0x14800], desc[UR28][R246.64], P4 ;  /* 0x14800000f6007fae */ /* 0x000fe8000a1a101c */
[----:B------:R1:W-:Y:S01]  /*e190*/  STL.64 [R1+0x5a0], R246 ;  /* 0x0005a0f601007387 */ /* 0x0003e20000100a00 */
[----:B------:R-:W-:-:S03]  /*e1a0*/  IMAD.WIDE R228, R5, 0x4, R228 ;  /* 0x0000000405e47825 */ /* 0x000fc600078e02e4 */
[----:B------:R-:W-:Y:S04]  /*e1b0*/  LDGSTS.E [R0+0x14c00], desc[UR28][R180.64], P4 ;  /* 0x14c00000b4007fae */ /* 0x000fe8000a1a101c */
[----:B------:R-:W-:Y:S04]  /*e1c0*/  LDGSTS.E [R0+0x15000], desc[UR28][R188.64], P4 ;  /* 0x15000000bc007fae */ /* 0x000fe8000a1a101c */
[----:B-1----:R-:W4:Y:S04]  /*e1d0*/  LDL.LU.64 R246, [R1+0x100] ;  /* 0x0001000001f67983 */ /* 0x002f280000300a00 */
[----:B------:R-:W-:Y:S04]  /*e1e0*/  STL.64 [R1+0x5a8], R180 ;  /* 0x0005a8b401007387 */ /* 0x000fe80000100a00 */
[----:B------:R-:W-:Y:S04]  /*e1f0*/  STL.64 [R1+0x5b0], R188 ;  /* 0x0005b0bc01007387 */ /* 0x000fe80000100a00 */
        /* <DEDUP_REMOVED lines=9> */
[----:B------:R-:W-:Y:S04]  /*e290*/  STL.64 [R1+0x5d0], R220 ;  /* 0x0005d0dc01007387 */ /* 0x000fe80000100a00 */
[----:B------:R-:W-:Y:S04]  /*e2a0*/  LDGSTS.E [R0+0x16400], desc[UR28][R228.64], P4 ;  /* 0x16400000e4007fae */ /* 0x000fe8000a1a101c */
[----:B------:R1:W-:Y:S04]  /*e2b0*/  STL.64 [R1+0x5d8], R228 ;  /* 0x0005d8e401007387 */ /* 0x0003e80000100a00 */
[----:B-1----:R-:W4:Y:S01]  /*e2c0*/  LDL.LU.64 R228, [R1+0x40] ;  /* 0x0000400001e47983 */ /* 0x002f220000300a00 */
[----:B--2---:R-:W-:-:S05]  /*e2d0*/  IMAD.WIDE R142, R5, 0x4, R116 ;  /* 0x00000004058e7825 */ /* 0x004fca00078e0274 */
[----:B------:R-:W-:Y:S04]  /*e2e0*/  LDGSTS.E [R0+0x16800], desc[UR28][R142.64], P4 ;  /* 0x168000008e007fae */ /* 0x000fe8000a1a101c */
[----:B------:R-:W-:Y:S01]  /*e2f0*/  STL.64 [R1+0x5e0], R142 ;  /* 0x0005e08e01007387 */ /* 0x000fe20000100a00 */
[----:B---3--:R-:W-:-:S05]  /*e300*/  IMAD.WIDE R150, R5, 0x4, R108 ;  /* 0x0000000405967825 */ /* 0x008fca00078e026c */
[----:B------:R-:W-:Y:S04]  /*e310*/  LDGSTS.E [R0+0x16c00], desc[UR28][R150.64], P4 ;  /* 0x16c0000096007fae */ /* 0x000fe8000a1a101c */
[----:B------:R-:W-:Y:S01]  /*e320*/  STL.64 [R1+0x5e8], R150 ;  /* 0x0005e89601007387 */ /* 0x000fe20000100a00 */
[----:B----4-:R-:W-:-:S05]  /*e330*/  IMAD.WIDE R158, R5, 0x4, R100 ;  /* 0x00000004059e7825 */ /* 0x010fca00078e0264 */
[----:B------:R-:W-:Y:S04]  /*e340*/  LDGSTS.E [R0+0x17000], desc[UR28][R158.64], P4 ;  /* 0x170000009e007fae */ /* 0x000fe8000a1a101c */
[----:B------:R-:W-:Y:S01]  /*e350*/  STL.64 [R1+0x5f0], R158 ;  /* 0x0005f09e01007387 */ /* 0x000fe20000100a00 */
[----:B------:R-:W-:-:S05]  /*e360*/  IMAD.WIDE R166, R5, 0x4, R92 ;  /* 0x0000000405a67825 */ /* 0x000fca00078e025c */
[----:B------:R-:W-:Y:S04]  /*e370*/  LDGSTS.E [R0+0x17400], desc[UR28][R166.64], P4 ;  /* 0x17400000a6007fae */ /* 0x000fe8000a1a101c */
[----:B------:R1:W-:Y:S04]  /*e380*/  STL.64 [R1+0x5f8], R166 ;  /* 0x0005f8a601007387 */ /* 0x0003e80000100a00 */
[----:B-1----:R-:W2:Y:S01]  /*e390*/  LDL.LU.64 R166, [R1+0x60] ;  /* 0x0000600001a67983 */ /* 0x002ea20000300a00 */
[----:B------:R-:W-:-:S04]  /*e3a0*/  IMAD.WIDE R244, R5, 0x4, R174 ;  /* 0x0000000405f47825 */ /* 0x000fc800078e02ae */
[----:B------:R-:W-:-:S05]  /*e3b0*/  IMAD.WIDE R174, R5, 0x4, R84 ;  /* 0x0000000405ae7825 */ /* 0x000fca00078e0254 */
[----:B------:R-:W-:Y:S04]  /*e3c0*/  LDGSTS.E [R0+0x17800], desc[UR28][R174.64], P4 ;  /* 0x17800000ae007fae */ /* 0x000fe8000a1a101c */
[----:B------:R-:W-:Y:S01]  /*e3d0*/  STL.64 [R1+0x600], R174 ;  /* 0x000600ae01007387 */ /* 0x000fe20000100a00 */
[----:B------:R-:W-:-:S05]  /*e3e0*/  IMAD.WIDE R234, R5, 0x4, R234 ;  /* 0x0000000405ea7825 */ /* 0x000fca00078e02ea */
[----:B------:R-:W-:Y:S04]  /*e3f0*/  LDGSTS.E [R0+0x17c00], desc[UR28][R234.64], P4 ;  /* 0x17c00000ea007fae */ /* 0x000fe8000a1a101c */
[----:B------:R1:W-:Y:S04]  /*e400*/  STL.64 [R1+0x608], R234 ;  /* 0x000608ea01007387 */ /* 0x0003e80000100a00 */
[----:B------:R-:W-:Y:S04]  /*e410*/  LDGSTS.E [R70+0x10100], desc[UR28][R6.64], P4 ;  /* 0x1010000006467fae */ /* 0x000fe8000a1a101c */
[----:B------:R-:W-:Y:S04]  /*e420*/  LDGSTS.E [R70+0x10500], desc[UR28][R26.64], P4 ;  /* 0x105000001a467fae */ /* 0x000fe8000a1a101c */
[----:B-1----:R-:W3:Y:S04]  /*e430*/  LDL.LU.64 R234, [R1+0x70] ;  /* 0x0000700001ea7983 */ /* 0x002ee80000300a00 */
[----:B------:R-:W4:Y:S04]  /*e440*/  LDL.LU.64 R158, [R1+0x58] ;  /* 0x00005800019e7983 */ /* 0x000f280000300a00 */
[----:B------:R-:W3:Y:S04]  /*e450*/  LDL.LU.64 R150, [R1+0x50] ;  /* 0x0000500001967983 */ /* 0x000ee80000300a00 */
[----:B------:R-:W-:Y:S04]  /*e460*/  LDGSTS.E [R70+0x10900], desc[UR28][R28.64], P4 ;  /* 0x109000001c467fae */ /* 0x000fe8000a1a101c */
        /* <DEDUP_REMOVED lines=12> */
[----:B------:R-:W3:Y:S01]  /*e530*/  LDL.LU.64 R68, [R1+0x718] ;  /* 0x0007180001447983 */ /* 0x000ee20000300a00 */
[----:B------:R-:W-:-:S04]  /*e540*/  IMAD.WIDE R182, R5, 0x4, R182 ;  /* 0x0000000405b67825 */ /* 0x000fc800078e02b6 */
[----:B------:R-:W-:-:S04]  /*e550*/  IMAD.WIDE R190, R5, 0x4, R190 ;  /* 0x0000000405be7825 */ /* 0x000fc800078e02be */
[----:B------:R-:W-:-:S04]  /*e560*/  IMAD.WIDE R198, R5, 0x4, R198 ;  /* 0x0000000405c67825 */ /* 0x000fc800078e02c6 */
[C---:B------:R-:W-:Y:S01]  /*e570*/  IMAD.WIDE R206, R5.reuse, 0x4, R206 ;  /* 0x0000000405ce7825 */ /* 0x040fe200078e02ce */
[----:B------:R-:W-:Y:S04]  /*e580*/  LDGSTS.E [R70+0x12500], desc[UR28][R246.64], P4 ;  /* 0x12500000f6467fae */ /* 0x000fe8000a1a101c */
[----:B------:R-:W-:Y:S04]  /*e590*/  STL.64 [R1+0x698], R246 ;  /* 0x000698f601007387 */ /* 0x000fe80000100a00 */
[----:B------:R-:W-:Y:S04]  /*e5a0*/  LDGSTS.E [R70+0x12900], desc[UR28][R44.64], P4 ;  /* 0x129000002c467fae */ /* 0x000fe8000a1a101c */
[----:B------:R-:W-:Y:S04]  /*e5b0*/  LDGSTS.E [R70+0x12d00], desc[UR28][R42.64], P4 ;  /* 0x12d000002a467fae */ /* 0x000fe8000a1a101c */
[----:B------:R-:W3:Y:S04]  /*e5c0*/  LDL.LU.64 R174, [R1+0x2b0] ;  /* 0x0002b00001ae7983 */ /* 0x000ee80000300a00 */
[----:B------:R-:W-:Y:S04]  /*e5d0*/  LDGSTS.E [R70+0x13100], desc[UR28][R40.64], P4 ;  /* 0x1310000028467fae */ /* 0x000fe8000a1a101c */
[----:B------:R-:W3:Y:S04]  /*e5e0*/  LDL.LU.64 R142, [R1+0x130] ;  /* 0x00013000018e7983 */ /* 0x000ee80000300a00 */
[----:B------:R-:W-:Y:S04]  /*e5f0*/  LDGSTS.E [R70+0x13500], desc[UR28][R38.64], P4 ;  /* 0x1350000026467fae */ /* 0x000fe8000a1a101c */
[----:B------:R-:W3:Y:S01]  /*e600*/  LDL.LU.64 R204, [R1+0x118] ;  /* 0x0001180001cc7983 */ /* 0x000ee20000300a00 */
[----:B------:R-:W-:-:S03]  /*e610*/  IMAD.WIDE R214, R5, 0x4, R214 ;  /* 0x0000000405d67825 */ /* 0x000fc600078e02d6 */
[----:B--2---:R-:W-:Y:S04]  /*e620*/  LDGSTS.E [R70+0x13900], desc[UR28][R166.64], P4 ;  /* 0x13900000a6467fae */ /* 0x004fe8000a1a101c */
[----:B------:R1:W-:Y:S04]  /*e630*/  STL.64 [R1+0x610], R166 ;  /* 0x000610a601007387 */ /* 0x0003e80000100a00 */
[----:B------:R-:W-:Y:S04]  /*e640*/  LDGSTS.E [R70+0x13d00], desc[UR28][R228.64], P4 ;  /* 0x13d00000e4467fae */ /* 0x000fe8000a1a101c */
[----:B------:R-:W-:Y:S04]  /*e650*/  LDGSTS.E [R70+0x14100], desc[UR28][R196.64], P4 ;  /* 0x14100000c4467fae */ /* 0x000fe8000a1a101c */
[----:B-1----:R-:W2:Y:S04]  /*e660*/  LDL.LU.64 R166, [R1+0x78] ;  /* 0x0000780001a67983 */ /* 0x002ea80000300a00 */
        /* <DEDUP_REMOVED lines=11> */
[----:B-1----:R-:W4:Y:S04]  /*e720*/  LDL.LU.64 R2, [R1+0x90] ;  /* 0x0000900001027983 */ /* 0x002f280000300a00 */
[----:B------:R1:W-:Y:S04]  /*e730*/  STL.64 [R1+0x630], R244 ;  /* 0x000630f401007387 */ /* 0x0003e80000100a00 */
[----:B------:R-:W-:Y:S04]  /*e740*/  LDGSTS.E [R70+0x15d00], desc[UR28][R214.64], P4 ;  /* 0x15d00000d6467fae */ /* 0x000fe8000a1a101c */
[----:B-1----:R-:W4:Y:S04]  /*e750*/  LDL.LU.64 R244, [R1+0x98] ;  /* 0x0000980001f47983 */ /* 0x002f280000300a00 */
[----:B------:R-:W-:Y:S04]  /*e760*/  STL.64 [R1+0x638], R182 ;  /* 0x000638b601007387 */ /* 0x000fe80000100a00 */
[----:B------:R-:W-:Y:S04]  /*e770*/  STL.64 [R1+0x640], R190 ;  /* 0x000640be01007387 */ /* 0x000fe80000100a00 */
[----:B------:R1:W-:Y:S04]  /*e780*/  STL.64 [R1+0x648], R198 ;  /* 0x000648c601007387 */ /* 0x0003e80000100a00 */
[----:B-1----:R-:W4:Y:S04]  /*e790*/  LDL.LU.64 R198, [R1+0xb0] ;  /* 0x0000b00001c67983 */ /* 0x002f280000300a00 */
[----:B------:R1:W-:Y:S04]  /*e7a0*/  STL.64 [R1+0x650], R206 ;  /* 0x000650ce01007387 */ /* 0x0003e80000100a00 */
[----:B-1----:R-:W4:Y:S04]  /*e7b0*/  LDL.LU.64 R206, [R1+0xb8] ;  /* 0x0000b80001ce7983 */ /* 0x002f280000300a00 */
[----:B------:R1:W-:Y:S04]  /*e7c0*/  STL.64 [R1+0x658], R214 ;  /* 0x000658d601007387 */ /* 0x0003e80000100a00 */
[----:B-1----:R-:W4:Y:S01]  /*e7d0*/  LDL.LU.64 R214, [R1+0x250] ;  /* 0x0002500001d67983 */ /* 0x002f220000300a00 */
[----:B------:R-:W-:-:S04]  /*e7e0*/  IMAD.WIDE R222, R5, 0x4, R222 ;  /* 0x0000000405de7825 */ /* 0x000fc800078e02de */
[C---:B------:R-:W-:Y:S01]  /*e7f0*/  IMAD.WIDE R136, R5.reuse, 0x4, R122 ;  /* 0x0000000405887825 */ /* 0x040fe200078e027a */
[----:B------:R-:W-:Y:S03]  /*e800*/  LDGSTS.E [R70+0x16100], desc[UR28][R222.64], P4 ;  /* 0x16100000de467fae */ /* 0x000fe6000a1a101c */
[C---:B------:R-:W-:Y:S01]  /*e810*/  IMAD.WIDE R144, R5.reuse, 0x4, R114 ;  /* 0x0000000405907825 */ /* 0x040fe200078e0272 */
[----:B------:R-:W-:Y:S03]  /*e820*/  STL.64 [R1+0x660], R222 ;  /* 0x000660de01007387 */ /* 0x000fe60000100a00 */
[C---:B------:R-:W-:Y:S01]  /*e830*/  IMAD.WIDE R152, R5.reuse, 0x4, R106 ;  /* 0x0000000405987825 */ /* 0x040fe200078e026a */
[----:B------:R-:W-:Y:S03]  /*e840*/  LDGSTS.E [R70+0x16500], desc[UR28][R136.64], P4 ;  /* 0x1650000088467fae */ /* 0x000fe6000a1a101c */
[C---:B------:R-:W-:Y:S01]  /*e850*/  IMAD.WIDE R250, R5.reuse, 0x4, R168 ;  /* 0x0000000405fa7825 */ /* 0x040fe200078e02a8 */
[----:B------:R1:W-:Y:S03]  /*e860*/  STL.64 [R1+0x668], R136 ;  /* 0x0006688801007387 */ /* 0x0003e60000100a00 */
[C---:B------:R-:W-:Y:S01]  /*e870*/  IMAD.WIDE R160, R5.reuse, 0x4, R98 ;  /* 0x0000000405a07825 */ /* 0x040fe200078e0262 */
[----:B------:R-:W-:Y:S03]  /*e880*/  LDGSTS.E [R70+0x16900], desc[UR28][R144.64], P4 ;  /* 0x1690000090467fae */ /* 0x000fe6000a1a101c */
[C---:B------:R-:W-:Y:S01]  /*e890*/  IMAD.WIDE R168, R5.reuse, 0x4, R90 ;  /* 0x0000000405a87825 */ /* 0x040fe200078e025a */
[----:B------:R3:W-:Y:S03]  /*e8a0*/  LDGSTS.E [R70+0x16d00], desc[UR28][R152.64], P4 ;  /* 0x16d0000098467fae */ /* 0x0007e6000a1a101c */
[C---:B------:R-:W-:Y:S01]  /*e8b0*/  IMAD.WIDE R242, R5.reuse, 0x4, R176 ;  /* 0x0000000405f27825 */ /* 0x040fe200078e02b0 */
[----:B-1----:R-:W4:Y:S03]  /*e8c0*/  LDL.LU.64 R136, [R1+0xd0] ;  /* 0x0000d00001887983 */ /* 0x002f260000300a00 */
[C---:B------:R-:W-:Y:S01]  /*e8d0*/  IMAD.WIDE R176, R5.reuse, 0x4, R82 ;  /* 0x0000000405b07825 */ /* 0x040fe200078e0252 */
[----:B------:R1:W-:Y:S04]  /*e8e0*/  STL.64 [R1+0x670], R144 ;  /* 0x0006709001007387 */ /* 0x0003e80000100a00 */
[----:B------:R-:W-:Y:S04]  /*e8f0*/  LDGSTS.E [R70+0x17100], desc[UR28][R160.64], P4 ;  /* 0x17100000a0467fae */ /* 0x000fe8000a1a101c */
[----:B------:R-:W-:Y:S04]  /*e900*/  LDGSTS.E [R70+0x17500], desc[UR28][R168.64], P4 ;  /* 0x17500000a8467fae */ /* 0x000fe8000a1a101c */
[----:B-1----:R-:W4:Y:S04]  /*e910*/  LDL.LU.64 R144, [R1+0xd8] ;  /* 0x0000d80001907983 */ /* 0x002f280000300a00 */
[----:B------:R3:W-:Y:S04]  /*e920*/  STL.64 [R1+0x678], R152 ;  /* 0x0006789801007387 */ /* 0x0007e80000100a00 */
[----:B------:R-:W-:Y:S04]  /*e930*/  STL.64 [R1+0x680], R160 ;  /* 0x000680a001007387 */ /* 0x000fe80000100a00 */
[----:B------:R1:W-:Y:S01]  /*e940*/  STL.64 [R1+0x688], R168 ;  /* 0x000688a801007387 */ /* 0x0003e20000100a00 */
[----:B------:R-:W-:-:S03]  /*e950*/  IMAD.WIDE R236, R5, 0x4, R236 ;  /* 0x0000000405ec7825 */ /* 0x000fc600078e02ec */
[----:B------:R-:W-:Y:S01]  /*e960*/  LDGSTS.E [R70+0x17900], desc[UR28][R176.64], P4 ;  /* 0x17900000b0467fae */ /* 0x000fe2000a1a101c */
[C---:B------:R-:W-:Y:S01]  /*e970*/  IMAD.WIDE R138, R5.reuse, 0x4, R120 ;  /* 0x00000004058a7825 */ /* 0x040fe200078e0278 */
[----:B---3--:R-:W3:Y:S02]  /*e980*/  LDC R153, c[0x0][0x3a0] ;  /* 0x0000e800ff997b82 */ /* 0x008ee40000000800 */
[----:B------:R-:W-:Y:S04]  /*e990*/  LDGSTS.E [R70+0x17d00], desc[UR28][R236.64], P4 ;  /* 0x17d00000ec467fae */ /* 0x000fe8000a1a101c */
[----:B-1----:R-:W3:Y:S01]  /*e9a0*/  LDL.LU.64 R168, [R1+0xf0] ;  /* 0x0000f00001a87983 */ /* 0x002ee20000300a00 */
[C---:B------:R-:W-:Y:S01]  /*e9b0*/  IMAD.WIDE R140, R5.reuse, 0x4, R118 ;  /* 0x00000004058c7825 */ /* 0x040fe200078e0276 */
[----:B------:R-:W1:Y:S02]  /*e9c0*/  LDC R152, c[0x0][0x3a0] ;  /* 0x0000e800ff987b82 */ /* 0x000e640000000800 */
[----:B------:R1:W-:Y:S04]  /*e9d0*/  STL.64 [R1+0x690], R176 ;  /* 0x000690b001007387 */ /* 0x0003e80000100a00 */
[----:B------:R-:W-:Y:S04]  /*e9e0*/  LDGSTS.E [R69+0x10200], desc[UR28][R36.64], P4 ;  /* 0x1020000024457fae */ /* 0x000fe8000a1a101c */
[----:B-1----:R-:W3:Y:S04]  /*e9f0*/  LDL.LU.64 R176, [R1+0xf8] ;  /* 0x0000f80001b07983 */ /* 0x002ee80000300a00 */
[----:B------:R1:W-:Y:S04]  /*ea00*/  STL.64 [R1+0x6a0], R236 ;  /* 0x0006a0ec01007387 */ /* 0x0003e80000100a00 */
[----:B-1----:R-:W3:Y:S04]  /*ea10*/  LDL.LU.64 R236, [R1+0x110] ;  /* 0x0001100001ec7983 */ /* 0x002ee80000300a00 */
[----:B--2---:R-:W-:Y:S04]  /*ea20*/  STL.64 [R1+0x700], R196 ;  /* 0x000700c401007387 */ /* 0x004fe80000100a00 */
[----:B------:R-:W-:Y:S04]  /*ea30*/  STL.64 [R1+0x6f0], R174 ;  /* 0x0006f0ae01007387 */ /* 0x000fe80000100a00 */
[----:B------:R-:W-:Y:S04]  /*ea40*/  LDGSTS.E [R69+0x10600], desc[UR28][R196.64], P4 ;  /* 0x10600000c4457fae */ /* 0x000fe8000a1a101c */
[----:B------:R-:W-:Y:S04]  /*ea50*/  LDGSTS.E [R69+0x10a00], desc[UR28][R174.64], P4 ;  /* 0x10a00000ae457fae */ /* 0x000fe8000a1a101c */
[----:B------:R-:W-:Y:S04]  /*ea60*/  LDGSTS.E [R69+0x10e00], desc[UR28][R34.64], P4 ;  /* 0x10e0000022457fae */ /* 0x000fe8000a1a101c */
[----:B------:R1:W-:Y:S01]  /*ea70*/  LDGSTS.E [R69+0x11200], desc[UR28][R32.64], P4 ;  /* 0x1120000020457fae */ /* 0x0003e2000a1a101c */
[----:B------:R-:W-:-:S04]  /*ea80*/  IMAD.WIDE R146, R5, 0x4, R112 ;  /* 0x0000000405927825 */ /* 0x000fc800078e0270 */
[----:B------:R-:W-:-:S04]  /*ea90*/  IMAD.WIDE R148, R5, 0x4, R110 ;  /* 0x0000000405947825 */ /* 0x000fc800078e026e */
[C---:B------:R-:W-:Y:S01]  /*eaa0*/  IMAD.WIDE R154, R5.reuse, 0x4, R104 ;  /* 0x00000004059a7825 */ /* 0x040fe200078e0268 */
[----:B-1----:R-:W1:Y:S03]  /*eab0*/  LDC R33, c[0x0][0x3a0] ;  /* 0x0000e800ff217b82 */ /* 0x002e660000000800 */
[----:B------:R-:W-:-:S04]  /*eac0*/  IMAD.WIDE R156, R5, 0x4, R102 ;  /* 0x00000004059c7825 */ /* 0x000fc800078e0266 */
[C---:B------:R-:W-:Y:S01]  /*ead0*/  IMAD.WIDE R184, R5.reuse, 0x4, R184 ;  /* 0x0000000405b87825 */ /* 0x040fe200078e02b8 */
[----:B------:R-:W2:Y:S01]  /*eae0*/  LDC R32, c[0x0][0x3a0] ;  /* 0x0000e800ff207b82 */ /* 0x000ea20000000800 */
[----:B----4-:R4:W-:Y:S04]  /*eaf0*/  STL.64 [R1+0x6d0], R214 ;  /* 0x0006d0d601007387 */ /* 0x0109e80000100a00 */
[----:B------:R-:W-:Y:S04]  /*eb00*/  STL.64 [R1+0x6d8], R228 ;  /* 0x0006d8e401007387 */ /* 0x000fe80000100a00 */
[----:B------:R-:W2:Y:S04]  /*eb10*/  LDL.LU.64 R38, [R1+0x4a0] ;  /* 0x0004a00001267983 */ /* 0x000ea80000300a00 */
[----:B------:R-:W2:Y:S04]  /*eb20*/  LDL.LU.64 R36, [R1+0x498] ;  /* 0x0004980001247983 */ /* 0x000ea80000300a00 */
[----:B------:R-:W2:Y:S04]  /*eb30*/  LDL.LU.64 R34, [R1+0x490] ;  /* 0x0004900001227983 */ /* 0x000ea80000300a00 */
[----:B------:R-:W2:Y:S04]  /*eb40*/  LDL.LU.64 R42, [R1+0x488] ;  /* 0x00048800012a7983 */ /* 0x000ea80000300a00 */
[----:B------:R4:W-:Y:S04]  /*eb50*/  LDGSTS.E [R69+0x11600], desc[UR28][R214.64], P4 ;  /* 0x11600000d6457fae */ /* 0x0009e8000a1a101c */
[----:B------:R-:W2:Y:S04]  /*eb60*/  LDL.LU.64 R40, [R1+0x480] ;  /* 0x0004800001287983 */ /* 0x000ea80000300a00 */
[----:B------:R-:W-:Y:S04]  /*eb70*/  LDGSTS.E [R69+0x11a00], desc[UR28][R228.64], P4 ;  /* 0x11a00000e4457fae */ /* 0x000fe8000a1a101c */
[----:B------:R-:W2:Y:S01]  /*eb80*/  LDL.LU.64 R160, [R1+0x268] ;  /* 0x0002680001a07983 */ /* 0x000ea20000300a00 */
[C---:B------:R-:W-:Y:S01]  /*eb90*/  IMAD.WIDE R192, R5.reuse, 0x4, R192 ;  /* 0x0000000405c07825 */ /* 0x040fe200078e02c0 */
[----:B----4-:R-:W4:Y:S02]  /*eba0*/  LDC R214, c[0x0][0x3a0] ;  /* 0x0000e800ffd67b82 */ /* 0x010f240000000800 */
[----:B------:R1:W-:Y:S04]  /*ebb0*/  LDGSTS.E [R69+0x11e00], desc[UR28][R30.64], P4 ;  /* 0x11e000001e457fae */ /* 0x0003e8000a1a101c */
[----:B------:R-:W4:Y:S04]  /*ebc0*/  LDL.LU.64 R190, [R1+0x248] ;  /* 0x0002480001be7983 */ /* 0x000f280000300a00 */
[----:B------:R-:W-:Y:S04]  /*ebd0*/  LDGSTS.E [R69+0x12200], desc[UR28][R204.64], P4 ;  /* 0x12200000cc457fae */ /* 0x000fe8000a1a101c */
[----:B------:R-:W-:Y:S01]  /*ebe0*/  STL.64 [R1+0x6a8], R204 ;  /* 0x0006a8cc01007387 */ /* 0x000fe20000100a00 */
[C---:B------:R-:W-:Y:S01]  /*ebf0*/  IMAD.WIDE R200, R5.reuse, 0x4, R200 ;  /* 0x0000000405c87825 */ /* 0x040fe200078e02c8 */
[----:B-1----:R-:W1:Y:S03]  /*ec00*/  LDC R30, c[0x0][0x3a0] ;  /* 0x0000e800ff1e7b82 */ /* 0x002e660000000800 */
[----:B------:R-:W-:-:S04]  /*ec10*/  IMAD.WIDE R208, R5, 0x4, R208 ;  /* 0x0000000405d07825 */ /* 0x000fc800078e02d0 */
[C---:B------:R-:W-:Y:S01]  /*ec20*/  IMAD.WIDE R216, R5.reuse, 0x4, R216 ;  /* 0x0000000405d87825 */ /* 0x040fe200078e02d8 */
[----:B------:R-:W1:Y:S01]  /*ec30*/  LDC R31, c[0x0][0x3a0] ;  /* 0x0000e800ff1f7b82 */ /* 0x000e620000000800 */
[----:B---3--:R-:W-:Y:S04]  /*ec40*/  LDGSTS.E [R69+0x12600], desc[UR28][R176.64], P4 ;  /* 0x12600000b0457fae */ /* 0x008fe8000a1a101c */
[----:B------:R-:W-:Y:S04]  /*ec50*/  STL.64 [R1+0x6b0], R176 ;  /* 0x0006b0b001007387 */ /* 0x000fe80000100a00 */
[----:B------:R-:W-:Y:S04]  /*ec60*/  LDGSTS.E [R69+0x12a00], desc[UR28][R144.64], P4 ;  /* 0x12a0000090457fae */ /* 0x000fe8000a1a101c */
[----:B------:R3:W-:Y:S04]  /*ec70*/  STL.64 [R1+0x6b8], R144 ;  /* 0x0006b89001007387 */ /* 0x0007e80000100a00 */
[----:B------:R-:W-:Y:S04]  /*ec80*/  LDGSTS.E [R69+0x12e00], desc[UR28][R206.64], P4 ;  /* 0x12e00000ce457fae */ /* 0x000fe8000a1a101c */
[----:B------:R-:W-:Y:S04]  /*ec90*/  LDGSTS.E [R69+0x13200], desc[UR28][R244.64], P4 ;  /* 0x13200000f4457fae */ /* 0x000fe8000a1a101c */
[----:B---3--:R-:W3:Y:S04]  /*eca0*/  LDL.LU.64 R144, [R1+0x2a8] ;  /* 0x0002a80001907983 */ /* 0x008ee80000300a00 */
[----:B------:R-:W-:Y:S04]  /*ecb0*/  STL.64 [R1+0x6c0], R206 ;  /* 0x0006c0ce01007387 */ /* 0x000fe80000100a00 */
[----:B------:R1:W-:Y:S04]  /*ecc0*/  STL.64 [R1+0x6c8], R244 ;  /* 0x0006c8f401007387 */ /* 0x0003e80000100a00 */
[----:B------:R-:W-:Y:S04]  /*ecd0*/  LDGSTS.E [R69+0x13600], desc[UR28][R166.64], P4 ;  /* 0x13600000a6457fae */ /* 0x000fe8000a1a101c */
[----:B------:R2:W-:Y:S04]  /*ece0*/  LDGSTS.E [R69+0x13a00], desc[UR28][R158.64], P4 ;  /* 0x13a000009e457fae */ /* 0x0005e8000a1a101c */
[----:B-1----:R-:W3:Y:S04]  /*ecf0*/  LDL.LU.64 R244, [R1+0x150] ;  /* 0x0001500001f47983 */ /* 0x002ee80000300a00 */
[----:B------:R1:W-:Y:S04]  /*ed00*/  STL.64 [R1+0x6e0], R166 ;  /* 0x0006e0a601007387 */ /* 0x0003e80000100a00 */
[----:B------:R-:W-:Y:S04]  /*ed10*/  LDGSTS.E [R69+0x13e00], desc[UR28][R220.64], P4 ;  /* 0x13e00000dc457fae */ /* 0x000fe8000a1a101c */
[----:B------:R-:W-:Y:S04]  /*ed20*/  LDGSTS.E [R69+0x14200], desc[UR28][R188.64], P4 ;  /* 0x14200000bc457fae */ /* 0x000fe8000a1a101c */
[----:B-1----:R-:W3:Y:S04]  /*ed30*/  LDL.LU.64 R166, [R1+0x288] ;  /* 0x0002880001a67983 */ /* 0x002ee80000300a00 */
[----:B------:R-:W-:Y:S04]  /*ed40*/  STL.64 [R1+0x6e8], R158 ;  /* 0x0006e89e01007387 */ /* 0x000fe80000100a00 */
[----:B------:R1:W-:Y:S01]  /*ed50*/  STL.64 [R1+0x6f8], R220 ;  /* 0x0006f8dc01007387 */ /* 0x0003e20000100a00 */
[----:B------:R-:W-:-:S03]  /*ed60*/  IMAD.WIDE R224, R5, 0x4, R224 ;  /* 0x0000000405e07825 */ /* 0x000fc600078e02e0 */
[----:B------:R-:W-:Y:S04]  /*ed70*/  LDGSTS.E [R69+0x14600], desc[UR28][R250.64], P4 ;  /* 0x14600000fa457fae */ /* 0x000fe8000a1a101c */
[----:B------:R-:W-:Y:S01]  /*ed80*/  LDGSTS.E [R69+0x14a00], desc[UR28][R242.64], P4 ;  /* 0x14a00000f2457fae */ /* 0x000fe2000a1a101c */
[----:B--2---:R-:W-:-:S03]  /*ed90*/  IMAD.WIDE R134, R252, 0x4, R38 ;  /* 0x00000004fc867825 */ /* 0x004fc600078e0226 */
[----:B-1----:R-:W2:Y:S01]  /*eda0*/  LDL.LU.64 R220, [R1+0x2c8] ;  /* 0x0002c80001dc7983 */ /* 0x002ea20000300a00 */
[----:B------:R-:W1:Y:S03]  /*edb0*/  LDC R159, c[0x0][0x3a0] ;  /* 0x0000e800ff9f7b82 */ /* 0x000e660000000800 */
[----:B------:R4:W-:Y:S01]  /*edc0*/  STL.64 [R1+0x708], R188 ;  /* 0x000708bc01007387 */ /* 0x0009e20000100a00 */
[----:B------:R-:W-:-:S03]  /*edd0*/  IMAD.WIDE R132, R252, 0x4, R36 ;  /* 0x00000004fc847825 */ /* 0x000fc600078e0224 */
[----:B------:R-:W-:Y:S01]  /*ede0*/  LDGSTS.E [R69+0x14e00], desc[UR28][R184.64], P4 ;  /* 0x14e00000b8457fae */ /* 0x000fe2000a1a101c */
[----:B------:R-:W-:-:S03]  /*edf0*/  IMAD.WIDE R130, R252, 0x4, R34 ;  /* 0x00000004fc827825 */ /* 0x000fc600078e0222 */
[----:B------:R-:W-:Y:S04]  /*ee00*/  LDGSTS.E [R69+0x15200], desc[UR28][R192.64], P4 ;  /* 0x15200000c0457fae */ /* 0x000fe8000a1a101c */
[----:B----4-:R-:W4:Y:S04]  /*ee10*/  LDL.LU.64 R188, [R1+0x2e8] ;  /* 0x0002e80001bc7983 */ /* 0x010f280000300a00 */
[----:B------:R1:W-:Y:S04]  /*ee20*/  STL.64 [R1+0x710], R250 ;  /* 0x000710fa01007387 */ /* 0x0003e80000100a00 */
[----:B------:R-:W2:Y:S04]  /*ee30*/  LDL.LU.64 R38, [R1+0x478] ;  /* 0x0004780001267983 */ /* 0x000ea80000300a00 */
[----:B------:R-:W3:Y:S04]  /*ee40*/  LDL.LU.64 R44, [R1+0x470] ;  /* 0x00047000012c7983 */ /* 0x000ee80000300a00 */
[----:B------:R-:W3:Y:S01]  /*ee50*/  LDL.LU.64 R36, [R1+0x468] ;  /* 0x0004680001247983 */ /* 0x000ee20000300a00 */
[----:B------:R-:W-:-:S03]  /*ee60*/  IMAD.WIDE R128, R252, 0x4, R42 ;  /* 0x00000004fc807825 */ /* 0x000fc600078e022a */
[----:B------:R-:W4:Y:S04]  /*ee70*/  LDL.LU.64 R34, [R1+0x460] ;  /* 0x0004600001227983 */ /* 0x000f280000300a00 */
[----:B------:R-:W4:Y:S01]  /*ee80*/  LDL.LU.64 R42, [R1+0x458] ;  /* 0x00045800012a7983 */ /* 0x000f220000300a00 */
[----:B------:R-:W-:-:S03]  /*ee90*/  IMAD.WIDE R126, R252, 0x4, R40 ;  /* 0x00000004fc7e7825 */ /* 0x000fc600078e0228 */
[----:B------:R-:W4:Y:S01]  /*eea0*/  LDL.LU.64 R40, [R1+0x450] ;  /* 0x0004500001287983 */ /* 0x000f220000300a00 */
[----:B------:R-:W-:-:S03]  /*eeb0*/  IMAD.WIDE R248, R5, 0x4, R170 ;  /* 0x0000000405f87825 */ /* 0x000fc600078e02aa */
[----:B------:R-:W-:Y:S01]  /*eec0*/  LDGSTS.E [R69+0x15600], desc[UR28][R200.64], P4 ;  /* 0x15600000c8457fae */ /* 0x000fe2000a1a101c */
[----:B--2---:R-:W-:-:S03]  /*eed0*/  IMAD.WIDE R124, R252, 0x4, R38 ;  /* 0x00000004fc7c7825 */ /* 0x004fc600078e0226 */
[----:B------:R-:W-:Y:S04]  /*eee0*/  LDGSTS.E [R69+0x15a00], desc[UR28][R208.64], P4 ;  /* 0x15a00000d0457fae */ /* 0x000fe8000a1a101c */
[----:B------:R-:W2:Y:S01]  /*eef0*/  LDL.LU.64 R38, [R1+0x448] ;  /* 0x0004480001267983 */ /* 0x000ea20000300a00 */
[----:B---3--:R-:W-:-:S03]  /*ef00*/  IMAD.WIDE R122, R252, 0x4, R44 ;  /* 0x00000004fc7a7825 */ /* 0x008fc600078e022c */
[----:B------:R-:W3:Y:S01]  /*ef10*/  LDL.LU.64 R44, [R1+0x440] ;  /* 0x00044000012c7983 */ /* 0x000ee20000300a00 */
[----:B------:R-:W-:-:S03]  /*ef20*/  IMAD.WIDE R120, R252, 0x4, R36 ;  /* 0x00000004fc787825 */ /* 0x000fc600078e0224 */
[----:B------:R-:W3:Y:S01]  /*ef30*/  LDL.LU.64 R36, [R1+0x438] ;  /* 0x0004380001247983 */ /* 0x000ee20000300a00 */
[----:B----4-:R-:W-:-:S03]  /*ef40*/  IMAD.WIDE R118, R252, 0x4, R34 ;  /* 0x00000004fc767825 */ /* 0x010fc600078e0222 */
[----:B------:R-:W4:Y:S01]  /*ef50*/  LDL.LU.64 R34, [R1+0x430] ;  /* 0x0004300001227983 */ /* 0x000f220000300a00 */
[----:B------:R-:W-:-:S03]  /*ef60*/  IMAD.WIDE R116, R252, 0x4, R42 ;  /* 0x00000004fc747825 */ /* 0x000fc600078e022a */
[----:B------:R-:W4:Y:S01]  /*ef70*/  LDL.LU.64 R42, [R1+0x428] ;  /* 0x00042800012a7983 */ /* 0x000f220000300a00 */
[----:B------:R-:W-:-:S03]  /*ef80*/  IMAD.WIDE R114, R252, 0x4, R40 ;  /* 0x00000004fc727825 */ /* 0x000fc600078e0228 */
[----:B------:R-:W4:Y:S01]  /*ef90*/  LDL.LU.64 R40, [R1+0x420] ;  /* 0x0004200001287983 */ /* 0x000f220000300a00 */
[----:B------:R-:W-:-:S03]  /*efa0*/  IMAD.WIDE R162, R5, 0x4, R96 ;  /* 0x0000000405a27825 */ /* 0x000fc600078e0260 */
[----:B------:R-:W-:Y:S01]  /*efb0*/  LDGSTS.E [R69+0x15e00], desc[UR28][R216.64], P4 ;  /* 0x15e00000d8457fae */ /* 0x000fe2000a1a101c */
[----:B------:R-:W-:-:S03]  /*efc0*/  IMAD.WIDE R170, R5, 0x4, R88 ;  /* 0x0000000405aa7825 */ /* 0x000fc600078e0258 */
[----:B------:R-:W-:Y:S01]  /*efd0*/  LDGSTS.E [R69+0x16200], desc[UR28][R224.64], P4 ;  /* 0x16200000e0457fae */ /* 0x000fe2000a1a101c */
[----:B------:R-:W-:-:S03]  /*efe0*/  IMAD.WIDE R230, R5, 0x4, R230 ;  /* 0x0000000405e67825 */ /* 0x000fc600078e02e6 */
[----:B------:R-:W-:Y:S01]  /*eff0*/  LDGSTS.E [R69+0x16600], desc[UR28][R138.64], P4 ;  /* 0x166000008a457fae */ /* 0x000fe2000a1a101c */
[----:B------:R-:W-:-:S03]  /*f000*/  IMAD.WIDE R238, R5, 0x4, R238 ;  /* 0x0000000405ee7825 */ /* 0x000fc600078e02ee */
[----:B------:R-:W-:Y:S04]  /*f010*/  LDGSTS.E [R69+0x16a00], desc[UR28][R146.64], P4 ;  /* 0x16a0000092457fae */ /* 0x000fe8000a1a101c */
[----:B------:R-:W-:Y:S04]  /*f020*/  LDGSTS.E [R69+0x16e00], desc[UR28][R154.64], P4 ;  /* 0x16e000009a457fae */ /* 0x000fe8000a1a101c */
[----:B------:R-:W-:Y:S04]  /*f030*/  LDGSTS.E [R69+0x17200], desc[UR28][R162.64], P4 ;  /* 0x17200000a2457fae */ /* 0x000fe8000a1a101c */
[----:B------:R-:W-:Y:S04]  /*f040*/  LDGSTS.E [R69+0x17600], desc[UR28][R170.64], P4 ;  /* 0x17600000aa457fae */ /* 0x000fe8000a1a101c */
[----:B------:R-:W-:Y:S04]  /*f050*/  LDGSTS.E [R69+0x17a00], desc[UR28][R230.64], P4 ;  /* 0x17a00000e6457fae */ /* 0x000fe8000a1a101c */
[----:B------:R-:W-:Y:S04]  /*f060*/  LDGSTS.E [R69+0x17e00], desc[UR28][R238.64], P4 ;  /* 0x17e00000ee457fae */ /* 0x000fe8000a1a101c */
[----:B------:R1:W-:Y:S04]  /*f070*/  LDGSTS.E [R68+0x10300], desc[UR28][R188.64], P4 ;  /* 0x10300000bc447fae */ /* 0x0003e8000a1a101c */
        /* <DEDUP_REMOVED lines=9> */
[----:B------:R-:W-:-:S03]  /*f110*/  IMAD.WIDE R178, R5, 0x4, R178 ;  /* 0x0000000405b27825 */ /* 0x000fc600078e02b2 */
        /* <DEDUP_REMOVED lines=32> */
[----:B------:R-:W0:Y:S01]  /*f320*/  LDGDEPBAR ;  /* 0x00000000000079af */ /* 0x000e220000000000 */
[----:B------:R-:W-:Y:S01]  /*f330*/  BAR.SYNC.DEFER_BLOCKING 0x0 ;  /* 0x0000000000007b1d */ /* 0x000fe20000010000 */
[----:B--2---:R-:W-:-:S04]  /*f340*/  IMAD.WIDE R112, R252, 0x4, R38 ;  /* 0x00000004fc707825 */ /* 0x004fc800078e0226 */
[C---:B---3--:R-:W-:Y:S01]  /*f350*/  IMAD.WIDE R108, R252.reuse, 0x4, R36 ;  /* 0x00000004fc6c7825 */ /* 0x048fe200078e0224 */
[----:B------:R-:W2:Y:S04]  /*f360*/  LDL.LU.64 R38, [R1+0x418] ;  /* 0x0004180001267983 */ /* 0x000ea80000300a00 */
[----:B------:R-:W3:Y:S01]  /*f370*/  LDL.LU.64 R36, [R1+0x410] ;  /* 0x0004100001247983 */ /* 0x000ee20000300a00 */
[----:B------:R-:W-:-:S03]  /*f380*/  IMAD.WIDE R110, R252, 0x4, R44 ;  /* 0x00000004fc6e7825 */ /* 0x000fc600078e022c */
[----:B------:R-:W3:Y:S01]  /*f390*/  LDL.LU.64 R44, [R1+0x408] ;  /* 0x00040800012c7983 */ /* 0x000ee20000300a00 */
[----:B----4-:R-:W-:-:S03]  /*f3a0*/  IMAD.WIDE R104, R252, 0x4, R42 ;  /* 0x00000004fc687825 */ /* 0x010fc600078e022a */
[----:B------:R-:W4:Y:S01]  /*f3b0*/  LDL.LU.64 R42, [R1+0x400] ;  /* 0x00040000012a7983 */ /* 0x000f220000300a00 */
[----:B------:R-:W-:-:S03]  /*f3c0*/  IMAD.WIDE R102, R252, 0x4, R40 ;  /* 0x00000004fc667825 */ /* 0x000fc600078e0228 */
[----:B------:R-:W4:Y:S01]  /*f3d0*/  LDL.LU.64 R40, [R1+0x3f8] ;  /* 0x0003f80001287983 */ /* 0x000f220000300a00 */
[----:B------:R-:W-:Y:S01]  /*f3e0*/  ISETP.GE.U32.AND P4, PT, R4, 0x7fffff3d, PT ;  /* 0x7fffff3d0400780c */ /* 0x000fe20003f86070 */
[----:B------:R-:W-:Y:S02]  /*f3f0*/  VIADD R4, R30, 0xffffff7b ;  /* 0xffffff7b1e047836 */ /* 0x000fe40000000000 */
[----:B------:R-:W1:Y:S01]  /*f400*/  LDC R30, c[0x0][0x3a0] ;  /* 0x0000e800ff1e7b82 */ /* 0x000e620000000800 */
[----:B------:R-:W-:Y:S01]  /*f410*/  @!PT LDS RZ, [RZ] ;  /* 0x00000000fffff984 */ /* 0x000fe20000000800 */
[----:B------:R-:W-:Y:S01]  /*f420*/  @!PT LDS RZ, [RZ] ;  /* 0x00000000fffff984 */ /* 0x000fe20000000800 */
[----:B------:R-:W-:Y:S01]  /*f430*/  @!PT LDS RZ, [RZ] ;  /* 0x00000000fffff984 */ /* 0x000fe20000000800 */
[----:B------:R-:W-:Y:S02]  /*f440*/  LDGSTS.E [R71+0x70000], desc[UR28][R134.64], !P5 ;  /* 0x7000000086477fae */ /* 0x000fe4000e9a101c */
[----:B------:R-:W-:Y:S01]  /*f450*/  ISETP.GE.U32.AND P5, PT, R4, 0x7fffff3c, PT ;  /* 0x7fffff3c0400780c */ /* 0x000fe20003fa6070 */
[----:B------:R-:W-:Y:S01]  /*f460*/  VIADD R4, R31, 0xffffff7a ;  /* 0xffffff7a1f047836 */ /* 0x000fe20000000000 */
[----:B------:R-:W-:Y:S03]  /*f470*/  LDGSTS.E [R71+0x70004], desc[UR28][R132.64], !P6 ;  /* 0x7000400084477fae */ /* 0x000fe6000f1a101c */
[----:B------:R-:W1:Y:S01]  /*f480*/  LDC R31, c[0x0][0x3a0] ;  /* 0x0000e800ff1f7b82 */ /* 0x000e620000000800 */
[----:B------:R-:W-:Y:S01]  /*f490*/  ISETP.GE.U32.AND P6, PT, R4, 0x7fffff3b, PT ;  /* 0x7fffff3b0400780c */ /* 0x000fe20003fc6070 */
[----:B------:R-:W-:Y:S01]  /*f4a0*/  VIADD R4, R33, 0xffffff79 ;  /* 0xffffff7921047836 */ /* 0x000fe20000000000 */
[----:B------:R-:W-:Y:S05]  /*f4b0*/  LDGSTS.E [R71+0x70008], desc[UR28][R130.64], !P2 ;  /* 0x7000800082477fae */ /* 0x000fea000d1a101c */
[----:B------:R-:W1:Y:S01]  /*f4c0*/  LDC R33, c[0x0][0x3a0] ;  /* 0x0000e800ff217b82 */ /* 0x000e620000000800 */
[----:B------:R-:W-:Y:S01]  /*f4d0*/  ISETP.GE.U32.AND P2, PT, R4, 0x7fffff3a, PT ;  /* 0x7fffff3a0400780c */ /* 0x000fe20003f46070 */
[----:B------:R-:W-:Y:S01]  /*f4e0*/  VIADD R4, R32, 0xffffff78 ;  /* 0xffffff7820047836 */ /* 0x000fe20000000000 */
[----:B------:R-:W-:Y:S04]  /*f4f0*/  LDGSTS.E [R71+0x7000c], desc[UR28][R128.64], !P4 ;  /* 0x7000c00080477fae */ /* 0x000fe8000e1a101c */
[----:B------:R-:W-:Y:S01]  /*f500*/  ISETP.GE.U32.AND P4, PT, R4, 0x7fffff39, PT ;  /* 0x7fffff390400780c */ /* 0x000fe20003f86070 */
[----:B-1----:R-:W-:Y:S01]  /*f510*/  VIADD R4, R30, 0xffffff77 ;  /* 0xffffff771e047836 */ /* 0x002fe20000000000 */
[----:B------:R-:W1:Y:S01]  /*f520*/  LDC R32, c[0x0][0x3a0] ;  /* 0x0000e800ff207b82 */ /* 0x000e620000000800 */
[----:B------:R-:W-:Y:S07]  /*f530*/  LDGSTS.E [R71+0x70010], desc[UR28][R126.64], !P5 ;  /* 0x700100007e477fae */ /* 0x000fee000e9a101c */
[----:B------:R-:W1:Y:S01]  /*f540*/  LDC R30, c[0x0][0x3a0] ;  /* 0x0000e800ff1e7b82 */ /* 0x000e620000000800 */
[----:B------:R-:W-:Y:S01]  /*f550*/  ISETP.GE.U32.AND P5, PT, R4, 0x7fffff38, PT ;  /* 0x7fffff380400780c */ /* 0x000fe20003fa6070 */
[----:B------:R-:W-:Y:S04]  /*f560*/  LDGSTS.E [R71+0x70014], desc[UR28][R124.64], !P6 ;  /* 0x700140007c477fae */ /* 0x000fe8000f1a101c */
[----:B------:R-:W-:Y:S01]  /*f570*/  LDGSTS.E [R71+0x70018], desc[UR28][R122.64], !P2 ;  /* 0x700180007a477fae */ /* 0x000fe2000d1a101c */
[----:B------:R-:W-:Y:S01]  /*f580*/  VIADD R4, R33, 0xffffff76 ;  /* 0xffffff7621047836 */ /* 0x000fe20000000000 */
[----:B------:R-:W1:Y:S01]  /*f590*/  S2R R47, SR_TID.X ;  /* 0x00000000002f7919 */ /* 0x000e620000002100 */
[----:B------:R-:W-:-:S03]  /*f5a0*/  IMAD.WIDE R106, R252, 0x4, R34 ;  /* 0x00000004fc6a7825 */ /* 0x000fc600078e0222 */
[----:B------:R-:W-:Y:S01]  /*f5b0*/  ISETP.GE.U32.AND P6, PT, R4, 0x7fffff37, PT ;  /* 0x7fffff370400780c */ /* 0x000fe20003fc6070 */
[----:B------:R-:W2:Y:S01]  /*f5c0*/  LDC R35, c[0x0][0x3a0] ;  /* 0x0000e800ff237b82 */ /* 0x000ea20000000800 */
[----:B------:R-:W-:Y:S01]  /*f5d0*/  LDGSTS.E [R71+0x7001c], desc[UR28][R120.64], !P4 ;  /* 0x7001c00078477fae */ /* 0x000fe2000e1a101c */
[----:B------:R-:W-:-:S03]  /*f5e0*/  VIADD R4, R31, 0xffffff75 ;  /* 0xffffff751f047836 */ /* 0x000fc60000000000 */
[----:B------:R-:W-:Y:S03]  /*f5f0*/  LDGSTS.E [R71+0x70020], desc[UR28][R118.64], !P5 ;  /* 0x7002000076477fae */ /* 0x000fe6000e9a101c */
[----:B------:R-:W2:Y:S01]  /*f600*/  LDC R31, c[0x0][0x3a0] ;  /* 0x0000e800ff1f7b82 */ /* 0x000ea20000000800 */
[----:B------:R-:W-:Y:S01]  /*f610*/  ISETP.GE.U32.AND P2, PT, R4, 0x7fffff36, PT ;  /* 0x7fffff360400780c */ /* 0x000fe20003f46070 */
[----:B-1----:R-:W-:Y:S02]  /*f620*/  VIADD R4, R30, 0xffffff74 ;  /* 0xffffff741e047836 */ /* 0x002fe40000000000 */
[----:B------:R-:W-:Y:S04]  /*f630*/  LDGSTS.E [R71+0x70024], desc[UR28][R116.64], !P6 ;  /* 0x7002400074477fae */ /* 0x000fe8000f1a101c */
[----:B------:R-:W1:Y:S01]  /*f640*/  LDC R30, c[0x0][0x3a0] ;  /* 0x0000e800ff1e7b82 */ /* 0x000e620000000800 */
[----:B------:R-:W-:Y:S01]  /*f650*/  ISETP.GE.U32.AND P4, PT, R4, 0x7fffff35, PT ;  /* 0x7fffff350400780c */ /* 0x000fe20003f86070 */
[----:B------:R-:W-:-:S04]  /*f660*/  VIADD R4, R32, 0xffffff73 ;  /* 0xffffff7320047836 */ /* 0x000fc80000000000 */
[----:B------:R-:W-:Y:S02]  /*f670*/  LDGSTS.E [R71+0x70028], desc[UR28][R114.64], !P2 ;  /* 0x7002800072477fae */ /* 0x000fe4000d1a101c */
[----:B------:R-:W1:Y:S01]  /*f680*/  LDC R32, c[0x0][0x3a0] ;  /* 0x0000e800ff207b82 */ /* 0x000e620000000800 */
[----:B------:R-:W-:-:S05]  /*f690*/  ISETP.GE.U32.AND P5, PT, R4, 0x7fffff34, PT ;  /* 0x7fffff340400780c */ /* 0x000fca0003fa6070 */
[----:B------:R-:W-:Y:S01]  /*f6a0*/  LDGSTS.E [R71+0x7002c], desc[UR28][R112.64], !P4 ;  /* 0x7002c00070477fae */ /* 0x000fe2000e1a101c */
[----:B--2---:R-:W-:-:S07]  /*f6b0*/  IMAD.WIDE R100, R252, 0x4, R38 ;  /* 0x00000004fc647825 */ /* 0x004fce00078e0226 */
[----:B------:R-:W-:Y:S01]  /*f6c0*/  LDGSTS.E [R71+0x70030], desc[UR28][R110.64], !P5 ;  /* 0x700300006e477fae */ /* 0x000fe2000e9a101c */
[----:B---3--:R-:W-:-:S03]  /*f6d0*/  IMAD.WIDE R98, R252, 0x4, R36 ;  /* 0x00000004fc627825 */ /* 0x008fc600078e0224 */
[----:B------:R-:W2:Y:S01]  /*f6e0*/  LDL.LU.64 R38, [R1+0x3f0] ;  /* 0x0003f00001267983 */ /* 0x000ea20000300a00 */
[----:B------:R-:W-:Y:S01]  /*f6f0*/  LOP3.LUT R47, R47, 0x3f, RZ, 0xc0, !PT ;  /* 0x0000003f2f2f7812 */ /* 0x000fe200078ec0ff */
[----:B------:R-:W3:Y:S02]  /*f700*/  LDC R34, c[0x0][0x3a0] ;  /* 0x0000e800ff227b82 */ /* 0x000ee40000000800 */
[----:B------:R-:W3:Y:S01]  /*f710*/  LDL.LU.64 R36, [R1+0x3e8] ;  /* 0x0003e80001247983 */ /* 0x000ee20000300a00 */
[----:B------:R-:W-:-:S05]  /*f720*/  VIADD R4, R31, 0xffffff72 ;  /* 0xffffff721f047836 */ /* 0x000fca0000000000 */
[----:B------:R-:W4:Y:S01]  /*f730*/  LDC R31, c[0x0][0x3a0] ;  /* 0x0000e800ff1f7b82 */ /* 0x000f220000000800 */
[----:B------:R-:W-:Y:S01]  /*f740*/  ISETP.GE.U32.AND P6, PT, R4, 0x7fffff33, PT ;  /* 0x7fffff330400780c */ /* 0x000fe20003fc6070 */
[----:B-1----:R-:W-:-:S06]  /*f750*/  VIADD R4, R30, 0xffffff71 ;  /* 0xffffff711e047836 */ /* 0x002fcc0000000000 */
[----:B------:R-:W1:Y:S01]  /*f760*/  LDC R30, c[0x0][0x3a0] ;  /* 0x0000e800ff1e7b82 */ /* 0x000e620000000800 */
[----:B------:R-:W-:Y:S01]  /*f770*/  ISETP.GE.U32.AND P2, PT, R4, 0x7fffff32, PT ;  /* 0x7fffff320400780c */ /* 0x000fe20003f46070 */
[----:B------:R-:W-:-:S04]  /*f780*/  VIADD R4, R32, 0xffffff70 ;  /* 0xffffff7020047836 */ /* 0x000fc80000000000 */
[----:B------:R-:W-:Y:S02]  /*f790*/  LDGSTS.E [R71+0x70034], desc[UR28][R108.64], !P6 ;  /* 0x700340006c477fae */ /* 0x000fe4000f1a101c */
[----:B------:R-:W1:Y:S01]  /*f7a0*/  LDC R32, c[0x0][0x3a0] ;  /* 0x0000e800ff207b82 */ /* 0x000e620000000800 */
[----:B------:R-:W-:-:S05]  /*f7b0*/  ISETP.GE.U32.AND P4, PT, R4, 0x7fffff31, PT ;  /* 0x7fffff310400780c */ /* 0x000fca0003f86070 */
[----:B------:R-:W-:Y:S01]  /*f7c0*/  LDGSTS.E [R71+0x70038], desc[UR28][R106.64], !P2 ;  /* 0x700380006a477fae */ /* 0x000fe2000d1a101c */
[----:B----4-:R-:W-:Y:S01]  /*f7d0*/  VIADD R4, R31, 0xffffff6f ;  /* 0xffffff6f1f047836 */ /* 0x010fe20000000000 */
[----:B------:R-:W4:Y:S04]  /*f7e0*/  LDC R33, c[0x0][0x3a0] ;  /* 0x0000e800ff217b82 */ /* 0x000f280000000800 */
[----:B------:R-:W-:Y:S02]  /*f7f0*/  ISETP.GE.U32.AND P5, PT, R4, 0x7fffff30, PT ;  /* 0x7fffff300400780c */ /* 0x000fe40003fa6070 */
[----:B------:R-:W-:Y:S01]  /*f800*/  LDGSTS.E [R71+0x7003c], desc[UR28][R104.64], !P4 ;  /* 0x7003c00068477fae */ /* 0x000fe2000e1a101c */
[----:B-1----:R-:W-:Y:S01]  /*f810*/  VIADD R4, R30, 0xffffff6e ;  /* 0xffffff6e1e047836 */ /* 0x002fe20000000000 */
[----:B------:R-:W1:Y:S04]  /*f820*/  LDC R31, c[0x0][0x3a0] ;  /* 0x0000e800ff1f7b82 */ /* 0x000e680000000800 */
[----:B------:R-:W-:Y:S01]  /*f830*/  ISETP.GE.U32.AND P6, PT, R4, 0x7fffff2f, PT ;  /* 0x7fffff2f0400780c */ /* 0x000fe20003fc6070 */
[----:B------:R-:W-:-:S03]  /*f840*/  VIADD R4, R32, 0xffffff6d ;  /* 0xffffff6d20047836 */ /* 0x000fc60000000000 */
[----:B------:R-:W1:Y:S01]  /*f850*/  LDC R30, c[0x0][0x3a0] ;  /* 0x0000e800ff1e7b82 */ /* 0x000e620000000800 */
[----:B------:R-:W-:Y:S07]  /*f860*/  LDGSTS.E [R71+0x70040], desc[UR28][R102.64], !P5 ;  /* 0x7004000066477fae */ /* 0x000fee000e9a101c */
[----:B------:R-:W1:Y:S01]  /*f870*/  LDC R32, c[0x0][0x3a0] ;  /* 0x0000e800ff207b82 */ /* 0x000e620000000800 */
[----:B------:R-:W-:Y:S01]  /*f880*/  ISETP.GE.U32.AND P2, PT, R4, 0x7fffff2e, PT ;  /* 0x7fffff2e0400780c */ /* 0x000fe20003f46070 */
[----:B------:R-:W-:Y:S01]  /*f890*/  LDGSTS.E [R71+0x70044], desc[UR28][R100.64], !P6 ;  /* 0x7004400064477fae */ /* 0x000fe2000f1a101c */
[----:B------:R-:W-:-:S11]  /*f8a0*/  IMAD.WIDE R96, R252, 0x4, R44 ;  /* 0x00000004fc607825 */ /* 0x000fd600078e022c */
[----:B------:R-:W-:Y:S01]  /*f8b0*/  LDGSTS.E [R71+0x70048], desc[UR28][R98.64], !P2 ;  /* 0x7004800062477fae */ /* 0x000fe2000d1a101c */
[----:B-1----:R-:W-:Y:S02]  /*f8c0*/  VIADD R176, R32, 0xffffff40 ;  /* 0xffffff4020b07836 */ /* 0x002fe40000000000 */
[C---:B------:R-:W-:Y:S01]  /*f8d0*/  IMAD.WIDE R94, R252.reuse, 0x4, R42 ;  /* 0x00000004fc5e7825 */ /* 0x040fe200078e022a */
[----:B------:R-:W1:Y:S02]  /*f8e0*/  LDC R32, c[0x0][0x3a0] ;  /* 0x0000e800ff207b82 */ /* 0x000e640000000800 */
[----:B------:R-:W-:Y:S02]  /*f8f0*/  ISETP.GE.AND P2, PT, R47, R176, PT ;  /* 0x000000b02f00720c */ /* 0x000fe40003f46270 */
[----:B------:R-:W4:Y:S04]  /*f900*/  LDL.LU.64 R46, [R1+0x3e0] ;  /* 0x0003e000012e7983 */ /* 0x000f280000300a00 */
[----:B------:R-:W4:Y:S04]  /*f910*/  LDL.LU.64 R44, [R1+0x3d8] ;  /* 0x0003d800012c7983 */ /* 0x000f280000300a00 */
[----:B------:R-:W4:Y:S01]  /*f920*/  LDL.LU.64 R42, [R1+0x3d0] ;  /* 0x0003d000012a7983 */ /* 0x000f220000300a00 */
[----:B------:R-:W-:-:S03]  /*f930*/  IMAD.WIDE R92, R252, 0x4, R40 ;  /* 0x00000004fc5c7825 */ /* 0x000fc600078e0228 */
[----:B------:R-:W4:Y:S01]  /*f940*/  LDL.LU.64 R40, [R1+0x3c8] ;  /* 0x0003c80001287983 */ /* 0x000f220000300a00 */
[----:B--2---:R-:W-:-:S03]  /*f950*/  IMAD.WIDE R90, R252, 0x4, R38 ;  /* 0x00000004fc5a7825 */ /* 0x004fc600078e0226 */
[----:B------:R-:W2:Y:S01]  /*f960*/  LDL.LU.64 R38, [R1+0x3c0] ;  /* 0x0003c00001267983 */ /* 0x000ea20000300a00 */
[----:B---3--:R-:W-:-:S03]  /*f970*/  IMAD.WIDE R88, R252, 0x4, R36 ;  /* 0x00000004fc587825 */ /* 0x008fc600078e0224 */
        /* <DEDUP_REMOVED lines=33> */
[----:B------:R-:W-:Y:S02]  /*fb90*/  VIADD R4, R31, 0xffffff6c ;  /* 0xffffff6c1f047836 */ /* 0x000fe40000000000 */
[----:B------:R-:W1:Y:S03]  /*fba0*/  LDC R31, c[0x0][0x3a0] ;  /* 0x0000e800ff1f7b82 */ /* 0x000e660000000800 */
[----:B------:R-:W-:Y:S01]  /*fbb0*/  ISETP.GE.U32.AND P4, PT, R4, 0x7fffff2d, PT ;  /* 0x7fffff2d0400780c */ /* 0x000fe20003f86070 */
[----:B------:R-:W-:Y:S02]  /*fbc0*/  VIADD R4, R30, 0xffffff6b ;  /* 0xffffff6b1e047836 */ /* 0x000fe40000000000 */
[----:B------:R-:W-:Y:S02]  /*fbd0*/  VIADD R30, R34, 0xffffff69 ;  /* 0xffffff69221e7836 */ /* 0x000fe40000000000 */
[----:B------:R-:W1:Y:S01]  /*fbe0*/  LDC R34, c[0x0][0x3a0] ;  /* 0x0000e800ff227b82 */ /* 0x000e620000000800 */
[----:B------:R-:W-:Y:S01]  /*fbf0*/  ISETP.GE.U32.AND P5, PT, R4, 0x7fffff2c, PT ;  /* 0x7fffff2c0400780c */ /* 0x000fe20003fa6070 */
[----:B------:R-:W-:-:S05]  /*fc00*/  VIADD R4, R35, 0xffffff6a ;  /* 0xffffff6a23047836 */ /* 0x000fca0000000000 */
[----:B------:R-:W-:Y:S01]  /*fc10*/  ISETP.GE.U32.AND P6, PT, R4, 0x7fffff2b, PT ;  /* 0x7fffff2b0400780c */ /* 0x000fe20003fc6070 */
[----:B------:R-:W-:Y:S01]  /*fc20*/  LDGSTS.E [R71+0x7004c], desc[UR28][R96.64], !P4 ;  /* 0x7004c00060477fae */ /* 0x000fe2000e1a101c */
[----:B------:R-:W-:Y:S02]  /*fc30*/  SEL R4, RZ, 0x4, P2 ;  /* 0x00000004ff047807 */ /* 0x000fe40001000000 */
[----:B------:R-:W-:Y:S01]  /*fc40*/  ISETP.GE.U32.AND P2, PT, R30, 0x7fffff2a, PT ;  /* 0x7fffff2a1e00780c */ /* 0x000fe20003f46070 */
[----:B------:R-:W-:Y:S02]  /*fc50*/  VIADD R30, R33, 0xffffff68 ;  /* 0xffffff68211e7836 */ /* 0x000fe40000000000 */
[----:B------:R-:W-:Y:S01]  /*fc60*/  LDGSTS.E [R71+0x70050], desc[UR28][R94.64], !P5 ;  /* 0x700500005e477fae */ /* 0x000fe2000e9a101c */
[----:B------:R-:W1:Y:S02]  /*fc70*/  LDC R33, c[0x0][0x3a0] ;  /* 0x0000e800ff217b82 */ /* 0x000e640000000800 */
[----:B------:R-:W-:Y:S01]  /*fc80*/  ISETP.GE.U32.AND P4, PT, R30, 0x7fffff29, PT ;  /* 0x7fffff291e00780c */ /* 0x000fe20003f86070 */
[----:B-1----:R-:W-:-:S02]  /*fc90*/  VIADD R30, R31, 0xffffff67 ;  /* 0xffffff671f1e7836 */ /* 0x002fc40000000000 */
[----:B------:R-:W-:Y:S03]  /*fca0*/  LDGSTS.E [R71+0x70054], desc[UR28][R92.64], !P6 ;  /* 0x700540005c477fae */ /* 0x000fe6000f1a101c */
[----:B------:R-:W1:Y:S01]  /*fcb0*/  LDC R31, c[0x0][0x3a0] ;  /* 0x0000e800ff1f7b82 */ /* 0x000e620000000800 */
[----:B------:R-:W-:Y:S01]  /*fcc0*/  ISETP.GE.U32.AND P5, PT, R30, 0x7fffff28, PT ;  /* 0x7fffff281e00780c */ /* 0x000fe20003fa6070 */
[----:B------:R-:W-:Y:S01]  /*fcd0*/  VIADD R30, R34, 0xffffff66 ;  /* 0xffffff66221e7836 */ /* 0x000fe20000000000 */
[----:B------:R-:W-:Y:S04]  /*fce0*/  LDGSTS.E [R71+0x70058], desc[UR28][R90.64], !P2 ;  /* 0x700580005a477fae */ /* 0x000fe8000d1a101c */
[----:B------:R-:W-:Y:S01]  /*fcf0*/  ISETP.GE.U32.AND P6, PT, R30, 0x7fffff27, PT ;  /* 0x7fffff271e00780c */ /* 0x000fe20003fc6070 */
[----:B------:R-:W-:Y:S01]  /*fd00*/  VIADD R30, R32, 0xffffff65 ;  /* 0xffffff65201e7836 */ /* 0x000fe20000000000 */
[----:B------:R-:W-:Y:S01]  /*fd10*/  LDGSTS.E [R71+0x7005c], desc[UR28][R88.64], !P4 ;  /* 0x7005c00058477fae */ /* 0x000fe2000e1a101c */
[----:B------:R-:W2:Y:S03]  /*fd20*/  LDC R32, c[0x0][0x3a0] ;  /* 0x0000e800ff207b82 */ /* 0x000ea60000000800 */
[----:B------:R-:W-:Y:S01]  /*fd30*/  ISETP.GE.U32.AND P2, PT, R30, 0x7fffff26, PT ;  /* 0x7fffff261e00780c */ /* 0x000fe20003f46070 */
[----:B------:R-:W-:Y:S04]  /*fd40*/  LDGSTS.E [R71+0x70060], desc[UR28][R86.64], !P5 ;  /* 0x7006000056477fae */ /* 0x000fe8000e9a101c */
[----:B------:R-:W2:Y:S02]  /*fd50*/  LDC R34, c[0x0][0x3a0] ;  /* 0x0000e800ff227b82 */ /* 0x000ea40000000800 */
[----:B------:R-:W-:Y:S01]  /*fd60*/  LDGSTS.E [R71+0x70064], desc[UR28][R84.64], !P6 ;  /* 0x7006400054477fae */ /* 0x000fe2000f1a101c */
[----:B-1----:R-:W-:-:S05]  /*fd70*/  VIADD R30, R31, 0xffffff64 ;  /* 0xffffff641f1e7836 */ /* 0x002fca0000000000 */
[----:B------:R-:W1:Y:S01]  /*fd80*/  LDC R31, c[0x0][0x3a0] ;  /* 0x0000e800ff1f7b82 */ /* 0x000e620000000800 */
[----:B------:R-:W-:Y:S01]  /*fd90*/  LDGSTS.E [R71+0x70068], desc[UR28][R82.64], !P2 ;  /* 0x7006800052477fae */ /* 0x000fe2000d1a101c */
[----:B------:R-:W-:Y:S01]  /*fda0*/  ISETP.GE.U32.AND P4, PT, R30, 0x7fffff25, PT ;  /* 0x7fffff251e00780c */ /* 0x000fe20003f86070 */
[----:B------:R-:W-:-:S05]  /*fdb0*/  VIADD R30, R33, 0xffffff63 ;  /* 0xffffff63211e7836 */ /* 0x000fca0000000000 */
[----:B------:R-:W1:Y:S01]  /*fdc0*/  LDC R33, c[0x0][0x3a0] ;  /* 0x0000e800ff217b82 */ /* 0x000e620000000800 */
[----:B--2---:R-:W-:-:S06]  /*fdd0*/  IMAD.WIDE R50, R252, 0x4, R38 ;  /* 0x00000004fc327825 */ /* 0x004fcc00078e0226 */
[----:B------:R-:W-:Y:S04]  /*fde0*/  LDGSTS.E [R71+0x7006c], desc[UR28][R80.64], !P4 ;  /* 0x7006c00050477fae */ /* 0x000fe8000e1a101c */
[----:B------:R-:W2:Y:S01]  /*fdf0*/  LDL.LU.64 R38, [R1+0x330] ;  /* 0x0003300001267983 */ /* 0x000ea20000300a00 */
[----:B---3--:R-:W-:-:S03]  /*fe00*/  IMAD.WIDE R48, R252, 0x4, R36 ;  /* 0x00000004fc307825 */ /* 0x008fc600078e0224 */
[----:B------:R-:W3:Y:S04]  /*fe10*/  LDL.LU.64 R36, [R1+0x328] ;  /* 0x0003280001247983 */ /* 0x000ee80000300a00 */
[----:B------:R-:W2:Y:S04]  /*fe20*/  LDL.LU.64 R222, [R1+0x320] ;  /* 0x0003200001de7983 */ /* 0x000ea80000300a00 */
[----:B------:R-:W2:Y:S04]  /*fe30*/  LDL.LU.64 R182, [R1+0x318] ;  /* 0x0003180001b67983 */ /* 0x000ea80000300a00 */
[----:B------:R-:W2:Y:S01]  /*fe40*/  LDL.LU.64 R246, [R1+0x310] ;  /* 0x0003100001f67983 */ /* 0x000ea20000300a00 */
[----:B------:R-:W-:Y:S01]  /*fe50*/  ISETP.GE.U32.AND P5, PT, R30, 0x7fffff24, PT ;  /* 0x7fffff241e00780c */ /* 0x000fe20003fa6070 */
[----:B------:R-:W-:-:S02]  /*fe60*/  VIADD R30, R32, 0xffffff62 ;  /* 0xffffff62201e7836 */ /* 0x000fc40000000000 */
[----:B------:R-:W1:Y:S01]  /*fe70*/  LDC R32, c[0x0][0x3a0] ;  /* 0x0000e800ff207b82 */ /* 0x000e620000000800 */
[----:B------:R-:W-:Y:S01]  /*fe80*/  VIADD R158, R153, 0xffffff49 ;  /* 0xffffff49999e7836 */ /* 0x000fe20000000000 */
[----:B------:R-:W2:Y:S01]  /*fe90*/  LDL.LU.64 R174, [R1+0x308] ;  /* 0x0003080001ae7983 */ /* 0x000ea20000300a00 */
[----:B------:R-:W-:Y:S01]  /*fea0*/  ISETP.GE.U32.AND P6, PT, R30, 0x7fffff23, PT ;  /* 0x7fffff231e00780c */ /* 0x000fe20003fc6070 */
[----:B-1----:R-:W-:-:S04]  /*feb0*/  VIADD R30, R31, 0xffffff61 ;  /* 0xffffff611f1e7836 */ /* 0x002fc80000000000 */
[----:B------:R-:W1:Y:S01]  /*fec0*/  LDC R31, c[0x0][0x3a0] ;  /* 0x0000e800ff1f7b82 */ /* 0x000e620000000800 */
[----:B------:R-:W-:Y:S01]  /*fed0*/  ISETP.GE.U32.AND P2, PT, R30, 0x7fffff22, PT ;  /* 0x7fffff221e00780c */ /* 0x000fe20003f46070 */
[----:B------:R-:W-:Y:S01]  /*fee0*/  VIADD R30, R33, 0xffffff60 ;  /* 0xffffff60211e7836 */ /* 0x000fe20000000000 */
[----:B------:R-:W-:Y:S05]  /*fef0*/  LDGSTS.E [R71+0x70070], desc[UR28][R78.64], !P5 ;  /* 0x700700004e477fae */ /* 0x000fea000e9a101c */
[----:B------:R-:W1:Y:S01]  /*ff00*/  LDC R33, c[0x0][0x3a0] ;  /* 0x0000e800ff217b82 */ /* 0x000e620000000800 */
[----:B------:R-:W-:Y:S01]  /*ff10*/  ISETP.GE.U32.AND P4, PT, R30, 0x7fffff21, PT ;  /* 0x7fffff211e00780c */ /* 0x000fe20003f86070 */
[----:B------:R-:W-:Y:S04]  /*ff20*/  LDGSTS.E [R71+0x70074], desc[UR28][R76.64], !P6 ;  /* 0x700740004c477fae */ /* 0x000fe8000f1a101c */
[----:B------:R-:W-:Y:S01]  /*ff30*/  LDGSTS.E [R71+0x70078], desc[UR28][R74.64], !P2 ;  /* 0x700780004a477fae */ /* 0x000fe2000d1a101c */
[----:B------:R-:W-:Y:S01]  /*ff40*/  VIADD R30, R32, 0xffffff5f ;  /* 0xffffff5f201e7836 */ /* 0x000fe20000000000 */
[----:B------:R-:W2:Y:S04]  /*ff50*/  LDC R153, c[0x0][0x3a0] ;  /* 0x0000e800ff997b82 */ /* 0x000ea80000000800 */
[----:B------:R-:W-:-:S02]  /*ff60*/  ISETP.GE.U32.AND P5, PT, R30, 0x7fffff20, PT ;  /* 0x7fffff201e00780c */ /* 0x000fc40003fa6070 */
[----:B------:R-:W-:Y:S02]  /*ff70*/  LDGSTS.E [R71+0x7007c], desc[UR28][R72.64], !P4 ;  /* 0x7007c00048477fae */ /* 0x000fe4000e1a101c */
[----:B------:R-:W4:Y:S01]  /*ff80*/  LDC R32, c[0x0][0x3a0] ;  /* 0x0000e800ff207b82 */ /* 0x000f220000000800 */
[----:B-1----:R-:W-:-:S07]  /*ff90*/  VIADD R30, R31, 0xffffff5e ;  /* 0xffffff5e1f1e7836 */ /* 0x002fce0000000000 */
[----:B------:R-:W1:Y:S01]  /*ffa0*/  LDC R31, c[0x0][0x3a0] ;  /* 0x0000e800ff1f7b82 */ /* 0x000e620000000800 */
[----:B------:R-:W-:Y:S01]  /*ffb0*/  ISETP.GE.U32.AND P6, PT, R30, 0x7fffff1f, PT ;  /* 0x7fffff1f1e00780c */ /* 0x000fe20003fc6070 */
[----:B------:R-:W-:Y:S01]  /*ffc0*/  VIADD R30, R33, 0xffffff5d ;  /* 0xffffff5d211e7836 */ /* 0x000fe20000000000 */
[----:B------:R-:W-:Y:S05]  /*ffd0*/  LDGSTS.E [R71+0x70080], desc[UR28][R66.64], !P5 ;  /* 0x7008000042477fae */ /* 0x000fea000e9a101c */
[----:B------:R-:W4:Y:S01]  /*ffe0*/  LDC R33, c[0x0][0x3a0] ;  /* 0x0000e800ff217b82 */ /* 0x000f220000000800 */
[----:B------:R-:W-:-:S05]  /*fff0*/  ISETP.GE.U32.AND P2, PT, R30, 0x7fffff1e, PT ;  /* 0x7fffff1e1e00780c */ /* 0x000fca0003f46070 */
[----:B------:R-:W-:Y:S01]  /*10000*/  LDGSTS.E [R71+0x70084], desc[UR28][R64.64], !P6 ;  /* 0x7008400040477fae */ /* 0x000fe2000f1a101c */
[----:B----4-:R-:W-:Y:S02]  /*10010*/  VIADD R30, R32, 0xffffff5c ;  /* 0xffffff5c201e7836 */ /* 0x010fe40000000000 */
[----:B------:R-:W4:Y:S03]  /*10020*/  LDC R32, c[0x0][0x3a0] ;  /* 0x0000e800ff207b82 */ /* 0x000f260000000800 */
[----:B------:R-:W-:Y:S02]  /*10030*/  ISETP.GE.U32.AND P4, PT, R30, 0x7fffff1d, PT ;  /* 0x7fffff1d1e00780c */ /* 0x000fe40003f86070 */
[----:B------:R-:W-:Y:S01]  /*10040*/  LDGSTS.E [R71+0x70088], desc[UR28][R62.64], !P2 ;  /* 0x700880003e477fae */ /* 0x000fe2000d1a101c */
[----:B-1----:R-:W-:Y:S02]  /*10050*/  VIADD R30, R31, 0xffffff5b ;  /* 0xffffff5b1f1e7836 */ /* 0x002fe40000000000 */
[----:B------:R-:W1:Y:S03]  /*10060*/  LDC R31, c[0x0][0x3a0] ;  /* 0x0000e800ff1f7b82 */ /* 0x000e660000000800 */
[----:B------:R-:W-:Y:S01]  /*10070*/  ISETP.GE.U32.AND P5, PT, R30, 0x7fffff1c, PT ;  /* 0x7fffff1c1e00780c */ /* 0x000fe20003fa6070 */
[----:B------:R-:W-:-:S04]  /*10080*/  VIADD R30, R33, 0xffffff5a ;  /* 0xffffff5a211e7836 */ /* 0x000fc80000000000 */
[----:B------:R-:W1:Y:S01]  /*10090*/  LDC R33, c[0x0][0x3a0] ;  /* 0x0000e800ff217b82 */ /* 0x000e620000000800 */
[----:B------:R-:W-:Y:S01]  /*100a0*/  LDGSTS.E [R71+0x7008c], desc[UR28][R60.64], !P4 ;  /* 0x7008c0003c477fae */ /* 0x000fe2000e1a101c */
[----:B------:R-:W-:Y:S01]  /*100b0*/  ISETP.GE.U32.AND P6, PT, R30, 0x7fffff1b, PT ;  /* 0x7fffff1b1e00780c */ /* 0x000fe20003fc6070 */
[----:B----4-:R-:W-:-:S05]  /*100c0*/  VIADD R30, R32, 0xffffff59 ;  /* 0xffffff59201e7836 */ /* 0x010fca0000000000 */
[----:B------:R-:W-:Y:S01]  /*100d0*/  LDGSTS.E [R71+0x70090], desc[UR28][R58.64], !P5 ;  /* 0x700900003a477fae */ /* 0x000fe2000e9a101c */
[----:B------:R-:W4:Y:S01]  /*100e0*/  LDC R32, c[0x0][0x3a0] ;  /* 0x0000e800ff207b82 */ /* 0x000f220000000800 */
[----:B------:R-:W-:Y:S01]  /*100f0*/  ISETP.GE.U32.AND P2, PT, R30, 0x7fffff1a, PT ;  /* 0x7fffff1a1e00780c */ /* 0x000fe20003f46070 */
[----:B-1----:R-:W-:-:S04]  /*10100*/  VIADD R30, R31, 0xffffff58 ;  /* 0xffffff581f1e7836 */ /* 0x002fc80000000000 */
[----:B------:R-:W-:Y:S02]  /*10110*/  LDGSTS.E [R71+0x70094], desc[UR28][R56.64], !P6 ;  /* 0x7009400038477fae */ /* 0x000fe4000f1a101c */
[----:B------:R-:W1:Y:S01]  /*10120*/  LDC R31, c[0x0][0x3a0] ;  /* 0x0000e800ff1f7b82 */ /* 0x000e620000000800 */
[----:B------:R-:W-:Y:S01]  /*10130*/  ISETP.GE.U32.AND P4, PT, R30, 0x7fffff19, PT ;  /* 0x7fffff191e00780c */ /* 0x000fe20003f86070 */
[----:B------:R-:W-:-:S04]  /*10140*/  VIADD R30, R34, 0xffffff57 ;  /* 0xffffff57221e7836 */ /* 0x000fc80000000000 */
[----:B------:R-:W-:Y:S01]  /*10150*/  LDGSTS.E [R71+0x70098], desc[UR28][R54.64], !P2 ;  /* 0x7009800036477fae */ /* 0x000fe2000d1a101c */
[----:B------:R-:W-:Y:S01]  /*10160*/  ISETP.GE.U32.AND P5, PT, R30, 0x7fffff18, PT ;  /* 0x7fffff181e00780c */ /* 0x000fe20003fa6070 */
[----:B------:R-:W-:Y:S01]  /*10170*/  VIADD R30, R33, 0xffffff56 ;  /* 0xffffff56211e7836 */ /* 0x000fe20000000000 */
[----:B------:R-:W3:Y:S05]  /*10180*/  LDC R34, c[0x0][0x3a0] ;  /* 0x0000e800ff227b82 */ /* 0x000eea0000000800 */
[----:B------:R-:W-:Y:S03]  /*10190*/  LDGSTS.E [R71+0x7009c], desc[UR28][R52.64], !P4 ;  /* 0x7009c00034477fae */ /* 0x000fe6000e1a101c */
[----:B------:R-:W1:Y:S01]  /*101a0*/  LDC R33, c[0x0][0x3a0] ;  /* 0x0000e800ff217b82 */ /* 0x000e620000000800 */
[----:B------:R-:W-:Y:S01]  /*101b0*/  ISETP.GE.U32.AND P6, PT, R30, 0x7fffff17, PT ;  /* 0x7fffff171e00780c */ /* 0x000fe20003fc6070 */
[----:B----4-:R-:W-:Y:S01]  /*101c0*/  VIADD R30, R32, 0xffffff55 ;  /* 0xffffff55201e7836 */ /* 0x010fe20000000000 */
[----:B------:R-:W-:Y:S05]  /*101d0*/  LDGSTS.E [R71+0x700a0], desc[UR28][R50.64], !P5 ;  /* 0x700a000032477fae */ /* 0x000fea000e9a101c */
[----:B------:R-:W4:Y:S01]  /*101e0*/  LDC R32, c[0x0][0x3a0] ;  /* 0x0000e800ff207b82 */ /* 0x000f220000000800 */
[----:B------:R-:W-:Y:S01]  /*101f0*/  ISETP.GE.U32.AND P2, PT, R30, 0x7fffff16, PT ;  /* 0x7fffff161e00780c */ /* 0x000fe20003f46070 */
[----:B-1----:R-:W-:-:S02]  /*10200*/  VIADD R30, R31, 0xffffff54 ;  /* 0xffffff541f1e7836 */ /* 0x002fc40000000000 */
[----:B------:R-:W-:Y:S02]  /*10210*/  IMAD.WIDE R46, R252, 0x4, R46 ;  /* 0x00000004fc2e7825 */ /* 0x000fe400078e022e */
[----:B------:R-:W-:Y:S02]  /*10220*/  LDGSTS.E [R71+0x700a4], desc[UR28][R48.64], !P6 ;  /* 0x700a400030477fae */ /* 0x000fe4000f1a101c */
[----:B------:R-:W1:Y:S01]  /*10230*/  LDC R31, c[0x0][0x3a0] ;  /* 0x0000e800ff1f7b82 */ /* 0x000e620000000800 */
[----:B------:R-:W-:Y:S01]  /*10240*/  ISETP.GE.U32.AND P4, PT, R30, 0x7fffff15, PT ;  /* 0x7fffff151e00780c */ /* 0x000fe20003f86070 */
[----:B------:R-:W-:-:S04]  /*10250*/  IMAD.WIDE R44, R252, 0x4, R44 ;  /* 0x00000004fc2c7825 */ /* 0x000fc800078e022c */
[----:B------:R-:W-:Y:S01]  /*10260*/  LDGSTS.E [R71+0x700a8], desc[UR28][R46.64], !P2 ;  /* 0x700a80002e477fae */ /* 0x000fe2000d1a101c */
[----:B------:R-:W-:Y:S02]  /*10270*/  VIADD R30, R33, 0xffffff53 ;  /* 0xffffff53211e7836 */ /* 0x000fe40000000000 */
[----:B------:R-:W3:Y:S03]  /*10280*/  LDC R33, c[0x0][0x3a0] ;  /* 0x0000e800ff217b82 */ /* 0x000ee60000000800 */
[----:B------:R-:W-:Y:S02]  /*10290*/  ISETP.GE.U32.AND P5, PT, R30, 0x7fffff14, PT ;  /* 0x7fffff141e00780c */ /* 0x000fe40003fa6070 */
[----:B------:R-:W-:Y:S01]  /*102a0*/  LDGSTS.E [R71+0x700ac], desc[UR28][R44.64], !P4 ;  /* 0x700ac0002c477fae */ /* 0x000fe2000e1a101c */
[----:B----4-:R-:W-:Y:S02]  /*102b0*/  VIADD R30, R32, 0xffffff52 ;  /* 0xffffff52201e7836 */ /* 0x010fe40000000000 */
[----:B------:R-:W4:Y:S03]  /*102c0*/  LDC R32, c[0x0][0x3a0] ;  /* 0x0000e800ff207b82 */ /* 0x000f260000000800 */
[----:B------:R-:W-:Y:S01]  /*102d0*/  ISETP.GE.U32.AND P6, PT, R30, 0x7fffff13, PT ;  /* 0x7fffff131e00780c */ /* 0x000fe20003fc6070 */
[----:B-1----:R-:W-:-:S04]  /*102e0*/  VIADD R30, R31, 0xffffff51 ;  /* 0xffffff511f1e7836 */ /* 0x002fc80000000000 */
[----:B------:R-:W1:Y:S01]  /*102f0*/  LDC R31, c[0x0][0x3a0] ;  /* 0x0000e800ff1f7b82 */ /* 0x000e620000000800 */
[----:B------:R-:W-:Y:S01]  /*10300*/  ISETP.GE.U32.AND P2, PT, R30, 0x7fffff12, PT ;  /* 0x7fffff121e00780c */ /* 0x000fe20003f46070 */
[----:B---3--:R-:W-:Y:S02]  /*10310*/  VIADD R30, R33, 0xffffff50 ;  /* 0xffffff50211e7836 */ /* 0x008fe40000000000 */
[----:B------:R-:W-:-:S04]  /*10320*/  IMAD.WIDE R42, R252, 0x4, R42 ;  /* 0x00000004fc2a7825 */ /* 0x000fc800078e022a */
[----:B------:R-:W3:Y:S01]  /*10330*/  LDC R33, c[0x0][0x3a0] ;  /* 0x0000e800ff217b82 */ /* 0x000ee20000000800 */
[----:B------:R-:W-:Y:S01]  /*10340*/  ISETP.GE.U32.AND P4, PT, R30, 0x7fffff11, PT ;  /* 0x7fffff111e00780c */ /* 0x000fe20003f86070 */
[----:B------:R-:W-:Y:S01]  /*10350*/  VIADD R30, R34, 0xffffff4f ;  /* 0xffffff4f221e7836 */ /* 0x000fe20000000000 */
[----:B------:R-:W-:Y:S01]  /*10360*/  LDGSTS.E [R71+0x700b0], desc[UR28][R42.64], !P5 ;  /* 0x700b00002a477fae */ /* 0x000fe2000e9a101c */
[----:B------:R-:W-:-:S03]  /*10370*/  IMAD.WIDE R40, R252, 0x4, R40 ;  /* 0x00000004fc287825 */ /* 0x000fc600078e0228 */
[----:B------:R-:W-:Y:S01]  /*10380*/  ISETP.GE.U32.AND P5, PT, R30, 0x7fffff10, PT ;  /* 0x7fffff101e00780c */ /* 0x000fe20003fa6070 */
[----:B----4-:R-:W-:Y:S01]  /*10390*/  VIADD R30, R32, 0xffffff4e ;  /* 0xffffff4e201e7836 */ /* 0x010fe20000000000 */
[----:B------:R-:W-:Y:S01]  /*103a0*/  LDGSTS.E [R71+0x700b4], desc[UR28][R40.64], !P6 ;  /* 0x700b400028477fae */ /* 0x000fe2000f1a101c */
[----:B------:R-:W4:Y:S03]  /*103b0*/  LDC R32, c[0x0][0x3a0] ;  /* 0x0000e800ff207b82 */ /* 0x000f260000000800 */
[----:B------:R-:W-:Y:S01]  /*103c0*/  ISETP.GE.U32.AND P6, PT, R30, 0x7fffff0f, PT ;  /* 0x7fffff0f1e00780c */ /* 0x000fe20003fc6070 */
[----:B-1----:R-:W-:-:S04]  /*103d0*/  VIADD R30, R31, 0xffffff4d ;  /* 0xffffff4d1f1e7836 */ /* 0x002fc80000000000 */
[----:B------:R-:W1:Y:S01]  /*103e0*/  LDC R31, c[0x0][0x3a0] ;  /* 0x0000e800ff1f7b82 */ /* 0x000e620000000800 */
[----:B------:R-:W-:-:S04]  /*103f0*/  IMAD.WIDE R28, R252, 0x4, R28 ;  /* 0x00000004fc1c7825 */ /* 0x000fc800078e021c */
[----:B------:R-:W-:Y:S02]  /*10400*/  VIADD R152, R152, 0xffffff48 ;  /* 0xffffff4898987836 */ /* 0x000fe40000000000 */
[----:B------:R-:W-:-:S04]  /*10410*/  IMAD.WIDE R26, R252, 0x4, R26 ;  /* 0x00000004fc1a7825 */ /* 0x000fc800078e021a */
[----:B------:R-:W-:-:S04]  /*10420*/  IMAD.WIDE R24, R252, 0x4, R24 ;  /* 0x00000004fc187825 */ /* 0x000fc800078e0218 */
[----:B--2---:R-:W-:Y:S02]  /*10430*/  VIADD R153, R153, 0xffffff47 ;  /* 0xffffff4799997836 */ /* 0x004fe40000000000 */
[----:B------:R-:W-:-:S04]  /*10440*/  IMAD.WIDE R38, R252, 0x4, R38 ;  /* 0x00000004fc267825 */ /* 0x000fc800078e0226 */
[----:B------:R-:W-:Y:S01]  /*10450*/  IMAD.WIDE R36, R252, 0x4, R36 ;  /* 0x00000004fc247825 */ /* 0x000fe200078e0224 */
[----:B------:R-:W-:Y:S01]  /*10460*/  LDGSTS.E [R71+0x700b8], desc[UR28][R38.64], !P2 ;  /* 0x700b800026477fae */ /* 0x000fe2000d1a101c */
[----:B------:R-:W-:Y:S02]  /*10470*/  ISETP.GE.U32.AND P2, PT, R30, 0x7fffff0e, PT ;  /* 0x7fffff0e1e00780c */ /* 0x000fe40003f46070 */
[----:B---3--:R-:W-:Y:S01]  /*10480*/  VIADD R30, R33, 0xffffff4c ;  /* 0xffffff4c211e7836 */ /* 0x008fe20000000000 */
[----:B------:R-:W-:Y:S01]  /*10490*/  LDGSTS.E [R71+0x700bc], desc[UR28][R36.64], !P4 ;  /* 0x700bc00024477fae */ /* 0x000fe2000e1a101c */
[----:B------:R-:W-:Y:S02]  /*104a0*/  IMAD.WIDE R34, R252, 0x4, R222 ;  /* 0x00000004fc227825 */ /* 0x000fe400078e02de */
[----:B------:R-:W2:Y:S01]  /*104b0*/  LDC R222, c[0x0][0x3a0] ;  /* 0x0000e800ffde7b82 */ /* 0x000ea20000000800 */
[----:B------:R-:W-:Y:S01]  /*104c0*/  ISETP.GE.U32.AND P4, PT, R30, 0x7fffff0d, PT ;  /* 0x7fffff0d1e00780c */ /* 0x000fe20003f86070 */
[----:B----4-:R-:W-:Y:S01]  /*104d0*/  VIADD R30, R32, 0xffffff4b ;  /* 0xffffff4b201e7836 */ /* 0x010fe20000000000 */
[----:B------:R-:W-:Y:S01]  /*104e0*/  LDGSTS.E [R71+0x700c0], desc[UR28][R34.64], !P5 ;  /* 0x700c000022477fae */ /* 0x000fe2000e9a101c */
[----:B------:R-:W-:-:S03]  /*104f0*/  IMAD.WIDE R32, R252, 0x4, R182 ;  /* 0x00000004fc207825 */ /* 0x000fc600078e02b6 */
[----:B------:R-:W-:Y:S01]  /*10500*/  ISETP.GE.U32.AND P5, PT, R30, 0x7fffff0c, PT ;  /* 0x7fffff0c1e00780c */ /* 0x000fe20003fa6070 */
[----:B-1----:R-:W-:Y:S01]  /*10510*/  VIADD R30, R31, 0xffffff4a ;  /* 0xffffff4a1f1e7836 */ /* 0x002fe20000000000 */
[----:B------:R-:W-:Y:S01]  /*10520*/  LDGSTS.E [R71+0x700c4], desc[UR28][R32.64], !P6 ;  /* 0x700c400020477fae */ /* 0x000fe2000f1a101c */
[----:B------:R-:W1:Y:S03]  /*10530*/  LDC R183, c[0x0][0x3a0] ;  /* 0x0000e800ffb77b82 */ /* 0x000e660000000800 */
[----:B------:R-:W-:Y:S01]  /*10540*/  ISETP.GE.U32.AND P6, PT, R30, 0x7fffff0b, PT ;  /* 0x7fffff0b1e00780c */ /* 0x000fe20003fc6070 */
[----:B------:R-:W-:-:S05]  /*10550*/  IMAD.WIDE R30, R252, 0x4, R246 ;  /* 0x00000004fc1e7825 */ /* 0x000fca00078e02f6 */
[----:B------:R-:W-:Y:S01]  /*10560*/  LDGSTS.E [R71+0x700c8], desc[UR28][R30.64], !P2 ;  /* 0x700c80001e477fae */ /* 0x000fe2000d1a101c */
[----:B------:R-:W-:Y:S02]  /*10570*/  ISETP.GE.U32.AND P2, PT, R158, 0x7fffff0a, PT ;  /* 0x7fffff0a9e00780c */ /* 0x000fe40003f46070 */
[----:B------:R-:W3:Y:S01]  /*10580*/  LDC R158, c[0x0][0x3a0] ;  /* 0x0000e800ff9e7b82 */ /* 0x000ee20000000800 */
[----:B------:R-:W-:Y:S01]  /*10590*/  LDGSTS.E [R71+0x700cc], desc[UR28][R28.64], !P4 ;  /* 0x700cc0001c477fae */ /* 0x000fe2000e1a101c */
[----:B------:R-:W-:-:S03]  /*105a0*/  ISETP.GE.U32.AND P4, PT, R152, 0x7fffff09, PT ;  /* 0x7fffff099800780c */ /* 0x000fc60003f86070 */
[----:B------:R-:W-:Y:S03]  /*105b0*/  LDGSTS.E [R71+0x700d0], desc[UR28][R26.64], !P5 ;  /* 0x700d00001a477fae */ /* 0x000fe6000e9a101c */
[----:B------:R-:W4:Y:S01]  /*105c0*/  LDC R152, c[0x0][0x3a0] ;  /* 0x0000e800ff987b82 */ /* 0x000f220000000800 */
[----:B------:R-:W-:Y:S01]  /*105d0*/  LDGSTS.E [R71+0x700d4], desc[UR28][R24.64], !P6 ;  /* 0x700d400018477fae */ /* 0x000fe2000f1a101c */
[----:B------:R-:W-:-:S06]  /*105e0*/  ISETP.GE.U32.AND P5, PT, R153, 0x7fffff08, PT ;  /* 0x7fffff089900780c */ /* 0x000fcc0003fa6070 */
[----:B------:R-:W1:Y:S01]  /*105f0*/  LDC R153, c[0x0][0x3a0] ;  /* 0x0000e800ff997b82 */ /* 0x000e620000000800 */
[----:B---3--:R-:W-:-:S05]  /*10600*/  VIADD R158, R158, 0xffffff46 ;  /* 0xffffff469e9e7836 */ /* 0x008fca0000000000 */
[----:B------:R-:W-:Y:S01]  /*10610*/  ISETP.GE.U32.AND P6, PT, R158, 0x7fffff07, PT ;  /* 0x7fffff079e00780c */ /* 0x000fe20003fc6070 */
[----:B----4-:R-:W-:Y:S02]  /*10620*/  VIADD R158, R152, 0xffffff45 ;  /* 0xffffff45989e7836 */ /* 0x010fe40000000000 */
[----:B------:R-:W3:Y:S01]  /*10630*/  LDC R152, c[0x0][0x3a0] ;  /* 0x0000e800ff987b82 */ /* 0x000ee20000000800 */
[----:B------:R-:W-:-:S04]  /*10640*/  IMAD.WIDE R22, R252, 0x4, R22 ;  /* 0x00000004fc167825 */ /* 0x000fc800078e0216 */
[C---:B------:R-:W-:Y:S01]  /*10650*/  IMAD.WIDE R20, R252.reuse, 0x4, R20 ;  /* 0x00000004fc147825 */ /* 0x040fe200078e0214 */
[----:B------:R-:W-:Y:S03]  /*10660*/  LDGSTS.E [R71+0x700d8], desc[UR28][R22.64], !P2 ;  /* 0x700d800016477fae */ /* 0x000fe6000d1a101c */
[----:B------:R-:W-:Y:S01]  /*10670*/  IMAD.WIDE R18, R252, 0x4, R18 ;  /* 0x00000004fc127825 */ /* 0x000fe200078e0212 */
[----:B------:R-:W-:Y:S03]  /*10680*/  LDGSTS.E [R71+0x700dc], desc[UR28][R20.64], !P4 ;  /* 0x700dc00014477fae */ /* 0x000fe6000e1a101c */
[----:B-1----:R-:W-:Y:S01]  /*10690*/  VIADD R153, R153, 0xffffff44 ;  /* 0xffffff4499997836 */ /* 0x002fe20000000000 */
[----:B------:R-:W-:Y:S01]  /*106a0*/  LDGSTS.E [R71+0x700e0], desc[UR28][R18.64], !P5 ;  /* 0x700e000012477fae */ /* 0x000fe2000e9a101c */
[----:B------:R-:W-:Y:S01]  /*106b0*/  ISETP.GE.U32.AND P2, PT, R158, 0x7fffff06, PT ;  /* 0x7fffff069e00780c */ /* 0x000fe20003f46070 */
[----:B------:R-:W-:Y:S01]  /*106c0*/  IMAD.WIDE R16, R252, 0x4, R16 ;  /* 0x00000004fc107825 */ /* 0x000fe200078e0210 */
[----:B------:R-:W1:Y:S01]  /*106d0*/  LDC R158, c[0x0][0x3a0] ;  /* 0x0000e800ff9e7b82 */ /* 0x000e620000000800 */
[----:B------:R-:W-:-:S02]  /*106e0*/  ISETP.GE.U32.AND P4, PT, R153, 0x7fffff05, PT ;  /* 0x7fffff059900780c */ /* 0x000fc40003f86070 */
[----:B------:R-:W-:Y:S01]  /*106f0*/  IMAD.WIDE R14, R252, 0x4, R14 ;  /* 0x00000004fc0e7825 */ /* 0x000fe200078e020e */
[----:B------:R-:W-:Y:S03]  /*10700*/  LDGSTS.E [R71+0x700e4], desc[UR28][R16.64], !P6 ;  /* 0x700e400010477fae */ /* 0x000fe6000f1a101c */
[----:B---3--:R-:W-:Y:S02]  /*10710*/  VIADD R152, R152, 0xffffff43 ;  /* 0xffffff4398987836 */ /* 0x008fe40000000000 */
[----:B------:R-:W-:Y:S02]  /*10720*/  IMAD.WIDE R12, R252, 0x4, R12 ;  /* 0x00000004fc0c7825 */ /* 0x000fe400078e020c */
[----:B------:R-:W-:Y:S01]  /*10730*/  LDGSTS.E [R71+0x700e8], desc[UR28][R14.64], !P2 ;  /* 0x700e80000e477fae */ /* 0x000fe2000d1a101c */
[----:B------:R-:W-:-:S03]  /*10740*/  ISETP.GE.U32.AND P5, PT, R152, 0x7fffff04, PT ;  /* 0x7fffff049800780c */ /* 0x000fc60003fa6070 */
[----:B------:R-:W3:Y:S01]  /*10750*/  LDL.LU.64 R152, [R1+0x300] ;  /* 0x0003000001987983 */ /* 0x000ee20000300a00 */
[----:B------:R-:W-:-:S03]  /*10760*/  VIADD R183, R183, 0x3f ;  /* 0x0000003fb7b77836 */ /* 0x000fc60000000000 */
[----:B------:R-:W4:Y:S04]  /*10770*/  LDL.LU.64 R246, [R1+0x2f8] ;  /* 0x0002f80001f67983 */ /* 0x000f280000300a00 */
[----:B------:R-:W2:Y:S04]  /*10780*/  LDL.LU.64 R250, [R1+0x2f0] ;  /* 0x0002f00001fa7983 */ /* 0x000ea80000300a00 */
[----:B------:R-:W-:Y:S01]  /*10790*/  LDGSTS.E [R71+0x700ec], desc[UR28][R12.64], !P4 ;  /* 0x700ec0000c477fae */ /* 0x000fe2000e1a101c */
[----:B------:R-:W-:-:S03]  /*107a0*/  ISETP.GT.AND P4, PT, R183, 0xff, PT ;  /* 0x000000ffb700780c */ /* 0x000fc60003f84270 */
[----:B------:R-:W4:Y:S04]  /*107b0*/  LDL.LU.64 R182, [R1+0x2e0] ;  /* 0x0002e00001b67983 */ /* 0x000f280000300a00 */
[----:B------:R-:W4:Y:S01]  /*107c0*/  LDL.LU.64 R196, [R1+0x2d8] ;  /* 0x0002d80001c47983 */ /* 0x000f220000300a00 */
[----:B------:R-:W-:Y:S02]  /*107d0*/  VIADD R159, R159, 0xffffff42 ;  /* 0xffffff429f9f7836 */ /* 0x000fe40000000000 */
[----:B-1----:R-:W-:-:S03]  /*107e0*/  VIADD R158, R158, 0xffffff41 ;  /* 0xffffff419e9e7836 */ /* 0x002fc60000000000 */
[----:B------:R-:W-:Y:S02]  /*107f0*/  ISETP.GE.U32.AND P6, PT, R159, 0x7fffff03, PT ;  /* 0x7fffff039f00780c */ /* 0x000fe40003fc6070 */
[----:B------:R-:W1:Y:S01]  /*10800*/  LDC R159, c[0x0][0x3a0] ;  /* 0x0000e800ff9f7b82 */ /* 0x000e620000000800 */
[----:B------:R-:W-:-:S07]  /*10810*/  ISETP.GE.U32.AND P2, PT, R158, 0x7fffff02, PT ;  /* 0x7fffff029e00780c */ /* 0x000fce0003f46070 */
[----:B------:R-:W1:Y:S01]  /*10820*/  LDC R158, c[0x0][0x3a0] ;  /* 0x0000e800ff9e7b82 */ /* 0x000e620000000800 */
[----:B------:R-:W-:Y:S01]  /*10830*/  IMAD.WIDE R10, R252, 0x4, R10 ;  /* 0x00000004fc0a7825 */ /* 0x000fe200078e020a */
[----:B------:R-:W-:-:S04]  /*10840*/  SEL R4, R4, RZ, P4 ;  /* 0x000000ff04047207 */ /* 0x000fc80002000000 */
[----:B------:R-:W-:Y:S01]  /*10850*/  LDGSTS.E [R71+0x700f0], desc[UR28][R10.64], !P5 ;  /* 0x700f00000a477fae */ /* 0x000fe2000e9a101c */
[----:B------:R-:W-:Y:S01]  /*10860*/  ISETP.GE.U32.AND P5, PT, R176, 0x7fffff01, PT ;  /* 0x7fffff01b000780c */ /* 0x000fe20003fa6070 */
[----:B------:R-:W-:Y:S01]  /*10870*/  IMAD.WIDE R176, R252, 0x4, R174 ;  /* 0x00000004fcb07825 */ /* 0x000fe200078e02ae */
[----:B------:R-:W-:Y:S01]  /*10880*/  ISETP.NE.U32.AND P4, PT, R4, RZ, PT ;  /* 0x000000ff0400720c */ /* 0x000fe20003f85070 */
[----:B------:R-:W4:Y:S04]  /*10890*/  LDL.LU.64 R174, [R1+0x2c0] ;  /* 0x0002c00001ae7983 */ /* 0x000f280000300a00 */
[----:B------:R-:W-:Y:S01]  /*108a0*/  LDGSTS.E [R71+0x700f4], desc[UR28][R176.64], !P6 ;  /* 0x700f4000b0477fae */ /* 0x000fe2000f1a101c */
[----:B-1----:R-:W-:-:S03]  /*108b0*/  VIADD R4, R159, 0xffffff3f ;  /* 0xffffff3f9f047836 */ /* 0x002fc60000000000 */
[----:B------:R-:W4:Y:S02]  /*108c0*/  LDL.LU.64 R206, [R1+0x2b8] ;  /* 0x0002b80001ce7983 */ /* 0x000f240000300a00 */
[----:B------:R-:W-:Y:S02]  /*108d0*/  ISETP.GE.U32.AND P6, PT, R4, 0x7fffff00, PT ;  /* 0x7fffff000400780c */ /* 0x000fe40003fc6070 */
[----:B------:R1:W-:Y:S01]  /*108e0*/  STL.64 [R1+0x338], R176 ;  /* 0x000338b001007387 */ /* 0x0003e20000100a00 */
[----:B------:R-:W-:Y:S02]  /*108f0*/  VIADD R4, R158, 0xffffff3e ;  /* 0xffffff3e9e047836 */ /* 0x000fe40000000000 */
[----:B------:R-:W-:-:S04]  /*10900*/  IMAD.WIDE R188, R5, 0x4, R188 ;  /* 0x0000000405bc7825 */ /* 0x000fc800078e02bc */
[----:B---3--:R-:W-:-:S05]  /*10910*/  IMAD.WIDE R152, R252, 0x4, R152 ;  /* 0x00000004fc987825 */ /* 0x008fca00078e0298 */
[----:B------:R4:W-:Y:S04]  /*10920*/  STL.64 [R1+0x330], R152 ;  /* 0x0003309801007387 */ /* 0x0009e80000100a00 */
[----:B------:R4:W-:Y:S01]  /*10930*/  LDGSTS.E [R71+0x700f8], desc[UR28][R152.64], !P2 ;  /* 0x700f800098477fae */ /* 0x0009e2000d1a101c */
[----:B------:R-:W-:Y:S01]  /*10940*/  ISETP.GE.U32.AND P2, PT, R4, 0x7ffffeff, PT ;  /* 0x7ffffeff0400780c */ /* 0x000fe20003f46070 */
[----:B------:R-:W-:Y:S02]  /*10950*/  VIADD R4, R214, 0xffffff3d ;  /* 0xffffff3dd6047836 */ /* 0x000fe40000000000 */
[----:B-1----:R-:W3:Y:S01]  /*10960*/  LDL.LU.64 R176, [R1+0x2a0] ;  /* 0x0002a00001b07983 */ /* 0x002ee20000300a00 */
[----:B--2---:R-:W-:-:S03]  /*10970*/  IMAD.WIDE R250, R5, 0x4, R250 ;  /* 0x0000000405fa7825 */ /* 0x004fc600078e02fa */
[----:B------:R-:W2:Y:S01]  /*10980*/  LDL.LU.64 R204, [R1+0x298] ;  /* 0x0002980001cc7983 */ /* 0x000ea20000300a00 */
[----:B----4-:R-:W-:-:S03]  /*10990*/  IMAD.WIDE R152, R252, 0x4, R246 ;  /* 0x00000004fc987825 */ /* 0x010fc600078e02f6 */
[----:B------:R-:W4:Y:S04]  /*109a0*/  LDL.LU.64 R158, [R1+0x290] ;  /* 0x00029000019e7983 */ /* 0x000f280000300a00 */
[----:B------:R-:W2:Y:S04]  /*109b0*/  LDL.LU.64 R246, [R1+0x280] ;  /* 0x0002800001f67983 */ /* 0x000ea80000300a00 */
[----:B------:R1:W-:Y:S01]  /*109c0*/  STL.64 [R1+0x328], R152 ;  /* 0x0003289801007387 */ /* 0x0003e20000100a00 */
[----:B------:R-:W-:-:S03]  /*109d0*/  IMAD.WIDE R182, R5, 0x4, R182 ;  /* 0x0000000405b67825 */ /* 0x000fc600078e02b6 */
[----:B------:R1:W-:Y:S01]  /*109e0*/  LDGSTS.E [R71+0x700fc], desc[UR28][R152.64], !P5 ;  /* 0x700fc00098477fae */ /* 0x0003e2000e9a101c */
[----:B------:R-:W-:Y:S01]  /*109f0*/  ISETP.GE.U32.AND P5, PT, R4, 0x7ffffefe, PT ;  /* 0x7ffffefe0400780c */ /* 0x000fe20003fa6070 */
[----:B------:R-:W-:Y:S02]  /*10a00*/  VIADD R4, R222, 0xffffff3c ;  /* 0xffffff3cde047836 */ /* 0x000fe40000000000 */
[----:B------:R-:W2:Y:S04]  /*10a10*/  LDL.LU.64 R228, [R1+0x278] ;  /* 0x0002780001e47983 */ /* 0x000ea80000300a00 */
[----:B------:R-:W2:Y:S01]  /*10a20*/  LDL.LU.64 R214, [R1+0x270] ;  /* 0x0002700001d67983 */ /* 0x000ea20000300a00 */
[----:B------:R-:W-:-:S03]  /*10a30*/  IMAD.WIDE R196, R5, 0x4, R196 ;  /* 0x0000000405c47825 */ /* 0x000fc600078e02c4 */
[----:B-1----:R-:W2:Y:S04]  /*10a40*/  LDL.LU.64 R152, [R1+0x260] ;  /* 0x0002600001987983 */ /* 0x002ea80000300a00 */
[----:B------:R-:W2:Y:S04]  /*10a50*/  LDL.LU.64 R222, [R1+0x258] ;  /* 0x0002580001de7983 */ /* 0x000ea80000300a00 */
[----:B------:R1:W-:Y:S01]  /*10a60*/  STL.64 [R1+0x320], R250 ;  /* 0x000320fa01007387 */ /* 0x0003e20000100a00 */
[C---:B------:R-:W-:Y:S01]  /*10a70*/  IMAD.WIDE R220, R5.reuse, 0x4, R220 ;  /* 0x0000000405dc7825 */ /* 0x040fe200078e02dc */
[----:B------:R-:W2:Y:S03]  /*10a80*/  S2R R0, SR_TID.X ;  /* 0x0000000000007919 */ /* 0x000ea60000002100 */
[C---:B------:R-:W-:Y:S01]  /*10a90*/  IMAD.WIDE R174, R5.reuse, 0x4, R174 ;  /* 0x0000000405ae7825 */ /* 0x040fe200078e02ae */
[----:B------:R-:W0:Y:S04]  /*10aa0*/  LDGDEPBAR ;  /* 0x00000000000079af */ /* 0x000e280000000000 */
[----:B-1----:R-:W2:Y:S04]  /*10ab0*/  LDL.LU.64 R250, [R1+0x710] ;  /* 0x0007100001fa7983 */ /* 0x002ea80000300a00 */
[----:B------:R1:W-:Y:S04]  /*10ac0*/  STL.64 [R1+0x318], R188 ;  /* 0x000318bc01007387 */ /* 0x0003e80000100a00 */
[----:B-1----:R-:W2:Y:S04]  /*10ad0*/  LDL.LU.64 R188, [R1+0x708] ;  /* 0x0007080001bc7983 */ /* 0x002ea80000300a00 */
[----:B------:R1:W-:Y:S04]  /*10ae0*/  STL.64 [R1+0x310], R182 ;  /* 0x000310b601007387 */ /* 0x0003e80000100a00 */
[----:B-1----:R-:W2:Y:S04]  /*10af0*/  LDL.LU.64 R182, [R1+0x240] ;  /* 0x0002400001b67983 */ /* 0x002ea80000300a00 */
[----:B------:R1:W-:Y:S04]  /*10b00*/  STL.64 [R1+0x308], R196 ;  /* 0x000308c401007387 */ /* 0x0003e80000100a00 */
[----:B-1----:R-:W2:Y:S02]  /*10b10*/  LDL.LU.64 R196, [R1+0x700] ;  /* 0x0007000001c47983 */ /* 0x002ea40000300a00 */
[----:B--2---:R-:W-:-:S05]  /*10b20*/  IMAD.WIDE R196, R5, 0x4, R196 ;  /* 0x0000000405c47825 */ /* 0x004fca00078e02c4 */
[----:B------:R1:W-:Y:S04]  /*10b30*/  STL.64 [R1+0x300], R196 ;  /* 0x000300c401007387 */ /* 0x0003e80000100a00 */
[----:B-1----:R-:W2:Y:S04]  /*10b40*/  LDL.LU.64 R196, [R1+0x238] ;  /* 0x0002380001c47983 */ /* 0x002ea80000300a00 */
[----:B------:R1:W-:Y:S04]  /*10b50*/  STL.64 [R1+0x2f8], R220 ;  /* 0x0002f8dc01007387 */ /* 0x0003e80000100a00 */
[----:B-1----:R-:W2:Y:S04]  /*10b60*/  LDL.LU.64 R220, [R1+0x6f8] ;  /* 0x0006f80001dc7983 */ /* 0x002ea80000300a00 */
[----:B------:R1:W-:Y:S04]  /*10b70*/  STL.64 [R1+0x2f0], R174 ;  /* 0x0002f0ae01007387 */ /* 0x0003e80000100a00 */
[----:B-1----:R-:W2:Y:S01]  /*10b80*/  LDL.LU.64 R174, [R1+0x6f0] ;  /* 0x0006f00001ae7983 */ /* 0x002ea20000300a00 */
[----:B------:R-:W-:-:S05]  /*10b90*/  IMAD.WIDE R206, R5, 0x4, R206 ;  /* 0x0000000405ce7825 */ /* 0x000fca00078e02ce */
[----:B------:R2:W-:Y:S01]  /*10ba0*/  STL.64 [R1+0x2e8], R206 ;  /* 0x0002e8ce01007387 */ /* 0x0005e20000100a00 */
[----:B------:R-:W-:-:S04]  /*10bb0*/  IMAD.WIDE R144, R5, 0x4, R144 ;  /* 0x0000000405907825 */ /* 0x000fc800078e0290 */
[----:B---3--:R-:W-:-:S04]  /*10bc0*/  IMAD.WIDE R176, R5, 0x4, R176 ;  /* 0x0000000405b07825 */ /* 0x008fc800078e02b0 */
[----:B------:R-:W-:-:S04]  /*10bd0*/  IMAD.WIDE R204, R5, 0x4, R204 ;  /* 0x0000000405cc7825 */ /* 0x000fc800078e02cc */
[----:B----4-:R-:W-:-:S04]  /*10be0*/  IMAD.WIDE R158, R5, 0x4, R158 ;  /* 0x00000004059e7825 */ /* 0x010fc800078e029e */
[----:B------:R-:W-:-:S04]  /*10bf0*/  IMAD.WIDE R166, R5, 0x4, R166 ;  /* 0x0000000405a67825 */ /* 0x000fc800078e02a6 */
[----:B------:R-:W-:-:S04]  /*10c00*/  IMAD.WIDE R246, R5, 0x4, R246 ;  /* 0x0000000405f67825 */ /* 0x000fc800078e02f6 */
[----:B------:R-:W-:-:S04]  /*10c10*/  IMAD.WIDE R228, R5, 0x4, R228 ;  /* 0x0000000405e47825 */ /* 0x000fc800078e02e4 */
[----:B------:R-:W-:-:S04]  /*10c20*/  IMAD.WIDE R214, R5, 0x4, R214 ;  /* 0x0000000405d67825 */ /* 0x000fc800078e02d6 */
[C---:B--2---:R-:W-:Y:S02]  /*10c30*/  IMAD.WIDE R206, R5.reuse, 0x4, R174 ;  /* 0x0000000405ce7825 */ /* 0x044fe400078e02ae */
[----:B------:R-:W2:Y:S04]  /*10c40*/  LDL.LU.64 R174, [R1+0x148] ;  /* 0x0001480001ae7983 */ /* 0x000ea80000300a00 */
[----:B------:R1:W-:Y:S04]  /*10c50*/  STL.64 [R1+0x2e0], R206 ;  /* 0x0002e0ce01007387 */ /* 0x0003e80000100a00 */
[----:B-1----:R-:W3:Y:S04]  /*10c60*/  LDL.LU.64 R206, [R1+0x140] ;  /* 0x0001400001ce7983 */ /* 0x002ee80000300a00 */
[----:B------:R1:W-:Y:S04]  /*10c70*/  STL.64 [R1+0x2d8], R144 ;  /* 0x0002d89001007387 */ /* 0x0003e80000100a00 */
[----:B-1----:R-:W4:Y:S04]  /*10c80*/  LDL.LU.64 R144, [R1+0x138] ;  /* 0x0001380001907983 */ /* 0x002f280000300a00 */
        /* <DEDUP_REMOVED lines=16> */
[----:B------:R1:W-:Y:S03]  /*10d90*/  STL.64 [R1+0x298], R160 ;  /* 0x000298a001007387 */ /* 0x0003e60000100a00 */
[----:B------:R-:W-:-:S04]  /*10da0*/  IMAD.WIDE R222, R5, 0x4, R222 ;  /* 0x0000000405de7825 */ /* 0x000fc800078e02de */
[C---:B------:R-:W-:Y:S01]  /*10db0*/  IMAD.WIDE R190, R5.reuse, 0x4, R190 ;  /* 0x0000000405be7825 */ /* 0x040fe200078e02be */
[----:B-1----:R-:W4:Y:S03]  /*10dc0*/  LDL.LU.64 R160, [R1+0xe8] ;  /* 0x0000e80001a07983 */ /* 0x002f260000300a00 */
[C---:B------:R-:W-:Y:S01]  /*10dd0*/  IMAD.WIDE R182, R5.reuse, 0x4, R182 ;  /* 0x0000000405b67825 */ /* 0x040fe200078e02b6 */
[----:B------:R1:W-:Y:S03]  /*10de0*/  STL.64 [R1+0x290], R152 ;  /* 0x0002909801007387 */ /* 0x0003e60000100a00 */
[C---:B------:R-:W-:Y:S01]  /*10df0*/  IMAD.WIDE R196, R5.reuse, 0x4, R196 ;  /* 0x0000000405c47825 */ /* 0x040fe200078e02c4 */
[----:B-1----:R-:W4:Y:S04]  /*10e00*/  LDL.LU.64 R152, [R1+0xe0] ;  /* 0x0000e00001987983 */ /* 0x002f280000300a00 */
[----:B------:R1:W-:Y:S01]  /*10e10*/  STL.64 [R1+0x288], R222 ;  /* 0x000288de01007387 */ /* 0x0003e20000100a00 */
[----:B------:R-:W-:-:S03]  /*10e20*/  IMAD.WIDE R244, R5, 0x4, R244 ;  /* 0x0000000405f47825 */ /* 0x000fc600078e02f4 */
[----:B-1----:R-:W4:Y:S01]  /*10e30*/  LDL.LU.64 R222, [R1+0xc8] ;  /* 0x0000c80001de7983 */ /* 0x002f220000300a00 */
[----:B------:R-:W-:-:S04]  /*10e40*/  IMAD.WIDE R142, R5, 0x4, R142 ;  /* 0x00000004058e7825 */ /* 0x000fc800078e028e */
[----:B--2---:R-:W-:-:S04]  /*10e50*/  IMAD.WIDE R174, R5, 0x4, R174 ;  /* 0x0000000405ae7825 */ /* 0x004fc800078e02ae */
[----:B---3--:R-:W-:-:S04]  /*10e60*/  IMAD.WIDE R206, R5, 0x4, R206 ;  /* 0x0000000405ce7825 */ /* 0x008fc800078e02ce */
[----:B----4-:R-:W-:-:S04]  /*10e70*/  IMAD.WIDE R144, R5, 0x4, R144 ;  /* 0x0000000405907825 */ /* 0x010fc800078e0290 */
[----:B------:R-:W-:-:S04]  /*10e80*/  IMAD.WIDE R176, R5, 0x4, R176 ;  /* 0x0000000405b07825 */ /* 0x000fc800078e02b0 */
[----:B------:R-:W-:-:S04]  /*10e90*/  IMAD.WIDE R204, R5, 0x4, R204 ;  /* 0x0000000405cc7825 */ /* 0x000fc800078e02cc */
[----:B------:R-:W-:-:S04]  /*10ea0*/  IMAD.WIDE R228, R5, 0x4, R228 ;  /* 0x0000000405e47825 */ /* 0x000fc800078e02e4 */
[----:B------:R-:W-:-:S05]  /*10eb0*/  IMAD.WIDE R214, R5, 0x4, R214 ;  /* 0x0000000405d67825 */ /* 0x000fca00078e02d6 */
[----:B------:R1:W-:Y:S04]  /*10ec0*/  STL.64 [R1+0x280], R214 ;  /* 0x000280d601007387 */ /* 0x0003e80000100a00 */
[----:B-1----:R-:W2:Y:S04]  /*10ed0*/  LDL.LU.64 R214, [R1+0xc0] ;  /* 0x0000c00001d67983 */ /* 0x002ea80000300a00 */
[----:B------:R1:W-:Y:S04]  /*10ee0*/  STL.64 [R1+0x278], R190 ;  /* 0x000278be01007387 */ /* 0x0003e80000100a00 */
[----:B-1----:R-:W3:Y:S04]  /*10ef0*/  LDL.LU.64 R190, [R1+0xa8] ;  /* 0x0000a80001be7983 */ /* 0x002ee80000300a00 */
[----:B------:R1:W-:Y:S04]  /*10f00*/  STL.64 [R1+0x270], R182 ;  /* 0x000270b601007387 */ /* 0x0003e80000100a00 */
[----:B-1----:R-:W4:Y:S04]  /*10f10*/  LDL.LU.64 R182, [R1+0xa0] ;  /* 0x0000a00001b67983 */ /* 0x002f280000300a00 */
[----:B------:R1:W-:Y:S04]  /*10f20*/  STL.64 [R1+0x268], R196 ;  /* 0x000268c401007387 */ /* 0x0003e80000100a00 */
[----:B-1----:R-:W2:Y:S04]  /*10f30*/  LDL.LU.64 R196, [R1+0x88] ;  /* 0x0000880001c47983 */ /* 0x002ea80000300a00 */
        /* <DEDUP_REMOVED lines=15> */
[----:B-1----:R-:W2:Y:S01]  /*11030*/  LDL.LU.64 R204, [R1+0x6a8] ;  /* 0x0006a80001cc7983 */ /* 0x002ea20000300a00 */
[----:B------:R-:W-:-:S04]  /*11040*/  IMAD.WIDE R236, R5, 0x4, R236 ;  /* 0x0000000405ec7825 */ /* 0x000fc800078e02ec */
[----:B------:R-:W-:-:S04]  /*11050*/  IMAD.WIDE R246, R5, 0x4, R246 ;  /* 0x0000000405f67825 */ /* 0x000fc800078e02f6 */
[----:B--2---:R-:W-:-:S05]  /*11060*/  IMAD.WIDE R204, R5, 0x4, R204 ;  /* 0x0000000405cc7825 */ /* 0x004fca00078e02cc */
        /* <DEDUP_REMOVED lines=16> */
[----:B---3--:R-:W-:-:S04]  /*11170*/  IMAD.WIDE R190, R5, 0x4, R190 ;  /* 0x0000000405be7825 */ /* 0x008fc800078e02be */
[----:B----4-:R-:W-:-:S04]  /*11180*/  IMAD.WIDE R182, R5, 0x4, R182 ;  /* 0x0000000405b67825 */ /* 0x010fc800078e02b6 */
[----:B------:R-:W-:-:S04]  /*11190*/  IMAD.WIDE R244, R5, 0x4, R244 ;  /* 0x0000000405f47825 */ /* 0x000fc800078e02f4 */
[----:B------:R-:W-:-:S04]  /*111a0*/  IMAD.WIDE R2, R5, 0x4, R2 ;  /* 0x0000000405027825 */ /* 0x000fc800078e0202 */
[----:B------:R-:W-:-:S04]  /*111b0*/  IMAD.WIDE R196, R5, 0x4, R196 ;  /* 0x0000000405c47825 */ /* 0x000fc800078e02c4 */
[----:B------:R-:W-:-:S04]  /*111c0*/  IMAD.WIDE R228, R5, 0x4, R228 ;  /* 0x0000000405e47825 */ /* 0x000fc800078e02e4 */
[----:B------:R-:W-:-:S04]  /*111d0*/  IMAD.WIDE R166, R5, 0x4, R166 ;  /* 0x0000000405a67825 */ /* 0x000fc800078e02a6 */
[----:B--2---:R-:W-:-:S05]  /*111e0*/  IMAD.WIDE R246, R5, 0x4, R246 ;  /* 0x0000000405f67825 */ /* 0x004fca00078e02f6 */
[----:B------:R1:W-:Y:S04]  /*111f0*/  STL.64 [R1+0x208], R246 ;  /* 0x000208f601007387 */ /* 0x0003e80000100a00 */
[----:B-1----:R-:W2:Y:S04]  /*11200*/  LDL.LU.64 R246, [R1+0x8] ;  /* 0x0000080001f67983 */ /* 0x002ea80000300a00 */
[----:B------:R1:W-:Y:S04]  /*11210*/  STL.64 [R1+0x200], R176 ;  /* 0x000200b001007387 */ /* 0x0003e80000100a00 */
[----:B-1----:R-:W3:Y:S04]  /*11220*/  LDL.LU.64 R176, [R1+0x690] ;  /* 0x0006900001b07983 */ /* 0x002ee80000300a00 */
[----:B------:R1:W-:Y:S04]  /*11230*/  STL.64 [R1+0x1f8], R168 ;  /* 0x0001f8a801007387 */ /* 0x0003e80000100a00 */
[----:B-1----:R-:W4:Y:S04]  /*11240*/  LDL.LU.64 R168, [R1+0x688] ;  /* 0x0006880001a87983 */ /* 0x002f280000300a00 */
[----:B------:R1:W-:Y:S04]  /*11250*/  STL.64 [R1+0x1f0], R160 ;  /* 0x0001f0a001007387 */ /* 0x0003e80000100a00 */
[----:B-1----:R-:W3:Y:S04]  /*11260*/  LDL.LU.64 R160, [R1+0x680] ;  /* 0x0006800001a07983 */ /* 0x002ee80000300a00 */
        /* <DEDUP_REMOVED lines=37> */
[----:B-1----:R-:W4:Y:S03]  /*114c0*/  LDL.LU.64 R174, [R1+0x600] ;  /* 0x0006000001ae7983 */ /* 0x002f260000300a00 */
[----:B------:R-:W-:-:S04]  /*114d0*/  IMAD.WIDE R212, R5, 0x4, R212 ;  /* 0x0000000405d47825 */ /* 0x000fc800078e02d4 */
[----:B------:R-:W-:-:S04]  /*114e0*/  IMAD.WIDE R204, R5, 0x4, R204 ;  /* 0x0000000405cc7825 */ /* 0x000fc800078e02cc */
[----:B------:R-:W-:-:S04]  /*114f0*/  IMAD.WIDE R188, R5, 0x4, R188 ;  /* 0x0000000405bc7825 */ /* 0x000fc800078e02bc */
[----:B------:R-:W-:-:S04]  /*11500*/  IMAD.WIDE R180, R5, 0x4, R180 ;  /* 0x0000000405b47825 */ /* 0x000fc800078e02b4 */
[----:B--2---:R-:W-:-:S04]  /*11510*/  IMAD.WIDE R246, R5, 0x4, R246 ;  /* 0x0000000405f67825 */ /* 0x004fc800078e02f6 */
[----:B---3--:R-:W-:-:S04]  /*11520*/  IMAD.WIDE R196, R5, 0x4, R196 ;  /* 0x0000000405c47825 */ /* 0x008fc800078e02c4 */
[----:B----4-:R-:W-:-:S04]  /*11530*/  IMAD.WIDE R228, R5, 0x4, R228 ;  /* 0x0000000405e47825 */ /* 0x010fc800078e02e4 */
        /* <DEDUP_REMOVED lines=26> */
[C---:B------:R-:W-:Y:S01]  /*116e0*/  IMAD.WIDE R250, R5.reuse, 0x4, R250 ;  /* 0x0000000405fa7825 */ /* 0x040fe200078e02fa */
[----:B------:R1:W-:Y:S03]  /*116f0*/  STL.64 [R1+0x108], R2 ;  /* 0x0001080201007387 */ /* 0x0003e60000100a00 */
[----:B------:R-:W-:-:S04]  /*11700*/  IMAD.WIDE R248, R5, 0x4, R248 ;  /* 0x0000000405f87825 */ /* 0x000fc800078e02f8 */
[----:B------:R-:W-:-:S04]  /*11710*/  IMAD.WIDE R244, R5, 0x4, R244 ;  /* 0x0000000405f47825 */ /* 0x000fc800078e02f4 */
[C---:B------:R-:W-:Y:S01]  /*11720*/  IMAD.WIDE R242, R5.reuse, 0x4, R242 ;  /* 0x0000000405f27825 */ /* 0x040fe200078e02f2 */
[----:B-1----:R-:W3:Y:S03]  /*11730*/  LDL.LU.64 R2, [R1+0x598] ;  /* 0x0005980001027983 */ /* 0x002ee60000300a00 */
[C---:B------:R-:W-:Y:S01]  /*11740*/  IMAD.WIDE R178, R5.reuse, 0x4, R178 ;  /* 0x0000000405b27825 */ /* 0x040fe200078e02b2 */
[----:B------:R-:W-:Y:S04]  /*11750*/  STL.64 [R1+0x100], R250 ;  /* 0x000100fa01007387 */ /* 0x000fe80000100a00 */
[----:B------:R-:W-:Y:S01]  /*11760*/  STL.64 [R1+0xf8], R248 ;  /* 0x0000f8f801007387 */ /* 0x000fe20000100a00 */
[----:B------:R-:W-:-:S03]  /*11770*/  IMAD.WIDE R182, R5, 0x4, R182 ;  /* 0x0000000405b67825 */ /* 0x000fc600078e02b6 */
[----:B------:R-:W-:Y:S01]  /*11780*/  STL.64 [R1+0xe8], R244 ;  /* 0x0000e8f401007387 */ /* 0x000fe20000100a00 */
[----:B------:R-:W-:Y:S01]  /*11790*/  LOP3.LUT R0, R0, 0x7f, RZ, 0xc0, !PT ;  /* 0x0000007f00007812 */ /* 0x000fe200078ec0ff */
[----:B--2---:R-:W-:-:S05]  /*117a0*/  IMAD.WIDE R246, R5, 0x4, R246 ;  /* 0x0000000405f67825 */ /* 0x004fca00078e02f6 */
[----:B------:R-:W-:Y:S04]  /*117b0*/  STL.64 [R1+0xf0], R246 ;  /* 0x0000f0f601007387 */ /* 0x000fe80000100a00 */
[----:B------:R1:W-:Y:S04]  /*117c0*/  STL.64 [R1+0xe0], R242 ;  /* 0x0000e0f201007387 */ /* 0x0003e80000100a00 */
[----:B------:R2:W-:Y:S04]  /*117d0*/  STL.64 [R1+0xd8], R178 ;  /* 0x0000d8b201007387 */ /* 0x0005e80000100a00 */
[----:B------:R2:W-:Y:S01]  /*117e0*/  STL.64 [R1+0xc8], R182 ;  /* 0x0000c8b601007387 */ /* 0x0005e20000100a00 */
[----:B-1----:R-:W-:-:S04]  /*117f0*/  IMAD.WIDE R242, R5, 0x4, R180 ;  /* 0x0000000405f27825 */ /* 0x002fc800078e02b4 */
[C---:B------:R-:W-:Y:S01]  /*11800*/  IMAD.WIDE R180, R5.reuse, 0x4, R184 ;  /* 0x0000000405b47825 */ /* 0x040fe200078e02b8 */
[----:B------:R-:W-:Y:S03]  /*11810*/  STL.64 [R1+0xd0], R242 ;  /* 0x0000d0f201007387 */ /* 0x000fe60000100a00 */
[C---:B--2---:R-:W-:Y:S01]  /*11820*/  IMAD.WIDE R178, R5.reuse, 0x4, R186 ;  /* 0x0000000405b27825 */ /* 0x044fe200078e02ba */
[----:B------:R1:W-:Y:S03]  /*11830*/  STL.64 [R1+0xc0], R180 ;  /* 0x0000c0b401007387 */ /* 0x0003e60000100a00 */
[C---:B------:R-:W-:Y:S01]  /*11840*/  IMAD.WIDE R182, R5.reuse, 0x4, R188 ;  /* 0x0000000405b67825 */ /* 0x040fe200078e02bc */
[----:B------:R2:W-:Y:S04]  /*11850*/  STL.64 [R1+0xb8], R178 ;  /* 0x0000b8b201007387 */ /* 0x0005e80000100a00 */
[----:B------:R3:W-:Y:S01]  /*11860*/  STL.64 [R1+0xb0], R182 ;  /* 0x0000b0b601007387 */ /* 0x0007e20000100a00 */
[----:B-1----:R-:W-:-:S04]  /*11870*/  IMAD.WIDE R180, R5, 0x4, R192 ;  /* 0x0000000405b47825 */ /* 0x002fc800078e02c0 */
[----:B--2---:R-:W-:-:S04]  /*11880*/  IMAD.WIDE R178, R5, 0x4, R190 ;  /* 0x0000000405b27825 */ /* 0x004fc800078e02be */
[C---:B---3--:R-:W-:Y:S01]  /*11890*/  IMAD.WIDE R182, R5.reuse, 0x4, R194 ;  /* 0x0000000405b67825 */ /* 0x048fe200078e02c2 */
[----:B------:R1:W-:Y:S04]  /*118a0*/  STL.64 [R1+0xa8], R178 ;  /* 0x0000a8b201007387 */ /* 0x0003e80000100a00 */
[----:B------:R2:W-:Y:S04]  /*118b0*/  STL.64 [R1+0xa0], R180 ;  /* 0x0000a0b401007387 */ /* 0x0005e80000100a00 */
[----:B------:R3:W-:Y:S01]  /*118c0*/  STL.64 [R1+0x98], R182 ;  /* 0x000098b601007387 */ /* 0x0007e20000100a00 */
[----:B-1----:R-:W-:-:S04]  /*118d0*/  IMAD.WIDE R178, R5, 0x4, R196 ;  /* 0x0000000405b27825 */ /* 0x002fc800078e02c4 */
[C---:B--2---:R-:W-:Y:S01]  /*118e0*/  IMAD.WIDE R180, R5.reuse, 0x4, R198 ;  /* 0x0000000405b47825 */ /* 0x044fe200078e02c6 */
[----:B------:R1:W-:Y:S03]  /*118f0*/  STL.64 [R1+0x90], R178 ;  /* 0x000090b201007387 */ /* 0x0003e60000100a00 */
[C---:B---3--:R-:W-:Y:S01]  /*11900*/  IMAD.WIDE R182, R5.reuse, 0x4, R200 ;  /* 0x0000000405b67825 */ /* 0x048fe200078e02c8 */
        /* <DEDUP_REMOVED lines=16> */
[----:B------:R-:W-:Y:S03]  /*11a10*/  STL.64 [R1+0x48], R178 ;  /* 0x000048b201007387 */ /* 0x000fe60000100a00 */
[C---:B---3--:R-:W-:Y:S01]  /*11a20*/  IMAD.WIDE R182, R5.reuse, 0x4, R218 ;  /* 0x0000000405b67825 */ /* 0x048fe200078e02da */
[----:B------:R-:W-:Y:S04]  /*11a30*/  STL.64 [R1+0x40], R180 ;  /* 0x000040b401007387 */ /* 0x000fe80000100a00 */
[----:B------:R-:W-:Y:S04]  /*11a40*/  STL.64 [R1+0x38], R182 ;  /* 0x000038b601007387 */ /* 0x000fe80000100a00 */
[----:B------:R1:W-:Y:S01]  /*11a50*/  STL.64 [R1+0x838], R28 ;  /* 0x0008381c01007387 */ /* 0x0003e20000100a00 */
[----:B------:R-:W-:-:S04]  /*11a60*/  IMAD.WIDE R188, R5, 0x4, R136 ;  /* 0x0000000405bc7825 */ /* 0x000fc800078e0288 */
[C---:B------:R-:W-:Y:S01]  /*11a70*/  IMAD.WIDE R190, R5.reuse, 0x4, R138 ;  /* 0x0000000405be7825 */ /* 0x040fe200078e028a */
[----:B-1----:R-:W2:Y:S04]  /*11a80*/  LDL.64 R28, [R1+0x310] ;  /* 0x00031000011c7983 */ /* 0x002ea80000100a00 */
[----:B------:R1:W-:Y:S04]  /*11a90*/  STL.64 [R1+0x830], R26 ;  /* 0x0008301a01007387 */ /* 0x0003e80000100a00 */
[----:B-1----:R-:W3:Y:S04]  /*11aa0*/  LDL.64 R26, [R1+0x2d0] ;  /* 0x0002d000011a7983 */ /* 0x002ee80000100a00 */
[----:B------:R1:W-:Y:S04]  /*11ab0*/  STL.64 [R1+0x828], R24 ;  /* 0x0008281801007387 */ /* 0x0003e80000100a00 */
[----:B-1----:R-:W2:Y:S04]  /*11ac0*/  LDL.64 R24, [R1+0x2b0] ;  /* 0x0002b00001187983 */ /* 0x002ea80000100a00 */
[----:B------:R1:W-:Y:S04]  /*11ad0*/  STL.64 [R1+0x820], R22 ;  /* 0x0008201601007387 */ /* 0x0003e80000100a00 */
[----:B-1----:R-:W2:Y:S04]  /*11ae0*/  LDL.64 R22, [R1+0x290] ;  /* 0x0002900001167983 */ /* 0x002ea80000100a00 */
[----:B------:R1:W-:Y:S04]  /*11af0*/  STL.64 [R1+0x818], R20 ;  /* 0x0008181401007387 */ /* 0x0003e80000100a00 */
[----:B------:R-:W2:Y:S04]  /*11b00*/  LDL.64 R138, [R1+0x170] ;  /* 0x00017000018a7983 */ /* 0x000ea80000100a00 */
[----:B------:R-:W2:Y:S04]  /*11b10*/  LDL.64 R136, [R1+0x150] ;  /* 0x0001500001887983 */ /* 0x000ea80000100a00 */
[----:B-1----:R-:W2:Y:S04]  /*11b20*/  LDL.64 R20, [R1+0x270] ;  /* 0x0002700001147983 */ /* 0x002ea80000100a00 */
[----:B------:R-:W2:Y:S04]  /*11b30*/  LDL.64 R244, [R1+0x130] ;  /* 0x0001300001f47983 */ /* 0x000ea80000100a00 */
[----:B------:R-:W2:Y:S04]  /*11b40*/  LDL.64 R250, [R1+0x110] ;  /* 0x0001100001fa7983 */ /* 0x000ea80000100a00 */
[----:B------:R1:W-:Y:S01]  /*11b50*/  STL.64 [R1+0x810], R18 ;  /* 0x0008101201007387 */ /* 0x0003e20000100a00 */
[----:B------:R-:W-:-:S03]  /*11b60*/  IMAD.WIDE R192, R5, 0x4, R140 ;  /* 0x0000000405c07825 */ /* 0x000fc600078e028c */
[----:B-1----:R-:W2:Y:S04]  /*11b70*/  LDL.64 R18, [R1+0x190] ;  /* 0x0001900001127983 */ /* 0x002ea80000100a00 */
[----:B------:R1:W-:Y:S01]  /*11b80*/  STL.64 [R1+0x808], R16 ;  /* 0x0008081001007387 */ /* 0x0003e20000100a00 */
[----:B------:R-:W-:-:S03]  /*11b90*/  IMAD.WIDE R194, R5, 0x4, R142 ;  /* 0x0000000405c27825 */ /* 0x000fc600078e028e */
[----:B-1----:R-:W2:Y:S04]  /*11ba0*/  LDL.64 R16, [R1+0x1b0] ;  /* 0x0001b00001107983 */ /* 0x002ea80000100a00 */
[----:B------:R1:W-:Y:S01]  /*11bb0*/  STL.64 [R1+0x800], R14 ;  /* 0x0008000e01007387 */ /* 0x0003e20000100a00 */
[----:B------:R-:W-:-:S03]  /*11bc0*/  IMAD.WIDE R196, R5, 0x4, R144 ;  /* 0x0000000405c47825 */ /* 0x000fc600078e0290 */
[----:B-1----:R-:W2:Y:S04]  /*11bd0*/  LDL.64 R14, [R1+0x1d0] ;  /* 0x0001d000010e7983 */ /* 0x002ea80000100a00 */
[----:B------:R1:W-:Y:S01]  /*11be0*/  STL.64 [R1+0x7f8], R12 ;  /* 0x0007f80c01007387 */ /* 0x0003e20000100a00 */
[----:B------:R-:W-:-:S04]  /*11bf0*/  IMAD.WIDE R198, R5, 0x4, R146 ;  /* 0x0000000405c67825 */ /* 0x000fc800078e0292 */
[C---:B------:R-:W-:Y:S01]  /*11c00*/  IMAD.WIDE R200, R5.reuse, 0x4, R148 ;  /* 0x0000000405c87825 */ /* 0x040fe200078e0294 */
[----:B-1----:R-:W2:Y:S04]  /*11c10*/  LDL.64 R12, [R1+0x1f0] ;  /* 0x0001f000010c7983 */ /* 0x002ea80000100a00 */
[----:B------:R1:W-:Y:S01]  /*11c20*/  STL.64 [R1+0x7f0], R10 ;  /* 0x0007f00a01007387 */ /* 0x0003e20000100a00 */
[----:B----4-:R-:W-:-:S04]  /*11c30*/  IMAD.WIDE R202, R5, 0x4, R150 ;  /* 0x0000000405ca7825 */ /* 0x010fc800078e0296 */
[C---:B------:R-:W-:Y:S01]  /*11c40*/  IMAD.WIDE R204, R5.reuse, 0x4, R152 ;  /* 0x0000000405cc7825 */ /* 0x040fe200078e0298 */
[----:B-1----:R-:W4:Y:S04]  /*11c50*/  LDL.64 R10, [R1+0x210] ;  /* 0x00021000010a7983 */ /* 0x002f280000100a00 */
[----:B------:R-:W2:Y:S04]  /*11c60*/  LDL.LU.64 R248, [R1+0x2f0] ;  /* 0x0002f00001f87983 */ /* 0x000ea80000300a00 */
[----:B------:R-:W2:Y:S04]  /*11c70*/  LDL.LU.64 R140, [R1+0xc8] ;  /* 0x0000c800018c7983 */ /* 0x000ea80000300a00 */
[----:B------:R-:W2:Y:S04]  /*11c80*/  LDL.LU.64 R142, [R1+0xc0] ;  /* 0x0000c000018e7983 */ /* 0x000ea80000300a00 */
[----:B------:R-:W2:Y:S01]  /*11c90*/  LDL.LU.64 R144, [R1+0xb8] ;  /* 0x0000b80001907983 */ /* 0x000ea20000300a00 */
[----:B------:R-:W-:-:S03]  /*11ca0*/  IMAD.WIDE R206, R5, 0x4, R154 ;  /* 0x0000000405ce7825 */ /* 0x000fc600078e029a */
        /* <DEDUP_REMOVED lines=27> */
[----:B------:R-:W-:-:S04]  /*11e60*/  IMAD.WIDE R186, R5, 0x4, R228 ;  /* 0x0000000405ba7825 */ /* 0x000fc800078e02e4 */
[C---:B------:R-:W-:Y:S02]  /*11e70*/  IMAD.WIDE R226, R5.reuse, 0x4, R174 ;  /* 0x0000000405e27825 */ /* 0x040fe400078e02ae */
[----:B------:R-:W2:Y:S02]  /*11e80*/  LDL.LU.64 R174, [R1+0x40] ;  /* 0x0000400001ae7983 */ /* 0x000ea40000300a00 */
[C---:B------:R-:W-:Y:S02]  /*11e90*/  IMAD.WIDE R228, R5.reuse, 0x4, R176 ;  /* 0x0000000405e47825 */ /* 0x040fe400078e02b0 */
[----:B------:R-:W2:Y:S04]  /*11ea0*/  LDL.LU.64 R176, [R1+0x38] ;  /* 0x0000380001b07983 */ /* 0x000ea80000300a00 */
[----:B------:R-:W2:Y:S01]  /*11eb0*/  LDL R0, [R1+0x580] ;  /* 0x0005800001007983 */ /* 0x000ea20000100800 */
[----:B------:R-:W-:-:S03]  /*11ec0*/  IMAD.WIDE R8, R5, 0x4, R8 ;  /* 0x0000000405087825 */ /* 0x000fc600078e0208 */
[----:B------:R1:W-:Y:S04]  /*11ed0*/  STL.64 [R1+0x598], R2 ;  /* 0x0005980201007387 */ /* 0x0003e80000100a00 */
[----:B-1----:R-:W4:Y:S04]  /*11ee0*/  LDL.64 R2, [R1+0x230] ;  /* 0x0002300001027983 */ /* 0x002f280000100a00 */
[----:B--2---:R-:W-:Y:S04]  /*11ef0*/  LDGSTS.E [R0+0x20000], desc[UR28][R8.64], P3 ;  /* 0x2000000008007fae */ /* 0x004fe800099a101c */
[----:B------:R-:W-:Y:S04]  /*11f00*/  LDGSTS.E [R0+0x20400], desc[UR28][R28.64], P3 ;  /* 0x204000001c007fae */ /* 0x000fe800099a101c */
[----:B------:R-:W-:Y:S04]  /*11f10*/  LDGSTS.E [R0+0x20800], desc[UR28][R248.64], P3 ;  /* 0x20800000f8007fae */ /* 0x000fe800099a101c */
[----:B---3--:R-:W-:Y:S04]  /*11f20*/  LDGSTS.E [R0+0x20c00], desc[UR28][R26.64], P3 ;  /* 0x20c000001a007fae */ /* 0x008fe800099a101c */
[----:B------:R-:W2:Y:S04]  /*11f30*/  LDL.LU.64 R28, [R1+0x838] ;  /* 0x00083800011c7983 */ /* 0x000ea80000300a00 */
[----:B------:R1:W-:Y:S04]  /*11f40*/  STL.64 [R1+0x7e0], R248 ;  /* 0x0007e0f801007387 */ /* 0x0003e80000100a00 */
[----:B------:R-:W-:Y:S04]  /*11f50*/  LDGSTS.E [R0+0x21000], desc[UR28][R24.64], P3 ;  /* 0x2100000018007fae */ /* 0x000fe800099a101c */
[----:B------:R-:W-:Y:S04]  /*11f60*/  LDGSTS.E [R0+0x21400], desc[UR28][R22.64], P3 ;  /* 0x2140000016007fae */ /* 0x000fe800099a101c */
[----:B-1----:R-:W3:Y:S04]  /*11f70*/  LDL.64 R248, [R1+0x250] ;  /* 0x0002500001f87983 */ /* 0x002ee80000100a00 */
[----:B------:R-:W-:Y:S04]  /*11f80*/  LDGSTS.E [R0+0x21800], desc[UR28][R20.64], P3 ;  /* 0x2180000014007fae */ /* 0x000fe800099a101c */
[----:B------:R-:W2:Y:S04]  /*11f90*/  LDL.LU.64 R26, [R1+0x830] ;  /* 0x00083000011a7983 */ /* 0x000ea80000300a00 */
[----:B------:R-:W2:Y:S04]  /*11fa0*/  LDL.LU.64 R24, [R1+0x828] ;  /* 0x0008280001187983 */ /* 0x000ea80000300a00 */
[----:B------:R-:W2:Y:S04]  /*11fb0*/  LDL.LU.64 R22, [R1+0x820] ;  /* 0x0008200001167983 */ /* 0x000ea80000300a00 */
[----:B------:R-:W2:Y:S04]  /*11fc0*/  LDL.LU.64 R20, [R1+0x818] ;  /* 0x0008180001147983 */ /* 0x000ea80000300a00 */
[----:B---3--:R-:W-:Y:S04]  /*11fd0*/  LDGSTS.E [R0+0x21c00], desc[UR28][R248.64], P3 ;  /* 0x21c00000f8007fae */ /* 0x008fe800099a101c */
[----:B----4-:R-:W-:Y:S04]  /*11fe0*/  LDGSTS.E [R0+0x22000], desc[UR28][R2.64], P3 ;  /* 0x2200000002007fae */ /* 0x010fe800099a101c */
        /* <DEDUP_REMOVED lines=11> */
[----:B------:R-:W3:Y:S04]  /*120a0*/  LDL.64 R18, [R1+0x308] ;  /* 0x0003080001127983 */ /* 0x000ee80000100a00 */
[----:B------:R-:W4:Y:S04]  /*120b0*/  LDL.64 R16, [R1+0x2c8] ;  /* 0x0002c80001107983 */ /* 0x000f280000100a00 */
[----:B------:R-:W2:Y:S04]  /*120c0*/  LDL.64 R14, [R1+0x2a8] ;  /* 0x0002a800010e7983 */ /* 0x000ea80000100a00 */
        /* <DEDUP_REMOVED lines=9> */
[----:B------:R-:W2:Y:S04]  /*12160*/  LDL.LU.64 R246, [R1+0x2e8] ;  /* 0x0002e80001f67983 */ /* 0x000ea80000300a00 */
[----:B------:R-:W-:Y:S04]  /*12170*/  LDGSTS.E [R0+0x25000], desc[UR28][R146.64], P3 ;  /* 0x2500000092007fae */ /* 0x000fe800099a101c */
[----:B------:R1:W-:Y:S04]  /*12180*/  STL.64 [R1+0x6f8], R146 ;  /* 0x0006f89201007387 */ /* 0x0003e80000100a00 */
[----:B------:R-:W-:Y:S04]  /*12190*/  LDGSTS.E [R0+0x25400], desc[UR28][R154.64], P3 ;  /* 0x254000009a007fae */ /* 0x000fe800099a101c */
[----:B------:R-:W-:Y:S04]  /*121a0*/  LDGSTS.E [R0+0x25800], desc[UR28][R162.64], P3 ;  /* 0x25800000a2007fae */ /* 0x000fe800099a101c */
[----:B-1----:R-:W4:Y:S04]  /*121b0*/  LDL.LU.64 R146, [R1+0xf8] ;  /* 0x0000f80001927983 */ /* 0x002f280000300a00 */
        /* <DEDUP_REMOVED lines=8> */
[----:B------:R1:W-:Y:S01]  /*12240*/  STL.64 [R1+0x6f0], R170 ;  /* 0x0006f0aa01007387 */ /* 0x0003e20000100a00 */
[----:B------:R-:W-:-:S03]  /*12250*/  IMAD.WIDE R234, R5, 0x4, R234 ;  /* 0x0000000405ea7825 */ /* 0x000fc600078e02ea */
[----:B------:R-:W-:Y:S01]  /*12260*/  LDGSTS.E [R0+0x26c00], desc[UR28][R202.64], P3 ;  /* 0x26c00000ca007fae */ /* 0x000fe200099a101c */
[----:B------:R-:W-:-:S03]  /*12270*/  IMAD.WIDE R6, R5, 0x4, R6 ;  /* 0x0000000405067825 */ /* 0x000fc600078e0206 */
        /* <DEDUP_REMOVED lines=22> */
[----:B---3--:R-:W-:Y:S04]  /*123e0*/  LDGSTS.E [R70+0x20500], desc[UR28][R18.64], P3 ;  /* 0x2050000012467fae */ /* 0x008fe800099a101c */
[----:B------:R-:W3:Y:S04]  /*123f0*/  LDL.LU.64 R18, [R1+0x810] ;  /* 0x0008100001127983 */ /* 0x000ee80000300a00 */
[----:B--2---:R-:W-:Y:S04]  /*12400*/  LDGSTS.E [R70+0x20900], desc[UR28][R246.64], P3 ;  /* 0x20900000f6467fae */ /* 0x004fe800099a101c */
[----:B------:R1:W-:Y:S04]  /*12410*/  STL.64 [R1+0x7e8], R246 ;  /* 0x0007e8f601007387 */ /* 0x0003e80000100a00 */
[----:B----4-:R-:W-:Y:S04]  /*12420*/  LDGSTS.E [R70+0x20d00], desc[UR28][R16.64], P3 ;  /* 0x20d0000010467fae */ /* 0x010fe800099a101c */
[----:B------:R-:W-:Y:S04]  /*12430*/  LDGSTS.E [R70+0x21100], desc[UR28][R14.64], P3 ;  /* 0x211000000e467fae */ /* 0x000fe800099a101c */
[----:B-1----:R-:W2:Y:S04]  /*12440*/  LDL.64 R246, [R1+0x248] ;  /* 0x0002480001f67983 */ /* 0x002ea80000100a00 */
[----:B------:R-:W-:Y:S04]  /*12450*/  LDGSTS.E [R70+0x21500], desc[UR28][R12.64], P3 ;  /* 0x215000000c467fae */ /* 0x000fe800099a101c */
[----:B------:R-:W-:Y:S04]  /*12460*/  LDGSTS.E [R70+0x21900], desc[UR28][R10.64], P3 ;  /* 0x219000000a467fae */ /* 0x000fe800099a101c */
[----:B------:R-:W4:Y:S04]  /*12470*/  LDL.LU.64 R16, [R1+0x808] ;  /* 0x0008080001107983 */ /* 0x000f280000300a00 */
[----:B------:R-:W3:Y:S04]  /*12480*/  LDL.LU.64 R14, [R1+0x800] ;  /* 0x00080000010e7983 */ /* 0x000ee80000300a00 */
[----:B------:R-:W3:Y:S04]  /*12490*/  LDL.LU.64 R12, [R1+0x7f8] ;  /* 0x0007f800010c7983 */ /* 0x000ee80000300a00 */
[----:B------:R-:W3:Y:S04]  /*124a0*/  LDL.LU.64 R10, [R1+0x7f0] ;  /* 0x0007f000010a7983 */ /* 0x000ee80000300a00 */
[----:B--2---:R-:W-:Y:S04]  /*124b0*/  LDGSTS.E [R70+0x21d00], desc[UR28][R246.64], P3 ;  /* 0x21d00000f6467fae */ /* 0x004fe800099a101c */
        /* <DEDUP_REMOVED lines=8> */
[----:B------:R-:W2:Y:S04]  /*12540*/  LDL.64 R136, [R1+0x2a0] ;  /* 0x0002a00001887983 */ /* 0x000ea80000100a00 */
[----:B------:R-:W2:Y:S04]  /*12550*/  LDL.64 R242, [R1+0x280] ;  /* 0x0002800001f27983 */ /* 0x000ea80000100a00 */
[----:B------:R-:W2:Y:S04]  /*12560*/  LDL.64 R250, [R1+0x260] ;  /* 0x0002600001fa7983 */ /* 0x000ea80000100a00 */
[----:B------:R-:W2:Y:S04]  /*12570*/  LDL.LU.64 R246, [R1+0x320] ;  /* 0x0003200001f67983 */ /* 0x000ea80000300a00 */
[----:B------:R-:W3:Y:S04]  /*12580*/  LDL.LU.64 R2, [R1+0x300] ;  /* 0x0003000001027983 */ /* 0x000ee80000300a00 */
[----:B------:R-:W4:Y:S04]  /*12590*/  LDL.LU.64 R244, [R1+0x2e0] ;  /* 0x0002e00001f47983 */ /* 0x000f280000300a00 */
        /* <DEDUP_REMOVED lines=48> */
[----:B------:R-:W-:-:S05]  /*128a0*/  IMAD.WIDE R236, R5, 0x4, R236 ;  /* 0x0000000405ec7825 */ /* 0x000fca00078e02ec */
[----:B------:R-:W-:Y:S04]  /*128b0*/  LDGSTS.E [R70+0x27d00], desc[UR28][R236.64], P3 ;  /* 0x27d00000ec467fae */ /* 0x000fe800099a101c */
[----:B------:R1:W-:Y:S04]  /*128c0*/  STL.64 [R1+0x7c0], R236 ;  /* 0x0007c0ec01007387 */ /* 0x0003e80000100a00 */
[----:B-1----:R-:W4:Y:S04]  /*128d0*/  LDL.LU.64 R236, [R1+0x258] ;  /* 0x0002580001ec7983 */ /* 0x002f280000300a00 */
[----:B------:R-:W4:Y:S04]  /*128e0*/  LDL.LU.64 R248, [R1+0x318] ;  /* 0x0003180001f87983 */ /* 0x000f280000300a00 */
[----:B--2---:R-:W-:Y:S04]  /*128f0*/  LDGSTS.E [R69+0x20200], desc[UR28][R246.64], P3 ;  /* 0x20200000f6457fae */ /* 0x004fe800099a101c */
[----:B---3--:R-:W-:Y:S04]  /*12900*/  LDGSTS.E [R69+0x20600], desc[UR28][R2.64], P3 ;  /* 0x2060000002457fae */ /* 0x008fe800099a101c */
[----:B----4-:R-:W-:Y:S04]  /*12910*/  LDGSTS.E [R69+0x20a00], desc[UR28][R244.64], P3 ;  /* 0x20a00000f4457fae */ /* 0x010fe800099a101c */
[----:B------:R1:W-:Y:S04]  /*12920*/  LDGSTS.E [R69+0x20e00], desc[UR28][R138.64], P3 ;  /* 0x20e000008a457fae */ /* 0x0003e800099a101c */
[----:B------:R2:W-:Y:S04]  /*12930*/  LDGSTS.E [R69+0x21200], desc[UR28][R136.64], P3 ;  /* 0x2120000088457fae */ /* 0x0005e800099a101c */
[----:B------:R-:W-:Y:S04]  /*12940*/  LDGSTS.E [R69+0x21600], desc[UR28][R242.64], P3 ;  /* 0x21600000f2457fae */ /* 0x000fe800099a101c */
[----:B------:R-:W-:Y:S01]  /*12950*/  LDGSTS.E [R69+0x21a00], desc[UR28][R250.64], P3 ;  /* 0x21a00000fa457fae */ /* 0x000fe200099a101c */
[C---:B------:R-:W-:Y:S01]  /*12960*/  IMAD.WIDE R230, R5.reuse, 0x4, R230 ;  /* 0x0000000405e67825 */ /* 0x040fe200078e02e6 */
[----:B-1----:R-:W1:Y:S03]  /*12970*/  LDC R138, c[0x0][0x3a0] ;  /* 0x0000e800ff8a7b82 */ /* 0x002e660000000800 */
[----:B------:R-:W-:-:S04]  /*12980*/  IMAD.WIDE R238, R5, 0x4, R238 ;  /* 0x0000000405ee7825 */ /* 0x000fc800078e02ee */
[C---:B------:R-:W-:Y:S01]  /*12990*/  IMAD.WIDE R232, R5.reuse, 0x4, R232 ;  /* 0x0000000405e87825 */ /* 0x040fe200078e02e8 */
[----:B--2---:R-:W2:Y:S01]  /*129a0*/  LDC R136, c[0x0][0x3a0] ;  /* 0x0000e800ff887b82 */ /* 0x004ea20000000800 */
[----:B------:R-:W3:Y:S04]  /*129b0*/  LDL.LU.64 R250, [R1+0x2f8] ;  /* 0x0002f80001fa7983 */ /* 0x000ee80000300a00 */
[----:B------:R-:W4:Y:S01]  /*129c0*/  LDL.LU.64 R242, [R1+0x2d8] ;  /* 0x0002d80001f27983 */ /* 0x000f220000300a00 */
[----:B------:R-:W-:Y:S02]  /*129d0*/  IMAD.WIDE R240, R5, 0x4, R240 ;  /* 0x0000000405f07825 */ /* 0x000fe400078e02f0 */
[----:B------:R-:W1:Y:S01]  /*129e0*/  LDC R137, c[0x0][0x3a0] ;  /* 0x0000e800ff897b82 */ /* 0x000e620000000800 */
[----:B------:R-:W-:Y:S04]  /*129f0*/  LDGSTS.E [R69+0x21e00], desc[UR28][R228.64], P3 ;  /* 0x21e00000e4457fae */ /* 0x000fe800099a101c */
        /* <DEDUP_REMOVED lines=31> */
[----:B---3--:R-:W-:Y:S04]  /*12bf0*/  LDGSTS.E [R68+0x20700], desc[UR28][R250.64], P3 ;  /* 0x20700000fa447fae */ /* 0x008fe800099a101c */
[----:B----4-:R-:W-:Y:S01]  /*12c00*/  LDGSTS.E [R68+0x20b00], desc[UR28][R242.64], P3 ;  /* 0x20b00000f2447fae */ /* 0x010fe200099a101c */
[----:B------:R-:W-:-:S03]  /*12c10*/  IMAD.WIDE R134, R252, 0x4, R134 ;  /* 0x00000004fc867825 */ /* 0x000fc600078e0286 */
[----:B------:R1:W-:Y:S04]  /*12c20*/  STL.64 [R1+0x6c8], R68 ;  /* 0x0006c84401007387 */ /* 0x0003e80000100a00 */
[----:B------:R3:W-:Y:S04]  /*12c30*/  STL.64 [R1+0x578], R134 ;  /* 0x0005788601007387 */ /* 0x0007e80000100a00 */
        /* <DEDUP_REMOVED lines=28> */
[----:B------:R1:W-:Y:S04]  /*12e00*/  LDGSTS.E [R68+0x27f00], desc[UR28][R240.64], P3 ;  /* 0x27f00000f0447fae */ /* 0x0003e800099a101c */
[----:B------:R-:W0:Y:S01]  /*12e10*/  LDGDEPBAR ;  /* 0x00000000000079af */ /* 0x000e220000000000 */
[----:B------:R-:W-:Y:S01]  /*12e20*/  BAR.SYNC.DEFER_BLOCKING 0x0 ;  /* 0x0000000000007b1d */ /* 0x000fe20000010000 */
[----:B------:R-:W-:Y:S01]  /*12e30*/  ISETP.GE.U32.AND P3, PT, R4, 0x7ffffefd, PT ;  /* 0x7ffffefd0400780c */ /* 0x000fe20003f66070 */
[----:B------:R-:W-:-:S02]  /*12e40*/  VIADD R4, R136, 0xffffff3b ;  /* 0xffffff3b88047836 */ /* 0x000fc40000000000 */
[----:B-1----:R-:W-:-:S04]  /*12e50*/  IMAD.WIDE R68, R252, 0x4, R132 ;  /* 0x00000004fc447825 */ /* 0x002fc800078e0284 */
[----:B------:R-:W1:Y:S01]  /*12e60*/  LDC R132, c[0x0][0x3a0] ;  /* 0x0000e800ff847b82 */ /* 0x000e620000000800 */
[----:B------:R2:W-:Y:S04]  /*12e70*/  STL.64 [R1+0x570], R68 ;  /* 0x0005704401007387 */ /* 0x0005e80000100a00 */
[----:B------:R-:W-:Y:S01]  /*12e80*/  @!PT LDS RZ, [RZ] ;  /* 0x00000000fffff984 */ /* 0x000fe20000000800 */
[----:B------:R-:W-:Y:S01]  /*12e90*/  @!PT LDS RZ, [RZ] ;  /* 0x00000000fffff984 */ /* 0x000fe20000000800 */
[----:B------:R-:W-:Y:S01]  /*12ea0*/  @!PT LDS RZ, [RZ] ;  /* 0x00000000fffff984 */ /* 0x000fe20000000800 */
[----:B------:R3:W-:Y:S01]  /*12eb0*/  LDGSTS.E [R71+0x78000], desc[UR28][R134.64], !P6 ;  /* 0x7800000086477fae */ /* 0x0007e2000f1a101c */
[----:B------:R-:W-:Y:S02]  /*12ec0*/  ISETP.GE.U32.AND P6, PT, R4, 0x7ffffefc, PT ;  /* 0x7ffffefc0400780c */ /* 0x000fe40003fc6070 */
[----:B---3--:R-:W3:Y:S01]  /*12ed0*/  LDC R134, c[0x0][0x3a0] ;  /* 0x0000e800ff867b82 */ /* 0x008ee20000000800 */
[----:B------:R2:W-:Y:S01]  /*12ee0*/  LDGSTS.E [R71+0x78004], desc[UR28][R68.64], !P2 ;  /* 0x7800400044477fae */ /* 0x0005e2000d1a101c */
[----:B------:R-:W-:-:S05]  /*12ef0*/  VIADD R4, R137, 0xffffff3a ;  /* 0xffffff3a89047836 */ /* 0x000fca0000000000 */
[----:B------:R-:W-:Y:S01]  /*12f00*/  ISETP.GE.U32.AND P2, PT, R4, 0x7ffffefb, PT ;  /* 0x7ffffefb0400780c */ /* 0x000fe20003f46070 */
[----:B--2---:R-:W-:Y:S02]  /*12f10*/  IMAD.WIDE R68, R252, 0x4, R130 ;  /* 0x00000004fc447825 */ /* 0x004fe400078e0282 */
[----:B------:R-:W2:Y:S03]  /*12f20*/  LDC R130, c[0x0][0x3a0] ;  /* 0x0000e800ff827b82 */ /* 0x000ea60000000800 */
[----:B------:R4:W-:Y:S01]  /*12f30*/  STL.64 [R1+0x568], R68 ;  /* 0x0005684401007387 */ /* 0x0009e20000100a00 */
[----:B------:R-:W-:-:S03]  /*12f40*/  VIADD R4, R138, 0xffffff39 ;  /* 0xffffff398a047836 */ /* 0x000fc60000000000 */
[----:B------:R4:W-:Y:S02]  /*12f50*/  LDGSTS.E [R71+0x78008], desc[UR28][R68.64], !P5 ;  /* 0x7800800044477fae */ /* 0x0009e4000e9a101c */
[----:B------:R-:W-:Y:S01]  /*12f60*/  ISETP.GE.U32.AND P5, PT, R4, 0x7ffffefa, PT ;  /* 0x7ffffefa0400780c */ /* 0x000fe20003fa6070 */
[----:B---3--:R-:W-:Y:S02]  /*12f70*/  VIADD R4, R134, 0xffffff38 ;  /* 0xffffff3886047836 */ /* 0x008fe40000000000 */
[----:B----4-:R-:W-:Y:S02]  /*12f80*/  IMAD.WIDE R68, R252, 0x4, R128 ;  /* 0x00000004fc447825 */ /* 0x010fe400078e0280 */
[----:B------:R-:W3:Y:S03]  /*12f90*/  LDC R128, c[0x0][0x3a0] ;  /* 0x0000e800ff807b82 */ /* 0x000ee60000000800 */
[----:B------:R4:W-:Y:S04]  /*12fa0*/  STL.64 [R1+0x560], R68 ;  /* 0x0005604401007387 */ /* 0x0009e80000100a00 */
[----:B------:R4:W-:Y:S01]  /*12fb0*/  LDGSTS.E [R71+0x7800c], desc[UR28][R68.64], !P3 ;  /* 0x7800c00044477fae */ /* 0x0009e2000d9a101c */
[----:B------:R-:W-:Y:S01]  /*12fc0*/  ISETP.GE.U32.AND P3, PT, R4, 0x7ffffef9, PT ;  /* 0x7ffffef90400780c */ /* 0x000fe20003f66070 */
[----:B-1----:R-:W-:-:S02]  /*12fd0*/  VIADD R4, R132, 0xffffff37 ;  /* 0xffffff3784047836 */ /* 0x002fc40000000000 */
[----:B----4-:R-:W-:Y:S02]  /*12fe0*/  IMAD.WIDE R68, R252, 0x4, R126 ;  /* 0x00000004fc447825 */ /* 0x010fe400078e027e */
[----:B------:R-:W1:Y:S03]  /*12ff0*/  LDC R126, c[0x0][0x3a0] ;  /* 0x0000e800ff7e7b82 */ /* 0x000e660000000800 */
[----:B------:R4:W-:Y:S04]  /*13000*/  STL.64 [R1+0x558], R68 ;  /* 0x0005584401007387 */ /* 0x0009e80000100a00 */
[----:B------:R4:W-:Y:S01]  /*13010*/  LDGSTS.E [R71+0x78010], desc[UR28][R68.64], !P6 ;  /* 0x7801000044477fae */ /* 0x0009e2000f1a101c */
[----:B------:R-:W-:Y:S01]  /*13020*/  ISETP.GE.U32.AND P6, PT, R4, 0x7ffffef8, PT ;  /* 0x7ffffef80400780c */ /* 0x000fe20003fc6070 */
[----:B--2---:R-:W-:-:S02]  /*13030*/  VIADD R4, R130, 0xffffff36 ;  /* 0xffffff3682047836 */ /* 0x004fc40000000000 */
[----:B----4-:R-:W-:Y:S02]  /*13040*/  IMAD.WIDE R68, R252, 0x4, R124 ;  /* 0x00000004fc447825 */ /* 0x010fe400078e027c */
[----:B------:R-:W2:Y:S03]  /*13050*/  LDC R124, c[0x0][0x3a0] ;  /* 0x0000e800ff7c7b82 */ /* 0x000ea60000000800 */
[----:B------:R4:W-:Y:S04]  /*13060*/  STL.64 [R1+0x550], R68 ;  /* 0x0005504401007387 */ /* 0x0009e80000100a00 */
[----:B------:R4:W-:Y:S01]  /*13070*/  LDGSTS.E [R71+0x78014], desc[UR28][R68.64], !P2 ;  /* 0x7801400044477fae */ /* 0x0009e2000d1a101c */
[----:B------:R-:W-:Y:S01]  /*13080*/  ISETP.GE.U32.AND P2, PT, R4, 0x7ffffef7, PT ;  /* 0x7ffffef70400780c */ /* 0x000fe20003f46070 */
[----:B---3--:R-:W-:-:S02]  /*13090*/  VIADD R4, R128, 0xffffff35 ;  /* 0xffffff3580047836 */ /* 0x008fc40000000000 */
        /* <DEDUP_REMOVED lines=144> */
[----:B------:R-:W-:-:S04]  /*139a0*/  IMAD.WIDE R66, R252, 0x4, R66 ;  /* 0x00000004fc427825 */ /* 0x000fc800078e0242 */
[----:B----4-:R-:W-:Y:S02]  /*139b0*/  IMAD.WIDE R68, R252, 0x4, R74 ;  /* 0x00000004fc447825 */ /* 0x010fe400078e024a */
[----:B------:R-:W3:Y:S03]  /*139c0*/  LDC R74, c[0x0][0x3a0] ;  /* 0x0000e800ff4a7b82 */ /* 0x000ee60000000800 */
[----:B------:R4:W-:Y:S04]  /*139d0*/  STL.64 [R1+0x488], R68 ;  /* 0x0004884401007387 */ /* 0x0009e80000100a00 */
[----:B------:R4:W-:Y:S01]  /*139e0*/  LDGSTS.E [R71+0x78078], desc[UR28][R68.64], !P5 ;  /* 0x7807800044477fae */ /* 0x0009e2000e9a101c */
[----:B------:R-:W-:Y:S01]  /*139f0*/  ISETP.GE.U32.AND P5, PT, R4, 0x7ffffede, PT ;  /* 0x7ffffede0400780c */ /* 0x000fe20003fa6070 */
[----:B-1----:R-:W-:-:S02]  /*13a00*/  VIADD R4, R78, 0xffffff1c ;  /* 0xffffff1c4e047836 */ /* 0x002fc40000000000 */
[----:B------:R-:W-:-:S04]  /*13a10*/  IMAD.WIDE R64, R252, 0x4, R64 ;  /* 0x00000004fc407825 */ /* 0x000fc800078e0240 */
[----:B----4-:R-:W-:Y:S02]  /*13a20*/  IMAD.WIDE R68, R252, 0x4, R72 ;  /* 0x00000004fc447825 */ /* 0x010fe400078e0248 */
[----:B------:R-:W1:Y:S03]  /*13a30*/  LDC R72, c[0x0][0x3a0] ;  /* 0x0000e800ff487b82 */ /* 0x000e660000000800 */
[----:B------:R-:W-:Y:S04]  /*13a40*/  STL.64 [R1+0x480], R68 ;  /* 0x0004804401007387 */ /* 0x000fe80000100a00 */
[----:B------:R-:W-:Y:S04]  /*13a50*/  LDGSTS.E [R71+0x7807c], desc[UR28][R68.64], !P3 ;  /* 0x7807c00044477fae */ /* 0x000fe8000d9a101c */
[----:B------:R4:W-:Y:S04]  /*13a60*/  STL.64 [R1+0x478], R66 ;  /* 0x0004784201007387 */ /* 0x0009e80000100a00 */
[----:B------:R4:W-:Y:S01]  /*13a70*/  LDGSTS.E [R71+0x78080], desc[UR28][R66.64], !P6 ;  /* 0x7808000042477fae */ /* 0x0009e2000f1a101c */
[----:B------:R-:W-:Y:S01]  /*13a80*/  ISETP.GE.U32.AND P3, PT, R4, 0x7ffffedd, PT ;  /* 0x7ffffedd0400780c */ /* 0x000fe20003f66070 */
[----:B--2---:R-:W-:-:S02]  /*13a90*/  VIADD R4, R76, 0xffffff1b ;  /* 0xffffff1b4c047836 */ /* 0x004fc40000000000 */
[----:B------:R2:W-:Y:S01]  /*13aa0*/  STL.64 [R1+0x470], R64 ;  /* 0x0004704001007387 */ /* 0x0005e20000100a00 */
[----:B------:R-:W-:-:S03]  /*13ab0*/  IMAD.WIDE R62, R252, 0x4, R62 ;  /* 0x00000004fc3e7825 */ /* 0x000fc600078e023e */
[----:B------:R2:W-:Y:S01]  /*13ac0*/  LDGSTS.E [R71+0x78084], desc[UR28][R64.64], !P2 ;  /* 0x7808400040477fae */ /* 0x0005e2000d1a101c */
[----:B----4-:R-:W4:Y:S01]  /*13ad0*/  LDC R66, c[0x0][0x3a0] ;  /* 0x0000e800ff427b82 */ /* 0x010f220000000800 */
[----:B------:R-:W-:Y:S01]  /*13ae0*/  ISETP.GE.U32.AND P6, PT, R4, 0x7ffffedc, PT ;  /* 0x7ffffedc0400780c */ /* 0x000fe20003fc6070 */
[----:B---3--:R-:W-:Y:S01]  /*13af0*/  VIADD R4, R74, 0xffffff1a ;  /* 0xffffff1a4a047836 */ /* 0x008fe20000000000 */
[----:B------:R3:W-:Y:S01]  /*13b00*/  STL.64 [R1+0x468], R62 ;  /* 0x0004683e01007387 */ /* 0x0007e20000100a00 */
[----:B------:R-:W-:-:S03]  /*13b10*/  IMAD.WIDE R60, R252, 0x4, R60 ;  /* 0x00000004fc3c7825 */ /* 0x000fc600078e023c */
[----:B------:R3:W-:Y:S01]  /*13b20*/  LDGSTS.E [R71+0x78088], desc[UR28][R62.64], !P5 ;  /* 0x780880003e477fae */ /* 0x0007e2000e9a101c */
[----:B--2---:R-:W2:Y:S01]  /*13b30*/  LDC R64, c[0x0][0x3a0] ;  /* 0x0000e800ff407b82 */ /* 0x004ea20000000800 */
[----:B------:R-:W-:Y:S01]  /*13b40*/  ISETP.GE.U32.AND P2, PT, R4, 0x7ffffedb, PT ;  /* 0x7ffffedb0400780c */ /* 0x000fe20003f46070 */
[----:B-1----:R-:W-:Y:S01]  /*13b50*/  VIADD R4, R72, 0xffffff19 ;  /* 0xffffff1948047836 */ /* 0x002fe20000000000 */
[----:B------:R1:W-:Y:S01]  /*13b60*/  STL.64 [R1+0x460], R60 ;  /* 0x0004603c01007387 */ /* 0x0003e20000100a00 */
[----:B------:R-:W-:-:S03]  /*13b70*/  IMAD.WIDE R58, R252, 0x4, R58 ;  /* 0x00000004fc3a7825 */ /* 0x000fc600078e023a */
[----:B------:R1:W-:Y:S01]  /*13b80*/  LDGSTS.E [R71+0x7808c], desc[UR28][R60.64], !P3 ;  /* 0x7808c0003c477fae */ /* 0x0003e2000d9a101c */
[----:B---3--:R-:W3:Y:S01]  /*13b90*/  LDC R62, c[0x0][0x3a0] ;  /* 0x0000e800ff3e7b82 */ /* 0x008ee20000000800 */
[----:B------:R-:W-:Y:S02]  /*13ba0*/  ISETP.GE.U32.AND P5, PT, R4, 0x7ffffeda, PT ;  /* 0x7ffffeda0400780c */ /* 0x000fe40003fa6070 */
[----:B------:R2:W-:Y:S05]  /*13bb0*/  STL.64 [R1+0x458], R58 ;  /* 0x0004583a01007387 */ /* 0x0005ea0000100a00 */
[----:B-1----:R-:W1:Y:S01]  /*13bc0*/  LDC R60, c[0x0][0x3a0] ;  /* 0x0000e800ff3c7b82 */ /* 0x002e620000000800 */
[----:B----4-:R-:W-:Y:S01]  /*13bd0*/  VIADD R4, R66, 0xffffff18 ;  /* 0xffffff1842047836 */ /* 0x010fe20000000000 */
[----:B------:R4:W-:Y:S01]  /*13be0*/  LDGSTS.E [R71+0x78090], desc[UR28][R58.64], !P6 ;  /* 0x780900003a477fae */ /* 0x0009e2000f1a101c */
[----:B------:R-:W-:-:S03]  /*13bf0*/  IMAD.WIDE R56, R252, 0x4, R56 ;  /* 0x00000004fc387825 */ /* 0x000fc600078e0238 */
[----:B------:R-:W-:Y:S01]  /*13c00*/  ISETP.GE.U32.AND P3, PT, R4, 0x7ffffed9, PT ;  /* 0x7ffffed90400780c */ /* 0x000fe20003f66070 */
[----:B--2---:R-:W-:Y:S01]  /*13c10*/  VIADD R4, R64, 0xffffff17 ;  /* 0xffffff1740047836 */ /* 0x004fe20000000000 */
[----:B------:R2:W-:Y:S01]  /*13c20*/  STL.64 [R1+0x450], R56 ;  /* 0x0004503801007387 */ /* 0x0005e20000100a00 */
[----:B------:R-:W-:-:S03]  /*13c30*/  IMAD.WIDE R54, R252, 0x4, R54 ;  /* 0x00000004fc367825 */ /* 0x000fc600078e0236 */
[----:B------:R2:W-:Y:S01]  /*13c40*/  LDGSTS.E [R71+0x78094], desc[UR28][R56.64], !P2 ;  /* 0x7809400038477fae */ /* 0x0005e2000d1a101c */
[----:B----4-:R-:W4:Y:S01]  /*13c50*/  LDC R58, c[0x0][0x3a0] ;  /* 0x0000e800ff3a7b82 */ /* 0x010f220000000800 */
[----:B------:R-:W-:Y:S02]  /*13c60*/  ISETP.GE.U32.AND P6, PT, R4, 0x7ffffed8, PT ;  /* 0x7ffffed80400780c */ /* 0x000fe40003fc6070 */
[----:B------:R1:W-:Y:S01]  /*13c70*/  STL.64 [R1+0x448], R54 ;  /* 0x0004483601007387 */ /* 0x0003e20000100a00 */
[----:B---3--:R-:W-:Y:S02]  /*13c80*/  VIADD R4, R62, 0xffffff16 ;  /* 0xffffff163e047836 */ /* 0x008fe40000000000 */
[----:B------:R-:W-:Y:S01]  /*13c90*/  IMAD.WIDE R52, R252, 0x4, R52 ;  /* 0x00000004fc347825 */ /* 0x000fe200078e0234 */
[----:B------:R1:W-:Y:S01]  /*13ca0*/  LDGSTS.E [R71+0x78098], desc[UR28][R54.64], !P5 ;  /* 0x7809800036477fae */ /* 0x0003e2000e9a101c */
[----:B--2---:R-:W2:Y:S01]  /*13cb0*/  LDC R56, c[0x0][0x3a0] ;  /* 0x0000e800ff387b82 */ /* 0x004ea20000000800 */
[----:B------:R-:W-:-:S02]  /*13cc0*/  ISETP.GE.U32.AND P2, PT, R4, 0x7ffffed7, PT ;  /* 0x7ffffed70400780c */ /* 0x000fc40003f46070 */
[----:B------:R3:W-:Y:S05]  /*13cd0*/  STL.64 [R1+0x440], R52 ;  /* 0x0004403401007387 */ /* 0x0007ea0000100a00 */
[----:B-1----:R-:W1:Y:S01]  /*13ce0*/  LDC R54, c[0x0][0x3a0] ;  /* 0x0000e800ff367b82 */ /* 0x002e620000000800 */
[----:B------:R3:W-:Y:S01]  /*13cf0*/  LDGSTS.E [R71+0x7809c], desc[UR28][R52.64], !P3 ;  /* 0x7809c00034477fae */ /* 0x0007e2000d9a101c */
[----:B------:R-:W-:Y:S02]  /*13d00*/  VIADD R4, R60, 0xffffff15 ;  /* 0xffffff153c047836 */ /* 0x000fe40000000000 */
[----:B------:R-:W-:-:S03]  /*13d10*/  IMAD.WIDE R50, R252, 0x4, R50 ;  /* 0x00000004fc327825 */ /* 0x000fc600078e0232 */
[----:B------:R-:W-:Y:S01]  /*13d20*/  ISETP.GE.U32.AND P5, PT, R4, 0x7ffffed6, PT ;  /* 0x7ffffed60400780c */ /* 0x000fe20003fa6070 */
[----:B---3--:R-:W3:Y:S01]  /*13d30*/  LDC R52, c[0x0][0x3a0] ;  /* 0x0000e800ff347b82 */ /* 0x008ee20000000800 */
[----:B------:R2:W-:Y:S01]  /*13d40*/  STL.64 [R1+0x438], R50 ;  /* 0x0004383201007387 */ /* 0x0005e20000100a00 */
[----:B----4-:R-:W-:-:S03]  /*13d50*/  VIADD R4, R58, 0xffffff14 ;  /* 0xffffff143a047836 */ /* 0x010fc60000000000 */
[----:B------:R4:W-:Y:S01]  /*13d60*/  LDGSTS.E [R71+0x780a0], desc[UR28][R50.64], !P6 ;  /* 0x780a000032477fae */ /* 0x0009e2000f1a101c */
[----:B------:R-:W-:Y:S01]  /*13d70*/  IMAD.WIDE R48, R252, 0x4, R48 ;  /* 0x00000004fc307825 */ /* 0x000fe200078e0230 */
[----:B------:R-:W-:-:S03]  /*13d80*/  ISETP.GE.U32.AND P3, PT, R4, 0x7ffffed5, PT ;  /* 0x7ffffed50400780c */ /* 0x000fc60003f66070 */
[----:B--2---:R-:W-:Y:S01]  /*13d90*/  VIADD R4, R56, 0xffffff13 ;  /* 0xffffff1338047836 */ /* 0x004fe20000000000 */
[----:B------:R2:W-:Y:S01]  /*13da0*/  STL.64 [R1+0x430], R48 ;  /* 0x0004303001007387 */ /* 0x0005e20000100a00 */
[----:B------:R-:W-:-:S03]  /*13db0*/  IMAD.WIDE R46, R252, 0x4, R46 ;  /* 0x00000004fc2e7825 */ /* 0x000fc600078e022e */
[----:B------:R2:W-:Y:S01]  /*13dc0*/  LDGSTS.E [R71+0x780a4], desc[UR28][R48.64], !P2 ;  /* 0x780a400030477fae */ /* 0x0005e2000d1a101c */
[----:B----4-:R-:W4:Y:S01]  /*13dd0*/  LDC R50, c[0x0][0x3a0] ;  /* 0x0000e800ff327b82 */ /* 0x010f220000000800 */
[----:B------:R-:W-:Y:S01]  /*13de0*/  ISETP.GE.U32.AND P6, PT, R4, 0x7ffffed4, PT ;  /* 0x7ffffed40400780c */ /* 0x000fe20003fc6070 */
[----:B-1----:R-:W-:Y:S01]  /*13df0*/  VIADD R4, R54, 0xffffff12 ;  /* 0xffffff1236047836 */ /* 0x002fe20000000000 */
[----:B------:R1:W-:Y:S01]  /*13e00*/  STL.64 [R1+0x428], R46 ;  /* 0x0004282e01007387 */ /* 0x0003e20000100a00 */
[----:B------:R-:W-:-:S03]  /*13e10*/  IMAD.WIDE R44, R252, 0x4, R44 ;  /* 0x00000004fc2c7825 */ /* 0x000fc600078e022c */
[----:B------:R1:W-:Y:S01]  /*13e20*/  LDGSTS.E [R71+0x780a8], desc[UR28][R46.64], !P5 ;  /* 0x780a80002e477fae */ /* 0x0003e2000e9a101c */
[----:B--2---:R-:W2:Y:S01]  /*13e30*/  LDC R48, c[0x0][0x3a0] ;  /* 0x0000e800ff307b82 */ /* 0x004ea20000000800 */
[----:B------:R-:W-:Y:S01]  /*13e40*/  ISETP.GE.U32.AND P2, PT, R4, 0x7ffffed3, PT ;  /* 0x7ffffed30400780c */ /* 0x000fe20003f46070 */
[----:B---3--:R-:W-:Y:S01]  /*13e50*/  VIADD R4, R52, 0xffffff11 ;  /* 0xffffff1134047836 */ /* 0x008fe20000000000 */
[----:B------:R3:W-:Y:S01]  /*13e60*/  STL.64 [R1+0x420], R44 ;  /* 0x0004202c01007387 */ /* 0x0007e20000100a00 */
[----:B------:R-:W-:-:S03]  /*13e70*/  IMAD.WIDE R42, R252, 0x4, R42 ;  /* 0x00000004fc2a7825 */ /* 0x000fc600078e022a */
[----:B------:R3:W-:Y:S01]  /*13e80*/  LDGSTS.E [R71+0x780ac], desc[UR28][R44.64], !P3 ;  /* 0x780ac0002c477fae */ /* 0x0007e2000d9a101c */
[----:B-1----:R-:W1:Y:S01]  /*13e90*/  LDC R46, c[0x0][0x3a0] ;  /* 0x0000e800ff2e7b82 */ /* 0x002e620000000800 */
[----:B------:R-:W-:Y:S02]  /*13ea0*/  ISETP.GE.U32.AND P5, PT, R4, 0x7ffffed2, PT ;  /* 0x7ffffed20400780c */ /* 0x000fe40003fa6070 */
[----:B------:R4:W-:Y:S01]  /*13eb0*/  STL.64 [R1+0x418], R42 ;  /* 0x0004182a01007387 */ /* 0x0009e20000100a00 */
[----:B------:R-:W-:-:S03]  /*13ec0*/  IMAD.WIDE R40, R252, 0x4, R40 ;  /* 0x00000004fc287825 */ /* 0x000fc600078e0228 */
[----:B------:R4:W-:Y:S01]  /*13ed0*/  LDGSTS.E [R71+0x780b0], desc[UR28][R42.64], !P6 ;  /* 0x780b00002a477fae */ /* 0x0009e2000f1a101c */
[----:B---3--:R-:W3:Y:S01]  /*13ee0*/  LDC R44, c[0x0][0x3a0] ;  /* 0x0000e800ff2c7b82 */ /* 0x008ee20000000800 */
[----:B----4-:R-:W-:Y:S02]  /*13ef0*/  VIADD R4, R50, 0xffffff10 ;  /* 0xffffff1032047836 */ /* 0x010fe40000000000 */
[----:B------:R4:W-:Y:S05]  /*13f00*/  STL.64 [R1+0x410], R40 ;  /* 0x0004102801007387 */ /* 0x0009ea0000100a00 */
[----:B------:R-:W3:Y:S01]  /*13f10*/  LDC R42, c[0x0][0x3a0] ;  /* 0x0000e800ff2a7b82 */ /* 0x000ee20000000800 */
[----:B------:R-:W-:Y:S01]  /*13f20*/  ISETP.GE.U32.AND P3, PT, R4, 0x7ffffed1, PT ;  /* 0x7ffffed10400780c */ /* 0x000fe20003f66070 */
[----:B------:R4:W-:Y:S01]  /*13f30*/  LDGSTS.E [R71+0x780b4], desc[UR28][R40.64], !P2 ;  /* 0x780b400028477fae */ /* 0x0009e2000d1a101c */
[----:B--2---:R-:W-:-:S02]  /*13f40*/  VIADD R4, R48, 0xffffff0f ;  /* 0xffffff0f30047836 */ /* 0x004fc40000000000 */
[----:B------:R-:W-:-:S03]  /*13f50*/  IMAD.WIDE R38, R252, 0x4, R38 ;  /* 0x00000004fc267825 */ /* 0x000fc600078e0226 */
[----:B------:R-:W-:Y:S01]  /*13f60*/  ISETP.GE.U32.AND P6, PT, R4, 0x7ffffed0, PT ;  /* 0x7ffffed00400780c */ /* 0x000fe20003fc6070 */
[----:B----4-:R-:W2:Y:S01]  /*13f70*/  LDC R40, c[0x0][0x3a0] ;  /* 0x0000e800ff287b82 */ /* 0x010ea20000000800 */
[----:B------:R4:W-:Y:S01]  /*13f80*/  STL.64 [R1+0x408], R38 ;  /* 0x0004082601007387 */ /* 0x0009e20000100a00 */
[----:B-1----:R-:W-:Y:S02]  /*13f90*/  VIADD R4, R46, 0xffffff0e ;  /* 0xffffff0e2e047836 */ /* 0x002fe40000000000 */
[----:B------:R-:W-:Y:S01]  /*13fa0*/  IMAD.WIDE R36, R252, 0x4, R36 ;  /* 0x00000004fc247825 */ /* 0x000fe200078e0224 */
[----:B------:R4:W-:Y:S02]  /*13fb0*/  LDGSTS.E [R71+0x780b8], desc[UR28][R38.64], !P5 ;  /* 0x780b800026477fae */ /* 0x0009e4000e9a101c */
[----:B------:R-:W-:Y:S01]  /*13fc0*/  ISETP.GE.U32.AND P2, PT, R4, 0x7ffffecf, PT ;  /* 0x7ffffecf0400780c */ /* 0x000fe20003f46070 */
[----:B---3--:R-:W-:Y:S01]  /*13fd0*/  VIADD R4, R44, 0xffffff0d ;  /* 0xffffff0d2c047836 */ /* 0x008fe20000000000 */
[----:B------:R1:W-:Y:S04]  /*13fe0*/  STL.64 [R1+0x400], R36 ;  /* 0x0004002401007387 */ /* 0x0003e80000100a00 */
[----:B------:R1:W-:Y:S01]  /*13ff0*/  LDGSTS.E [R71+0x780bc], desc[UR28][R36.64], !P3 ;  /* 0x780bc00024477fae */ /* 0x0003e2000d9a101c */
[----:B----4-:R-:W3:Y:S01]  /*14000*/  LDC R38, c[0x0][0x3a0] ;  /* 0x0000e800ff267b82 */ /* 0x010ee20000000800 */
[----:B------:R-:W-:Y:S01]  /*14010*/  ISETP.GE.U32.AND P5, PT, R4, 0x7ffffece, PT ;  /* 0x7ffffece0400780c */ /* 0x000fe20003fa6070 */
[----:B------:R-:W-:-:S06]  /*14020*/  VIADD R4, R42, 0xffffff0c ;  /* 0xffffff0c2a047836 */ /* 0x000fcc0000000000 */
[----:B-1----:R-:W1:Y:S01]  /*14030*/  LDC R36, c[0x0][0x3a0] ;  /* 0x0000e800ff247b82 */ /* 0x002e620000000800 */
[----:B------:R-:W-:Y:S01]  /*14040*/  ISETP.GE.U32.AND P3, PT, R4, 0x7ffffecd, PT ;  /* 0x7ffffecd0400780c */ /* 0x000fe20003f66070 */
[----:B------:R-:W-:-:S04]  /*14050*/  IMAD.WIDE R34, R252, 0x4, R34 ;  /* 0x00000004fc227825 */ /* 0x000fc800078e0222 */
[----:B--2---:R-:W-:Y:S01]  /*14060*/  VIADD R4, R40, 0xffffff0b ;  /* 0xffffff0b28047836 */ /* 0x004fe20000000000 */
[----:B------:R2:W-:Y:S01]  /*14070*/  LDGSTS.E [R71+0x780c0], desc[UR28][R34.64], !P6 ;  /* 0x780c000022477fae */ /* 0x0005e2000f1a101c */
[----:B------:R-:W-:-:S03]  /*14080*/  IMAD.WIDE R32, R252, 0x4, R32 ;  /* 0x00000004fc207825 */ /* 0x000fc600078e0220 */
[----:B------:R-:W-:Y:S01]  /*14090*/  ISETP.GE.U32.AND P6, PT, R4, 0x7ffffecc, PT ;  /* 0x7ffffecc0400780c */ /* 0x000fe20003fc6070 */
[----:B------:R-:W-:Y:S01]  /*140a0*/  IMAD.WIDE R30, R252, 0x4, R30 ;  /* 0x00000004fc1e7825 */ /* 0x000fe200078e021e */
[----:B------:R4:W-:Y:S03]  /*140b0*/  LDGSTS.E [R71+0x780c4], desc[UR28][R32.64], !P2 ;  /* 0x780c400020477fae */ /* 0x0009e6000d1a101c */
[----:B---3--:R-:W-:Y:S01]  /*140c0*/  VIADD R4, R38, 0xffffff0a ;  /* 0xffffff0a26047836 */ /* 0x008fe20000000000 */
[----:B------:R2:W-:Y:S04]  /*140d0*/  STL.64 [R1+0x3f8], R34 ;  /* 0x0003f82201007387 */ /* 0x0005e80000100a00 */
[----:B------:R-:W-:Y:S01]  /*140e0*/  ISETP.GE.U32.AND P2, PT, R4, 0x7ffffecb, PT ;  /* 0x7ffffecb0400780c */ /* 0x000fe20003f46070 */
[----:B------:R3:W-:Y:S01]  /*140f0*/  LDGSTS.E [R71+0x780c8], desc[UR28][R30.64], !P5 ;  /* 0x780c80001e477fae */ /* 0x0007e2000e9a101c */
[----:B-1----:R-:W-:-:S03]  /*14100*/  VIADD R4, R36, 0xffffff09 ;  /* 0xffffff0924047836 */ /* 0x002fc60000000000 */
[----:B------:R4:W-:Y:S01]  /*14110*/  STL.64 [R1+0x3f0], R32 ;  /* 0x0003f02001007387 */ /* 0x0009e20000100a00 */
[----:B------:R-:W-:Y:S01]  /*14120*/  IMAD.WIDE R26, R252, 0x4, R26 ;  /* 0x00000004fc1a7825 */ /* 0x000fe200078e021a */
[----:B------:R-:W-:Y:S02]  /*14130*/  ISETP.GE.U32.AND P5, PT, R4, 0x7ffffeca, PT ;  /* 0x7ffffeca0400780c */ /* 0x000fe40003fa6070 */
[----:B------:R3:W-:Y:S01]  /*14140*/  STL.64 [R1+0x3e0], R30 ;  /* 0x0003e01e01007387 */ /* 0x0007e20000100a00 */
[C---:B------:R-:W-:Y:S01]  /*14150*/  IMAD.WIDE R24, R252.reuse, 0x4, R24 ;  /* 0x00000004fc187825 */ /* 0x040fe200078e0218 */
[----:B--2---:R-:W1:Y:S03]  /*14160*/  LDC R34, c[0x0][0x3a0] ;  /* 0x0000e800ff227b82 */ /* 0x004e660000000800 */
[----:B------:R-:W-:-:S05]  /*14170*/  IMAD.WIDE R18, R252, 0x4, R18 ;  /* 0x00000004fc127825 */ /* 0x000fca00078e0212 */
[----:B----4-:R-:W2:Y:S01]  /*14180*/  LDC R32, c[0x0][0x3a0] ;  /* 0x0000e800ff207b82 */ /* 0x010ea20000000800 */
[----:B---3--:R-:W-:-:S05]  /*14190*/  IMAD.WIDE R30, R252, 0x4, R28 ;  /* 0x00000004fc1e7825 */ /* 0x008fca00078e021c */
[----:B------:R-:W-:Y:S02]  /*141a0*/  STL.64 [R1+0x3c8], R30 ;  /* 0x0003c81e01007387 */ /* 0x000fe40000100a00 */
[----:B------:R-:W3:Y:S02]  /*141b0*/  LDC R28, c[0x0][0x3a0] ;  /* 0x0000e800ff1c7b82 */ /* 0x000ee40000000800 */
[----:B------:R-:W-:Y:S04]  /*141c0*/  LDGSTS.E [R71+0x780cc], desc[UR28][R30.64], !P3 ;  /* 0x780cc0001e477fae */ /* 0x000fe8000d9a101c */
[----:B------:R4:W-:Y:S02]  /*141d0*/  STL.64 [R1+0x3c0], R26 ;  /* 0x0003c01a01007387 */ /* 0x0009e40000100a00 */
[----:B------:R-:W2:Y:S02]  /*141e0*/  LDC R29, c[0x0][0x3a0] ;  /* 0x0000e800ff1d7b82 */ /* 0x000ea40000000800 */
[----:B------:R4:W-:Y:S04]  /*141f0*/  LDGSTS.E [R71+0x780d0], desc[UR28][R26.64], !P6 ;  /* 0x780d00001a477fae */ /* 0x0009e8000f1a101c */
[----:B------:R1:W-:Y:S04]  /*14200*/  STL.64 [R1+0x3b0], R24 ;  /* 0x0003b01801007387 */ /* 0x0003e80000100a00 */
[----:B------:R1:W-:Y:S02]  /*14210*/  LDGSTS.E [R71+0x780d4], desc[UR28][R24.64], !P2 ;  /* 0x780d400018477fae */ /* 0x0003e4000d1a101c */
[----:B-1----:R-:W-:Y:S01]  /*14220*/  VIADD R4, R34, 0xffffff08 ;  /* 0xffffff0822047836 */ /* 0x002fe20000000000 */
[----:B----4-:R-:W1:Y:S01]  /*14230*/  LDC R26, c[0x0][0x3a0] ;  /* 0x0000e800ff1a7b82 */ /* 0x010e620000000800 */
[----:B------:R-:W-:-:S03]  /*14240*/  IMAD.WIDE R24, R252, 0x4, R22 ;  /* 0x00000004fc187825 */ /* 0x000fc600078e0216 */
[----:B------:R-:W-:-:S04]  /*14250*/  ISETP.GE.U32.AND P3, PT, R4, 0x7ffffec9, PT ;  /* 0x7ffffec90400780c */ /* 0x000fc80003f66070 */
[----:B------:R-:W4:Y:S01]  /*14260*/  LDC R22, c[0x0][0x3a0] ;  /* 0x0000e800ff167b82 */ /* 0x000f220000000800 */
[----:B------:R2:W-:Y:S04]  /*14270*/  STL.64 [R1+0x3a0], R24 ;  /* 0x0003a01801007387 */ /* 0x0005e80000100a00 */
[----:B------:R2:W-:Y:S03]  /*14280*/  LDGSTS.E [R71+0x780d8], desc[UR28][R24.64], !P5 ;  /* 0x780d800018477fae */ /* 0x0005e6000e9a101c */
[----:B------:R-:W4:Y:S01]  /*14290*/  LDC R23, c[0x0][0x3a0] ;  /* 0x0000e800ff177b82 */ /* 0x000f220000000800 */
[----:B--2---:R-:W-:Y:S01]  /*142a0*/  IMAD.WIDE R24, R252, 0x4, R20 ;  /* 0x00000004fc187825 */ /* 0x004fe200078e0214 */
[----:B------:R-:W2:Y:S06]  /*142b0*/  S2R R69, SR_TID.X ;  /* 0x0000000000457919 */ /* 0x000eac0000002100 */
[----:B------:R-:W2:Y:S01]  /*142c0*/  LDC R20, c[0x0][0x3a0] ;  /* 0x0000e800ff147b82 */ /* 0x000ea20000000800 */
[----:B------:R-:W-:Y:S04]  /*142d0*/  STL.64 [R1+0x390], R24 ;  /* 0x0003901801007387 */ /* 0x000fe80000100a00 */
[----:B------:R-:W2:Y:S01]  /*142e0*/  LDL.LU.64 R136, [R1+0x310] ;  /* 0x0003100001887983 */ /* 0x000ea20000300a00 */
[----:B------:R-:W-:-:S02]  /*142f0*/  VIADD R4, R32, 0xffffff07 ;  /* 0xffffff0720047836 */ /* 0x000fc40000000000 */
[----:B------:R-:W2:Y:S01]  /*14300*/  LDC R21, c[0x0][0x3a0] ;  /* 0x0000e800ff157b82 */ /* 0x000ea20000000800 */
[----:B------:R-:W-:Y:S04]  /*14310*/  STL.64 [R1+0x388], R18 ;  /* 0x0003881201007387 */ /* 0x000fe80000100a00 */
[----:B------:R-:W2:Y:S01]  /*14320*/  LDL.LU.64 R138, [R1+0x308] ;  /* 0x00030800018a7983 */ /* 0x000ea20000300a00 */
[----:B------:R-:W-:Y:S01]  /*14330*/  ISETP.GE.U32.AND P6, PT, R4, 0x7ffffec8, PT ;  /* 0x7ffffec80400780c */ /* 0x000fe20003fc6070 */
[----:B---3--:R-:W-:Y:S02]  /*14340*/  VIADD R4, R28, 0xffffff06 ;  /* 0xffffff061c047836 */ /* 0x008fe40000000000 */
[----:B------:R-:W-:Y:S03]  /*14350*/  LDGSTS.E [R71+0x780dc], desc[UR28][R24.64], !P3 ;  /* 0x780dc00018477fae */ /* 0x000fe6000d9a101c */
[----:B------:R-:W-:Y:S01]  /*14360*/  ISETP.GE.U32.AND P2, PT, R4, 0x7ffffec7, PT ;  /* 0x7ffffec70400780c */ /* 0x000fe20003f46070 */
[----:B------:R-:W-:-:S05]  /*14370*/  VIADD R4, R29, 0xffffff05 ;  /* 0xffffff051d047836 */ /* 0x000fca0000000000 */
[----:B------:R-:W-:Y:S01]  /*14380*/  ISETP.GE.U32.AND P5, PT, R4, 0x7ffffec6, PT ;  /* 0x7ffffec60400780c */ /* 0x000fe20003fa6070 */
[----:B-1----:R-:W-:Y:S01]  /*14390*/  VIADD R4, R26, 0xffffff04 ;  /* 0xffffff041a047836 */ /* 0x002fe20000000000 */
[----:B------:R-:W-:Y:S04]  /*143a0*/  LDGSTS.E [R71+0x780e0], desc[UR28][R18.64], !P6 ;  /* 0x780e000012477fae */ /* 0x000fe8000f1a101c */
[----:B------:R-:W-:Y:S01]  /*143b0*/  ISETP.GE.U32.AND P3, PT, R4, 0x7ffffec5, PT ;  /* 0x7ffffec50400780c */ /* 0x000fe20003f66070 */
[----:B----4-:R-:W-:Y:S02]  /*143c0*/  VIADD R4, R22, 0xffffff03 ;  /* 0xffffff0316047836 */ /* 0x010fe40000000000 */
[----:B------:R-:W-:-:S03]  /*143d0*/  IMAD.WIDE R16, R252, 0x4, R16 ;  /* 0x00000004fc107825 */ /* 0x000fc600078e0210 */
[----:B------:R-:W-:Y:S01]  /*143e0*/  ISETP.GE.U32.AND P6, PT, R4, 0x7ffffec4, PT ;  /* 0x7ffffec40400780c */ /* 0x000fe20003fc6070 */
[----:B------:R-:W-:Y:S01]  /*143f0*/  VIADD R4, R23, 0xffffff02 ;  /* 0xffffff0217047836 */ /* 0x000fe20000000000 */
[----:B------:R-:W-:Y:S01]  /*14400*/  LDGSTS.E [R71+0x780e4], desc[UR28][R16.64], !P2 ;  /* 0x780e400010477fae */ /* 0x000fe2000d1a101c */
[----:B------:R-:W-:-:S03]  /*14410*/  IMAD.WIDE R14, R252, 0x4, R14 ;  /* 0x00000004fc0e7825 */ /* 0x000fc600078e020e */
[----:B------:R-:W-:Y:S01]  /*14420*/  ISETP.GE.U32.AND P2, PT, R4, 0x7ffffec3, PT ;  /* 0x7ffffec30400780c */ /* 0x000fe20003f46070 */
[----:B--2---:R-:W-:Y:S01]  /*14430*/  VIADD R4, R20, 0xffffff01 ;  /* 0xffffff0114047836 */ /* 0x004fe20000000000 */
[----:B------:R-:W-:Y:S01]  /*14440*/  LDGSTS.E [R71+0x780e8], desc[UR28][R14.64], !P5 ;  /* 0x780e80000e477fae */ /* 0x000fe2000e9a101c */
[----:B------:R-:W-:Y:S01]  /*14450*/  IMAD.WIDE R12, R252, 0x4, R12 ;  /* 0x00000004fc0c7825 */ /* 0x000fe200078e020c */
[----:B------:R-:W-:Y:S02]  /*14460*/  LOP3.LUT R69, R69, 0x3f, RZ, 0xc0, !PT ;  /* 0x0000003f45457812 */ /* 0x000fe400078ec0ff */
[----:B------:R-:W-:Y:S01]  /*14470*/  ISETP.GE.U32.AND P5, PT, R4, 0x7ffffec2, PT ;  /* 0x7ffffec20400780c */ /* 0x000fe20003fa6070 */
[----:B------:R-:W-:Y:S01]  /*14480*/  IMAD.WIDE R10, R252, 0x4, R10 ;  /* 0x00000004fc0a7825 */ /* 0x000fe200078e020a */
[----:B------:R-:W-:Y:S03]  /*14490*/  STL.64 [R1+0x370], R16 ;  /* 0x0003701001007387 */ /* 0x000fe60000100a00 */
[----:B------:R-:W-:Y:S01]  /*144a0*/  VIADD R4, R21, 0xffffff00 ;  /* 0xffffff0015047836 */ /* 0x000fe20000000000 */
[----:B------:R-:W-:Y:S01]  /*144b0*/  STL.64 [R1+0x368], R14 ;  /* 0x0003680e01007387 */ /* 0x000fe20000100a00 */
[----:B------:R-:W-:-:S03]  /*144c0*/  IMAD.WIDE R8, R5, 0x4, R8 ;  /* 0x0000000405087825 */ /* 0x000fc600078e0208 */
[----:B------:R-:W-:Y:S04]  /*144d0*/  STL.64 [R1+0x358], R12 ;  /* 0x0003580c01007387 */ /* 0x000fe80000100a00 */
[----:B------:R1:W-:Y:S04]  /*144e0*/  LDGSTS.E [R71+0x780ec], desc[UR28][R12.64], !P3 ;  /* 0x780ec0000c477fae */ /* 0x0003e8000d9a101c */
[----:B------:R-:W-:Y:S04]  /*144f0*/  STL.64 [R1+0x348], R10 ;  /* 0x0003480a01007387 */ /* 0x000fe80000100a00 */
[----:B------:R2:W-:Y:S01]  /*14500*/  LDGSTS.E [R71+0x780f0], desc[UR28][R10.64], !P6 ;  /* 0x780f00000a477fae */ /* 0x0005e2000f1a101c */
[----:B------:R-:W-:Y:S01]  /*14510*/  ISETP.GE.AND P6, PT, R69, R4, PT ;  /* 0x000000044500720c */ /* 0x000fe20003fc6270 */
[----:B------:R-:W-:-:S02]  /*14520*/  IMAD.WIDE R68, R5, 0x4, R6 ;  /* 0x0000000405447825 */ /* 0x000fc400078e0206 */
[----:B------:R-:W3:Y:S04]  /*14530*/  LDL.LU.64 R112, [R1+0x2d0] ;  /* 0x0002d00001707983 */ /* 0x000ee80000300a00 */
[----:B------:R-:W4:Y:S01]  /*14540*/  LDL.LU.64 R114, [R1+0x2c8] ;  /* 0x0002c80001727983 */ /* 0x000f220000300a00 */
[----:B------:R-:W-:-:S03]  /*14550*/  IMAD.WIDE R6, R5, 0x4, R246 ;  /* 0x0000000405067825 */ /* 0x000fc600078e02f6 */
[----:B------:R-:W2:Y:S04]  /*14560*/  LDL.LU.64 R130, [R1+0x2c0] ;  /* 0x0002c00001827983 */ /* 0x000ea80000300a00 */
[----:B------:R-:W4:Y:S04]  /*14570*/  LDL.LU.64 R116, [R1+0x2b0] ;  /* 0x0002b00001747983 */ /* 0x000f280000300a00 */
[----:B------:R-:W4:Y:S04]  /*14580*/  LDL.LU.64 R132, [R1+0x2a8] ;  /* 0x0002a80001847983 */ /* 0x000f280000300a00 */
[----:B------:R1:W-:Y:S04]  /*14590*/  STL.64 [R1+0x30], R8 ;  /* 0x0000300801007387 */ /* 0x0003e80000100a00 */
[----:B------:R-:W-:Y:S04]  /*145a0*/  STL.64 [R1+0x6d0], R68 ;  /* 0x0006d04401007387 */ /* 0x000fe80000100a00 */
[----:B------:R-:W4:Y:S01]  /*145b0*/  LDL.LU.64 R246, [R1+0x7e8] ;  /* 0x0007e80001f67983 */ /* 0x000f220000300a00 */
[----:B-1----:R-:W-:-:S03]  /*145c0*/  IMAD.WIDE R8, R5, 0x4, R248 ;  /* 0x0000000405087825 */ /* 0x002fc600078e02f8 */
[----:B------:R-:W4:Y:S04]  /*145d0*/  LDL.LU.64 R134, [R1+0x2a0] ;  /* 0x0002a00001867983 */ /* 0x000f280000300a00 */
[----:B------:R1:W-:Y:S04]  /*145e0*/  STL.64 [R1+0x20], R6 ;  /* 0x0000200601007387 */ /* 0x0003e80000100a00 */
[----:B------:R-:W4:Y:S04]  /*145f0*/  LDL.LU.64 R248, [R1+0x7e0] ;  /* 0x0007e00001f87983 */ /* 0x000f280000300a00 */
[----:B------:R-:W4:Y:S04]  /*14600*/  LDL.LU.64 R118, [R1+0x290] ;  /* 0x0002900001767983 */ /* 0x000f280000300a00 */
[----:B------:R-:W-:Y:S01]  /*14610*/  STL.64 [R1+0x18], R8 ;  /* 0x0000180801007387 */ /* 0x000fe20000100a00 */
[----:B-1----:R-:W-:-:S03]  /*14620*/  IMAD.WIDE R6, R5, 0x4, R136 ;  /* 0x0000000405067825 */ /* 0x002fc600078e0288 */
[----:B------:R-:W4:Y:S04]  /*14630*/  LDL.LU.64 R136, [R1+0x288] ;  /* 0x0002880001887983 */ /* 0x000f280000300a00 */
[----:B------:R1:W-:Y:S04]  /*14640*/  STL.64 [R1+0x10], R6 ;  /* 0x0000100601007387 */ /* 0x0003e80000100a00 */
[----:B------:R-:W4:Y:S01]  /*14650*/  LDL.LU.64 R120, [R1+0x280] ;  /* 0x0002800001787983 */ /* 0x000f220000300a00 */
[----:B-1----:R-:W-:-:S05]  /*14660*/  IMAD.WIDE R6, R5, 0x4, R138 ;  /* 0x0000000405067825 */ /* 0x002fca00078e028a */
[----:B------:R3:W-:Y:S04]  /*14670*/  STL.64 [R1+0x8], R6 ;  /* 0x0000080601007387 */ /* 0x0007e80000100a00 */
[----:B------:R-:W4:Y:S01]  /*14680*/  LDL.LU.64 R138, [R1+0x270] ;  /* 0x00027000018a7983 */ /* 0x000f220000300a00 */
[----:B------:R-:W-:-:S04]  /*14690*/  IMAD.WIDE R2, R5, 0x4, R2 ;  /* 0x0000000405027825 */ /* 0x000fc800078e0202 */
[C---:B------:R-:W-:Y:S01]  /*146a0*/  IMAD.WIDE R250, R5.reuse, 0x4, R250 ;  /* 0x0000000405fa7825 */ /* 0x040fe200078e02fa */
[----:B------:R1:W-:Y:S03]  /*146b0*/  STL.64 [R1+0x6d8], R2 ;  /* 0x0006d80201007387 */ /* 0x0003e60000100a00 */
[C---:B------:R-:W-:Y:S01]  /*146c0*/  IMAD.WIDE R242, R5.reuse, 0x4, R242 ;  /* 0x0000000405f27825 */ /* 0x040fe200078e02f2 */
[----:B------:R-:W4:Y:S04]  /*146d0*/  LDL.LU.64 R122, [R1+0x268] ;  /* 0x00026800017a7983 */ /* 0x000f280000300a00 */
[----:B------:R-:W4:Y:S01]  /*146e0*/  LDL.LU.64 R124, [R1+0x260] ;  /* 0x00026000017c7983 */ /* 0x000f220000300a00 */
[----:B------:R-:W-:-:S03]  /*146f0*/  IMAD.WIDE R12, R5, 0x4, R196 ;  /* 0x00000004050c7825 */ /* 0x000fc600078e02c4 */
[----:B------:R-:W-:Y:S04]  /*14700*/  STL.64 [R1+0x6b0], R250 ;  /* 0x0006b0fa01007387 */ /* 0x000fe80000100a00 */
[----:B------:R-:W4:Y:S04]  /*14710*/  LDL.LU.64 R126, [R1+0x250] ;  /* 0x00025000017e7983 */ /* 0x000f280000300a00 */
[----:B------:R-:W4:Y:S04]  /*14720*/  LDL.LU.64 R128, [R1+0x248] ;  /* 0x0002480001807983 */ /* 0x000f280000300a00 */
[----:B------:R-:W-:Y:S04]  /*14730*/  STL.64 [R1+0x6b8], R242 ;  /* 0x0006b8f201007387 */ /* 0x000fe80000100a00 */
[----:B------:R-:W4:Y:S01]  /*14740*/  LDL.LU.64 R196, [R1+0x7d8] ;  /* 0x0007d80001c47983 */ /* 0x000f220000300a00 */
[----:B------:R-:W-:-:S04]  /*14750*/  IMAD.WIDE R20, R5, 0x4, R212 ;  /* 0x0000000405147825 */ /* 0x000fc800078e02d4 */
[C---:B---3--:R-:W-:Y:S02]  /*14760*/  IMAD.WIDE R6, R5.reuse, 0x4, R112 ;  /* 0x0000000405067825 */ /* 0x048fe400078e0270 */
[----:B------:R-:W3:Y:S02]  /*14770*/  LDL.LU.64 R112, [R1+0x230] ;  /* 0x0002300001707983 */ /* 0x000ee40000300a00 */
[C---:B--2---:R-:W-:Y:S02]  /*14780*/  IMAD.WIDE R10, R5.reuse, 0x4, R130 ;  /* 0x00000004050a7825 */ /* 0x044fe400078e0282 */
[----:B------:R-:W2:Y:S04]  /*14790*/  LDL.LU.64 R130, [R1+0x228] ;  /* 0x0002280001827983 */ /* 0x000ea80000300a00 */
[----:B------:R1:W-:Y:S01]  /*147a0*/  STL.64 [R1+0x6c0], R12 ;  /* 0x0006c00c01007387 */ /* 0x0003e20000100a00 */
[----:B----4-:R-:W-:-:S03]  /*147b0*/  IMAD.WIDE R16, R5, 0x4, R132 ;  /* 0x0000000405107825 */ /* 0x010fc600078e0284 */
[----:B------:R-:W4:Y:S01]  /*147c0*/  LDL.LU.64 R132, [R1+0x210] ;  /* 0x0002100001847983 */ /* 0x000f220000300a00 */
[----:B------:R-:W-:-:S04]  /*147d0*/  IMAD.WIDE R8, R5, 0x4, R114 ;  /* 0x0000000405087825 */ /* 0x000fc800078e0272 */
[----:B------:R-:W-:-:S04]  /*147e0*/  IMAD.WIDE R28, R5, 0x4, R228 ;  /* 0x00000004051c7825 */ /* 0x000fc800078e02e4 */
[C---:B------:R-:W-:Y:S02]  /*147f0*/  IMAD.WIDE R18, R5.reuse, 0x4, R134 ;  /* 0x0000000405127825 */ /* 0x040fe400078e0286 */
[----:B------:R-:W3:Y:S04]  /*14800*/  LDL.LU.64 R134, [R1+0x208] ;  /* 0x0002080001867983 */ /* 0x000ee80000300a00 */
[----:B------:R-:W3:Y:S04]  /*14810*/  LDL.LU.64 R212, [R1+0x7d0] ;  /* 0x0007d00001d47983 */ /* 0x000ee80000300a00 */
[----:B------:R-:W3:Y:S01]  /*14820*/  LDL.LU.64 R114, [R1+0x1f0] ;  /* 0x0001f00001727983 */ /* 0x000ee20000300a00 */
[----:B------:R-:W-:-:S04]  /*14830*/  IMAD.WIDE R14, R5, 0x4, R116 ;  /* 0x00000004050e7825 */ /* 0x000fc800078e0274 */
[C---:B------:R-:W-:Y:S02]  /*14840*/  IMAD.WIDE R24, R5.reuse, 0x4, R136 ;  /* 0x0000000405187825 */ /* 0x040fe400078e0288 */
[----:B------:R-:W3:Y:S04]  /*14850*/  LDL.LU.64 R136, [R1+0x1e8] ;  /* 0x0001e80001887983 */ /* 0x000ee80000300a00 */
[----:B------:R-:W3:Y:S04]  /*14860*/  LDL.LU.64 R228, [R1+0x7c8] ;  /* 0x0007c80001e47983 */ /* 0x000ee80000300a00 */
[----:B------:R-:W3:Y:S01]  /*14870*/  LDL.LU.64 R116, [R1+0x1d0] ;  /* 0x0001d00001747983 */ /* 0x000ee20000300a00 */
[----:B------:R-:W-:-:S03]  /*14880*/  IMAD.WIDE R30, R5, 0x4, R138 ;  /* 0x00000004051e7825 */ /* 0x000fc600078e028a */
        /* <DEDUP_REMOVED lines=11> */
[----:B------:R-:W-:-:S04]  /*14940*/  IMAD.WIDE R44, R5, 0x4, R220 ;  /* 0x00000004052c7825 */ /* 0x000fc800078e02dc */
[----:B------:R-:W-:-:S04]  /*14950*/  IMAD.WIDE R38, R5, 0x4, R126 ;  /* 0x0000000405267825 */ /* 0x000fc800078e027e */
[----:B------:R-:W-:-:S04]  /*14960*/  IMAD.WIDE R40, R5, 0x4, R128 ;  /* 0x0000000405287825 */ /* 0x000fc800078e0280 */
[----:B------:R-:W-:-:S04]  /*14970*/  IMAD.WIDE R52, R5, 0x4, R204 ;  /* 0x0000000405347825 */ /* 0x000fc800078e02cc */
[----:B------:R-:W-:-:S04]  /*14980*/  IMAD.WIDE R58, R5, 0x4, R196 ;  /* 0x00000004053a7825 */ /* 0x000fc800078e02c4 */
[----:B------:R-:W-:-:S04]  /*14990*/  IMAD.WIDE R60, R5, 0x4, R188 ;  /* 0x00000004053c7825 */ /* 0x000fc800078e02bc */
[----:B--2---:R-:W-:-:S04]  /*149a0*/  IMAD.WIDE R48, R5, 0x4, R130 ;  /* 0x0000000405307825 */ /* 0x004fc800078e0282 */
[----:B------:R-:W-:-:S04]  /*149b0*/  IMAD.WIDE R66, R5, 0x4, R180 ;  /* 0x0000000405427825 */ /* 0x000fc800078e02b4 */
[----:B----4-:R-:W-:-:S04]  /*149c0*/  IMAD.WIDE R54, R5, 0x4, R132 ;  /* 0x0000000405367825 */ /* 0x010fc800078e0284 */
[----:B------:R-:W-:-:S04]  /*149d0*/  IMAD.WIDE R72, R5, 0x4, R172 ;  /* 0x0000000405487825 */ /* 0x000fc800078e02ac */
[----:B------:R-:W-:-:S04]  /*149e0*/  IMAD.WIDE R78, R5, 0x4, R164 ;  /* 0x00000004054e7825 */ /* 0x000fc800078e02a4 */
[----:B---3--:R-:W-:-:S04]  /*149f0*/  IMAD.WIDE R50, R5, 0x4, R212 ;  /* 0x0000000405327825 */ /* 0x008fc800078e02d4 */
        /* <DEDUP_REMOVED lines=8> */
[C---:B------:R-:W-:Y:S02]  /*14a80*/  IMAD.WIDE R42, R5.reuse, 0x4, R228 ;  /* 0x00000004052a7825 */ /* 0x040fe400078e02e4 */
[----:B------:R-:W2:Y:S04]  /*14a90*/  LDL.LU.64 R228, [R1+0x7b8] ;  /* 0x0007b80001e47983 */ /* 0x000ea80000300a00 */
[----:B------:R-:W3:Y:S04]  /*14aa0*/  LDL.LU.64 R220, [R1+0x7b0] ;  /* 0x0007b00001dc7983 */ /* 0x000ee80000300a00 */
[----:B------:R-:W4:Y:S04]  /*14ab0*/  LDL.LU.64 R126, [R1+0x170] ;  /* 0x00017000017e7983 */ /* 0x000f280000300a00 */
[----:B------:R-:W2:Y:S04]  /*14ac0*/  LDL.LU.64 R128, [R1+0x168] ;  /* 0x0001680001807983 */ /* 0x000ea80000300a00 */
[----:B------:R-:W3:Y:S04]  /*14ad0*/  LDL.LU.64 R130, [R1+0x150] ;  /* 0x0001500001827983 */ /* 0x000ee80000300a00 */
[----:B------:R-:W3:Y:S04]  /*14ae0*/  LDL.LU.64 R212, [R1+0x7a8] ;  /* 0x0007a80001d47983 */ /* 0x000ee80000300a00 */
[----:B------:R-:W3:Y:S04]  /*14af0*/  LDL.LU.64 R204, [R1+0x7a0] ;  /* 0x0007a00001cc7983 */ /* 0x000ee80000300a00 */
[----:B------:R-:W3:Y:S01]  /*14b00*/  LDL.LU.64 R132, [R1+0x130] ;  /* 0x0001300001847983 */ /* 0x000ee20000300a00 */
[----:B------:R-:W-:-:S03]  /*14b10*/  IMAD.WIDE R64, R5, 0x4, R136 ;  /* 0x0000000405407825 */ /* 0x000fc600078e0288 */
[----:B------:R-:W3:Y:S04]  /*14b20*/  LDL.LU.64 R196, [R1+0x798] ;  /* 0x0007980001c47983 */ /* 0x000ee80000300a00 */
[----:B------:R-:W3:Y:S01]  /*14b30*/  LDL.LU.64 R188, [R1+0x790] ;  /* 0x0007900001bc7983 */ /* 0x000ee20000300a00 */
[----:B------:R-:W-:-:S03]  /*14b40*/  IMAD.WIDE R76, R5, 0x4, R138 ;  /* 0x00000004054c7825 */ /* 0x000fc600078e028a */
[----:B------:R-:W3:Y:S04]  /*14b50*/  LDL.LU.64 R134, [R1+0x110] ;  /* 0x0001100001867983 */ /* 0x000ee80000300a00 */
        /* <DEDUP_REMOVED lines=11> */
[----:B------:R-:W3:Y:S01]  /*14c10*/  LDL.LU.64 R186, [R1+0x740] ;  /* 0x0007400001ba7983 */ /* 0x000ee20000300a00 */
        /* <DEDUP_REMOVED lines=11> */
[----:B----4-:R-:W-:-:S04]  /*14cd0*/  IMAD.WIDE R98, R5, 0x4, R126 ;  /* 0x0000000405627825 */ /* 0x010fc800078e027e */
[----:B--2---:R-:W-:-:S04]  /*14ce0*/  IMAD.WIDE R100, R5, 0x4, R128 ;  /* 0x0000000405647825 */ /* 0x004fc800078e0280 */
        /* <DEDUP_REMOVED lines=11> */
[----:B------:R-:W4:Y:S01]  /*14da0*/  LDL.LU.64 R218, [R1+0x728] ;  /* 0x0007280001da7983 */ /* 0x000f220000300a00 */
[----:B------:R-:W-:-:S03]  /*14db0*/  IMAD.WIDE R116, R5, 0x4, R210 ;  /* 0x0000000405747825 */ /* 0x000fc600078e02d2 */
[----:B------:R-:W2:Y:S01]  /*14dc0*/  LDL.LU.64 R210, [R1+0x720] ;  /* 0x0007200001d27983 */ /* 0x000ea20000300a00 */
[----:B------:R-:W-:-:S03]  /*14dd0*/  IMAD.WIDE R124, R5, 0x4, R186 ;  /* 0x00000004057c7825 */ /* 0x000fc600078e02ba */
[----:B------:R-:W2:Y:S04]  /*14de0*/  LDL.LU.64 R202, [R1+0x718] ;  /* 0x0007180001ca7983 */ /* 0x000ea80000300a00 */
[----:B------:R-:W2:Y:S01]  /*14df0*/  LDL.LU.64 R194, [R1+0x710] ;  /* 0x0007100001c27983 */ /* 0x000ea20000300a00 */
[----:B------:R-:W-:-:S03]  /*14e00*/  IMAD.WIDE R132, R5, 0x4, R170 ;  /* 0x0000000405847825 */ /* 0x000fc600078e02aa */
[----:B------:R-:W2:Y:S04]  /*14e10*/  LDL.LU.64 R186, [R1+0x708] ;  /* 0x0007080001ba7983 */ /* 0x000ea80000300a00 */
[----:B------:R-:W2:Y:S04]  /*14e20*/  LDL.LU.64 R178, [R1+0x700] ;  /* 0x0007000001b27983 */ /* 0x000ea80000300a00 */
[----:B------:R-:W2:Y:S04]  /*14e30*/  LDL.LU.64 R146, [R1+0x6f8] ;  /* 0x0006f80001927983 */ /* 0x000ea80000300a00 */
[----:B------:R-:W2:Y:S04]  /*14e40*/  LDL.LU.64 R170, [R1+0x6f0] ;  /* 0x0006f00001aa7983 */ /* 0x000ea80000300a00 */
[----:B------:R-:W2:Y:S04]  /*14e50*/  LDL.LU.64 R154, [R1+0x6e8] ;  /* 0x0006e800019a7983 */ /* 0x000ea80000300a00 */
[----:B------:R-:W2:Y:S04]  /*14e60*/  LDL.LU.64 R162, [R1+0x6e0] ;  /* 0x0006e00001a27983 */ /* 0x000ea80000300a00 */
[----:B-1----:R-:W2:Y:S04]  /*14e70*/  LDL.LU.64 R2, [R1+0x338] ;  /* 0x0003380001027983 */ /* 0x002ea80000300a00 */
[----:B------:R-:W3:Y:S04]  /*14e80*/  LDL.LU.64 R68, [R1+0x330] ;  /* 0x0003300001447983 */ /* 0x000ee80000300a00 */
[----:B------:R-:W4:Y:S04]  /*14e90*/  LDL.LU.64 R12, [R1+0x328] ;  /* 0x00032800010c7983 */ /* 0x000f280000300a00 */
[----:B------:R-:W4:Y:S04]  /*14ea0*/  LDL.LU.64 R250, [R1+0x30] ;  /* 0x0000300001fa7983 */ /* 0x000f280000300a00 */
[----:B------:R-:W4:Y:S01]  /*14eb0*/  LDL.LU.64 R242, [R1+0x10] ;  /* 0x0000100001f27983 */ /* 0x000f220000300a00 */
[----:B------:R-:W-:Y:S01]  /*14ec0*/  ISETP.GE.U32.AND P3, PT, R4, 0x7ffffec1, PT ;  /* 0x7ffffec10400780c */ /* 0x000fe20003f66070 */
[----:B------:R-:W-:Y:S01]  /*14ed0*/  IMAD.WIDE R248, R5, 0x4, R248 ;  /* 0x0000000405f87825 */ /* 0x000fe200078e02f8 */
[----:B------:R-:W1:Y:S03]  /*14ee0*/  LDC R4, c[0x0][0x3a0] ;  /* 0x0000e800ff047b82 */ /* 0x000e660000000800 */
[----:B--2---:R-:W-:-:S04]  /*14ef0*/  IMAD.WIDE R2, R252, 0x4, R2 ;  /* 0x00000004fc027825 */ /* 0x004fc800078e0202 */
[C---:B---3--:R-:W-:Y:S01]  /*14f00*/  IMAD.WIDE R68, R252.reuse, 0x4, R68 ;  /* 0x00000004fc447825 */ /* 0x048fe200078e0244 */
[----:B------:R2:W-:Y:S03]  /*14f10*/  STL.64 [R1+0x1b8], R2 ;  /* 0x0001b80201007387 */ /* 0x0005e60000100a00 */
[----:B----4-:R-:W-:Y:S01]  /*14f20*/  IMAD.WIDE R12, R252, 0x4, R12 ;  /* 0x00000004fc0c7825 */ /* 0x010fe200078e020c */
[----:B------:R3:W-:Y:S04]  /*14f30*/  STL.64 [R1+0x1f8], R68 ;  /* 0x0001f84401007387 */ /* 0x0007e80000100a00 */
[----:B------:R-:W-:Y:S04]  /*14f40*/  LDGSTS.E [R71+0x780f4], desc[UR28][R2.64], !P2 ;  /* 0x780f400002477fae */ /* 0x000fe8000d1a101c */
[----:B------:R-:W-:Y:S04]  /*14f50*/  LDGSTS.E [R71+0x780f8], desc[UR28][R68.64], !P5 ;  /* 0x780f800044477fae */ /* 0x000fe8000e9a101c */
[----:B------:R4:W-:Y:S04]  /*14f60*/  LDGSTS.E [R71+0x780fc], desc[UR28][R12.64], !P3 ;  /* 0x780fc0000c477fae */ /* 0x0009e8000d9a101c */
[----:B--2---:R-:W2:Y:S04]  /*14f70*/  LDL.LU.64 R2, [R1+0x6d8] ;  /* 0x0006d80001027983 */ /* 0x004ea80000300a00 */
[----:B------:R4:W-:Y:S04]  /*14f80*/  STL.64 [R1+0x208], R12 ;  /* 0x0002080c01007387 */ /* 0x0009e80000100a00 */
[----:B---3--:R-:W3:Y:S04]  /*14f90*/  LDL.LU.64 R68, [R1+0x6d0] ;  /* 0x0006d00001447983 */ /* 0x008ee80000300a00 */
[----:B------:R-:W0:Y:S04]  /*14fa0*/  LDGDEPBAR ;  /* 0x00000000000079af */ /* 0x000e280000000000 */
[----:B------:R-:W-:Y:S01]  /*14fb0*/  LDGSTS.E [R0+0x30000], desc[UR28][R250.64], P4 ;  /* 0x30000000fa007fae */ /* 0x000fe2000a1a101c */
[----:B----4-:R-:W-:-:S03]  /*14fc0*/  IMAD.WIDE R12, R5, 0x4, R250 ;  /* 0x00000004050c7825 */ /* 0x010fc600078e02fa */
[----:B------:R-:W-:Y:S04]  /*14fd0*/  LDGSTS.E [R0+0x30400], desc[UR28][R242.64], P4 ;  /* 0x30400000f2007fae */ /* 0x000fe8000a1a101c */
[----:B------:R-:W-:Y:S04]  /*14fe0*/  LDGSTS.E [R0+0x30800], desc[UR28][R248.64], P4 ;  /* 0x30800000f8007fae */ /* 0x000fe8000a1a101c */
[----:B------:R-:W-:Y:S04]  /*14ff0*/  LDGSTS.E [R0+0x30c00], desc[UR28][R6.64], P4 ;  /* 0x30c0000006007fae */ /* 0x000fe8000a1a101c */
[----:B------:R-:W4:Y:S04]  /*15000*/  LDL.LU.64 R250, [R1+0x8] ;  /* 0x0000080001fa7983 */ /* 0x000f280000300a00 */
        /* <DEDUP_REMOVED lines=37> */
[----:B------:R3:W-:Y:S04]  /*15260*/  STL.64 [R1+0x210], R12 ;  /* 0x0002100c01007387 */ /* 0x0007e80000100a00 */
[----:B------:R-:W-:Y:S04]  /*15270*/  LDGSTS.E [R0+0x37000], desc[UR28][R210.64], P4 ;  /* 0x37000000d2007fae */ /* 0x000fe8000a1a101c */
[----:B------:R-:W-:Y:S04]  /*15280*/  LDGSTS.E [R0+0x37400], desc[UR28][R218.64], P4 ;  /* 0x37400000da007fae */ /* 0x000fe8000a1a101c */
[----:B------:R-:W-:Y:S04]  /*15290*/  LDGSTS.E [R0+0x37800], desc[UR28][R226.64], P4 ;  /* 0x37800000e2007fae */ /* 0x000fe8000a1a101c */
[----:B------:R-:W-:Y:S01]  /*152a0*/  LDGSTS.E [R0+0x37c00], desc[UR28][R234.64], P4 ;  /* 0x37c00000ea007fae */ /* 0x000fe2000a1a101c */
[----:B---3--:R-:W-:-:S03]  /*152b0*/  IMAD.WIDE R12, R5, 0x4, R68 ;  /* 0x00000004050c7825 */ /* 0x008fc600078e0244 */
[----:B------:R-:W-:Y:S04]  /*152c0*/  LDGSTS.E [R70+0x30100], desc[UR28][R68.64], P4 ;  /* 0x3010000044467fae */ /* 0x000fe8000a1a101c */
[----:B------:R-:W3:Y:S04]  /*152d0*/  LDL.LU.64 R68, [R1+0x6c8] ;  /* 0x0006c80001447983 */ /* 0x000ee80000300a00 */
[----:B------:R1:W-:Y:S01]  /*152e0*/  STL.64 [R1+0x298], R12 ;  /* 0x0002980c01007387 */ /* 0x0003e20000100a00 */
[----:B------:R-:W-:-:S03]  /*152f0*/  IMAD.WIDE R246, R5, 0x4, R246 ;  /* 0x0000000405f67825 */ /* 0x000fc600078e02f6 */
[----:B----4-:R-:W-:Y:S04]  /*15300*/  LDGSTS.E [R70+0x30500], desc[UR28][R250.64], P4 ;  /* 0x30500000fa467fae */ /* 0x010fe8000a1a101c */
[----:B------:R-:W-:Y:S04]  /*15310*/  LDGSTS.E [R70+0x30900], desc[UR28][R246.64], P4 ;  /* 0x30900000f6467fae */ /* 0x000fe8000a1a101c */
[----:B-1----:R-:W3:Y:S04]  /*15320*/  LDL.LU.64 R12, [R1+0x20] ;  /* 0x00002000010c7983 */ /* 0x002ee80000300a00 */
        /* <DEDUP_REMOVED lines=42> */
[----:B---3--:R1:W-:Y:S01]  /*155d0*/  LDGSTS.E [R69+0x30200], desc[UR28][R12.64], P4 ;  /* 0x302000000c457fae */ /* 0x0083e2000a1a101c */
[----:B------:R-:W-:-:S03]  /*155e0*/  IMAD.WIDE R244, R5, 0x4, R244 ;  /* 0x0000000405f47825 */ /* 0x000fc600078e02f4 */
[----:B--2---:R-:W-:Y:S04]  /*155f0*/  LDGSTS.E [R69+0x30600], desc[UR28][R2.64], P4 ;  /* 0x3060000002457fae */ /* 0x004fe8000a1a101c */
[----:B------:R-:W-:Y:S01]  /*15600*/  LDGSTS.E [R69+0x30a00], desc[UR28][R244.64], P4 ;  /* 0x30a00000f4457fae */ /* 0x000fe2000a1a101c */
[----:B-1----:R-:W-:-:S03]  /*15610*/  IMAD.WIDE R12, R5, 0x4, R12 ;  /* 0x00000004050c7825 */ /* 0x002fc600078e020c */
[----:B------:R-:W-:Y:S04]  /*15620*/  LDGSTS.E [R69+0x30e00], desc[UR28][R10.64], P4 ;  /* 0x30e000000a457fae */ /* 0x000fe8000a1a101c */
        /* <DEDUP_REMOVED lines=43> */
[----:B------:R-:W-:-:S04]  /*158e0*/  IMAD.WIDE R242, R5, 0x4, R242 ;  /* 0x0000000405f27825 */ /* 0x000fc800078e02f2 */
[C---:B------:R-:W-:Y:S01]  /*158f0*/  IMAD.WIDE R250, R5.reuse, 0x4, R250 ;  /* 0x0000000405fa7825 */ /* 0x040fe200078e02fa */
[----:B--2---:R1:W-:Y:S03]  /*15900*/  LDGSTS.E [R68+0x30300], desc[UR28][R12.64], P4 ;  /* 0x303000000c447fae */ /* 0x0043e6000a1a101c */
[----:B-1----:R-:W-:-:S05]  /*15910*/  IMAD.WIDE R12, R5, 0x4, R12 ;  /* 0x00000004050c7825 */ /* 0x002fca00078e020c */
[----:B------:R1:W-:Y:S04]  /*15920*/  STL.64 [R1+0x3e8], R12 ;  /* 0x0003e80c01007387 */ /* 0x0003e80000100a00 */
[----:B-1----:R-:W2:Y:S04]  /*15930*/  LDL.LU.64 R12, [R1+0x6c0] ;  /* 0x0006c000010c7983 */ /* 0x002ea80000300a00 */
[----:B------:R1:W-:Y:S04]  /*15940*/  STL.64 [R1+0x1f0], R242 ;  /* 0x0001f0f201007387 */ /* 0x0003e80000100a00 */
[----:B-1----:R-:W3:Y:S04]  /*15950*/  LDL.LU.64 R242, [R1+0x6b8] ;  /* 0x0006b80001f27983 */ /* 0x002ee80000300a00 */
[----:B------:R1:W-:Y:S04]  /*15960*/  STL.64 [R1+0x280], R250 ;  /* 0x000280fa01007387 */ /* 0x0003e80000100a00 */
[----:B-1----:R-:W4:Y:S01]  /*15970*/  LDL.LU.64 R250, [R1+0x6b0] ;  /* 0x0006b00001fa7983 */ /* 0x002f220000300a00 */
[----:B------:R-:W-:-:S04]  /*15980*/  IMAD.WIDE R2, R5, 0x4, R2 ;  /* 0x0000000405027825 */ /* 0x000fc800078e0202 */
[C---:B------:R-:W-:Y:S01]  /*15990*/  IMAD.WIDE R248, R5.reuse, 0x4, R248 ;  /* 0x0000000405f87825 */ /* 0x040fe200078e02f8 */
[----:B------:R1:W-:Y:S03]  /*159a0*/  STL.64 [R1+0x320], R2 ;  /* 0x0003200201007387 */ /* 0x0003e60000100a00 */
[----:B------:R-:W-:-:S04]  /*159b0*/  IMAD.WIDE R244, R5, 0x4, R244 ;  /* 0x0000000405f47825 */ /* 0x000fc800078e02f4 */
[----:B-1----:R-:W-:-:S04]  /*159c0*/  IMAD.WIDE R2, R5, 0x4, R246 ;  /* 0x0000000405027825 */ /* 0x002fc800078e02f6 */
[C---:B------:R-:W-:Y:S01]  /*159d0*/  IMAD.WIDE R144, R5.reuse, 0x4, R144 ;  /* 0x0000000405907825 */ /* 0x040fe200078e0290 */
[----:B----4-:R1:W-:Y:S04]  /*159e0*/  LDGSTS.E [R68+0x30700], desc[UR28][R250.64], P4 ;  /* 0x30700000fa447fae */ /* 0x0103e8000a1a101c */
[----:B---3--:R3:W-:Y:S04]  /*159f0*/  LDGSTS.E [R68+0x30b00], desc[UR28][R242.64], P4 ;  /* 0x30b00000f2447fae */ /* 0x0087e8000a1a101c */
[----:B--2---:R-:W-:Y:S01]  /*15a00*/  LDGSTS.E [R68+0x30f00], desc[UR28][R12.64], P4 ;  /* 0x30f000000c447fae */ /* 0x004fe2000a1a101c */
[----:B-1----:R-:W-:-:S03]  /*15a10*/  IMAD.WIDE R250, R5, 0x4, R250 ;  /* 0x0000000405fa7825 */ /* 0x002fc600078e02fa */
[----:B------:R-:W-:Y:S04]  /*15a20*/  LDGSTS.E [R68+0x31300], desc[UR28][R20.64], P4 ;  /* 0x3130000014447fae */ /* 0x000fe8000a1a101c */
[----:B------:R-:W-:Y:S04]  /*15a30*/  STL.64 [R1+0x3d8], R250 ;  /* 0x0003d8fa01007387 */ /* 0x000fe80000100a00 */
[----:B------:R-:W-:Y:S04]  /*15a40*/  STL.64 [R1+0x190], R248 ;  /* 0x000190f801007387 */ /* 0x000fe80000100a00 */
[----:B------:R1:W-:Y:S04]  /*15a50*/  STL.64 [R1+0x270], R2 ;  /* 0x0002700201007387 */ /* 0x0003e80000100a00 */
[----:B------:R-:W-:Y:S04]  /*15a60*/  STL.64 [R1+0x308], R244 ;  /* 0x000308f401007387 */ /* 0x000fe80000100a00 */
[----:B------:R-:W-:Y:S01]  /*15a70*/  LDGSTS.E [R68+0x31700], desc[UR28][R28.64], P4 ;  /* 0x317000001c447fae */ /* 0x000fe2000a1a101c */
[----:B-1----:R-:W-:-:S03]  /*15a80*/  IMAD.WIDE R2, R5, 0x4, R242 ;  /* 0x0000000405027825 */ /* 0x002fc600078e02f2 */
[----:B------:R-:W-:Y:S01]  /*15a90*/  LDGSTS.E [R68+0x31b00], desc[UR28][R36.64], P4 ;  /* 0x31b0000024447fae */ /* 0x000fe2000a1a101c */
[----:B---3--:R-:W-:-:S03]  /*15aa0*/  IMAD.WIDE R242, R5, 0x4, R6 ;  /* 0x0000000405f27825 */ /* 0x008fc600078e0206 */
[----:B------:R1:W-:Y:S01]  /*15ab0*/  STL.64 [R1+0x3d0], R2 ;  /* 0x0003d00201007387 */ /* 0x0003e20000100a00 */
[----:B------:R-:W-:-:S03]  /*15ac0*/  IMAD.WIDE R6, R5, 0x4, R8 ;  /* 0x0000000405067825 */ /* 0x000fc600078e0208 */
[----:B------:R-:W-:Y:S04]  /*15ad0*/  STL.64 [R1+0x170], R242 ;  /* 0x000170f201007387 */ /* 0x000fe80000100a00 */
[----:B------:R2:W-:Y:S01]  /*15ae0*/  STL.64 [R1+0x258], R6 ;  /* 0x0002580601007387 */ /* 0x0005e20000100a00 */
[----:B-1----:R-:W-:-:S03]  /*15af0*/  IMAD.WIDE R2, R5, 0x4, R10 ;  /* 0x0000000405027825 */ /* 0x002fc600078e020a */
[----:B------:R1:W-:Y:S01]  /*15b00*/  LDGSTS.E [R68+0x31f00], desc[UR28][R44.64], P4 ;  /* 0x31f000002c447fae */ /* 0x0003e2000a1a101c */
[----:B------:R-:W-:-:S03]  /*15b10*/  IMAD.WIDE R8, R5, 0x4, R14 ;  /* 0x0000000405087825 */ /* 0x000fc600078e020e */
[----:B------:R3:W-:Y:S01]  /*15b20*/  STL.64 [R1+0x2f0], R2 ;  /* 0x0002f00201007387 */ /* 0x0007e20000100a00 */
[----:B--2---:R-:W-:-:S03]  /*15b30*/  IMAD.WIDE R6, R5, 0x4, R12 ;  /* 0x0000000405067825 */ /* 0x004fc600078e020c */
[----:B------:R-:W-:Y:S04]  /*15b40*/  LDGSTS.E [R68+0x32300], desc[UR28][R52.64], P4 ;  /* 0x3230000034447fae */ /* 0x000fe8000a1a101c */
[----:B------:R2:W-:Y:S01]  /*15b50*/  STL.64 [R1+0x3b8], R6 ;  /* 0x0003b80601007387 */ /* 0x0005e20000100a00 */
[----:B---3--:R-:W-:-:S03]  /*15b60*/  IMAD.WIDE R2, R5, 0x4, R16 ;  /* 0x0000000405027825 */ /* 0x008fc600078e0210 */
[----:B------:R-:W-:Y:S01]  /*15b70*/  STL.64 [R1+0x148], R8 ;  /* 0x0001480801007387 */ /* 0x000fe20000100a00 */
[----:B------:R-:W-:-:S03]  /*15b80*/  IMAD.WIDE R250, R5, 0x4, R22 ;  /* 0x0000000405fa7825 */ /* 0x000fc600078e0216 */
[----:B------:R3:W-:Y:S01]  /*15b90*/  STL.64 [R1+0x238], R2 ;  /* 0x0002380201007387 */ /* 0x0007e20000100a00 */
[----:B--2---:R-:W-:-:S03]  /*15ba0*/  IMAD.WIDE R6, R5, 0x4, R18 ;  /* 0x0000000405067825 */ /* 0x004fc600078e0212 */
[----:B------:R2:W-:Y:S04]  /*15bb0*/  LDGSTS.E [R68+0x32700], desc[UR28][R60.64], P4 ;  /* 0x327000003c447fae */ /* 0x0005e8000a1a101c */
[----:B------:R4:W-:Y:S01]  /*15bc0*/  STL.64 [R1+0x2d8], R6 ;  /* 0x0002d80601007387 */ /* 0x0009e20000100a00 */
[----:B---3--:R-:W-:-:S03]  /*15bd0*/  IMAD.WIDE R2, R5, 0x4, R20 ;  /* 0x0000000405027825 */ /* 0x008fc600078e0214 */
[----:B------:R-:W-:Y:S04]  /*15be0*/  STL.64 [R1+0x6a8], R250 ;  /* 0x0006a8fa01007387 */ /* 0x000fe80000100a00 */
[----:B------:R3:W-:Y:S01]  /*15bf0*/  STL.64 [R1+0x3a8], R2 ;  /* 0x0003a80201007387 */ /* 0x0007e20000100a00 */
[----:B----4-:R-:W-:-:S03]  /*15c00*/  IMAD.WIDE R6, R5, 0x4, R26 ;  /* 0x0000000405067825 */ /* 0x010fc600078e021a */
[----:B------:R-:W-:Y:S01]  /*15c10*/  LDGSTS.E [R68+0x32b00], desc[UR28][R72.64], P4 ;  /* 0x32b0000048447fae */ /* 0x000fe2000a1a101c */
[----:B---3--:R-:W-:-:S03]  /*15c20*/  IMAD.WIDE R2, R5, 0x4, R24 ;  /* 0x0000000405027825 */ /* 0x008fc600078e0218 */
[----:B------:R-:W-:Y:S04]  /*15c30*/  LDGSTS.E [R68+0x32f00], desc[UR28][R80.64], P4 ;  /* 0x32f0000050447fae */ /* 0x000fe8000a1a101c */
[----:B------:R3:W-:Y:S01]  /*15c40*/  STL.64 [R1+0x228], R2 ;  /* 0x0002280201007387 */ /* 0x0007e20000100a00 */
[----:B------:R-:W-:-:S03]  /*15c50*/  IMAD.WIDE R8, R5, 0x4, R30 ;  /* 0x0000000405087825 */ /* 0x000fc600078e021e */
[----:B------:R4:W-:Y:S01]  /*15c60*/  STL.64 [R1+0x2c8], R6 ;  /* 0x0002c80601007387 */ /* 0x0009e20000100a00 */
[----:B------:R-:W-:-:S03]  /*15c70*/  IMAD.WIDE R10, R5, 0x4, R46 ;  /* 0x00000004050a7825 */ /* 0x000fc600078e022e */
[----:B------:R-:W-:Y:S01]  /*15c80*/  LDGSTS.E [R68+0x33300], desc[UR28][R88.64], P4 ;  /* 0x3330000058447fae */ /* 0x000fe2000a1a101c */
[----:B---3--:R-:W-:-:S03]  /*15c90*/  IMAD.WIDE R2, R5, 0x4, R28 ;  /* 0x0000000405027825 */ /* 0x008fc600078e021c */
[----:B------:R-:W-:Y:S01]  /*15ca0*/  LDGSTS.E [R68+0x33700], desc[UR28][R96.64], P4 ;  /* 0x3370000060447fae */ /* 0x000fe2000a1a101c */
[----:B----4-:R-:W-:-:S03]  /*15cb0*/  IMAD.WIDE R6, R5, 0x4, R32 ;  /* 0x0000000405067825 */ /* 0x010fc600078e0220 */
[----:B------:R3:W-:Y:S04]  /*15cc0*/  STL.64 [R1+0x398], R2 ;  /* 0x0003980201007387 */ /* 0x0007e80000100a00 */
[----:B------:R4:W-:Y:S04]  /*15cd0*/  STL.64 [R1+0x38], R8 ;  /* 0x0000380801007387 */ /* 0x0009e80000100a00 */
[----:B------:R1:W-:Y:S01]  /*15ce0*/  STL.64 [R1+0x1e8], R6 ;  /* 0x0001e80601007387 */ /* 0x0003e20000100a00 */
[----:B---3--:R-:W-:-:S03]  /*15cf0*/  IMAD.WIDE R2, R5, 0x4, R34 ;  /* 0x0000000405027825 */ /* 0x008fc600078e0222 */
[----:B------:R-:W-:Y:S01]  /*15d00*/  LDGSTS.E [R68+0x33b00], desc[UR28][R104.64], P4 ;  /* 0x33b0000068447fae */ /* 0x000fe2000a1a101c */
[----:B----4-:R-:W-:-:S03]  /*15d10*/  IMAD.WIDE R8, R5, 0x4, R38 ;  /* 0x0000000405087825 */ /* 0x010fc600078e0226 */
[----:B------:R3:W-:Y:S01]  /*15d20*/  STL.64 [R1+0x2b8], R2 ;  /* 0x0002b80201007387 */ /* 0x0007e20000100a00 */
[----:B-1----:R-:W-:-:S03]  /*15d30*/  IMAD.WIDE R6, R5, 0x4, R36 ;  /* 0x0000000405067825 */ /* 0x002fc600078e0224 */
[----:B------:R-:W-:Y:S04]  /*15d40*/  LDGSTS.E [R68+0x33f00], desc[UR28][R112.64], P4 ;  /* 0x33f0000070447fae */ /* 0x000fe8000a1a101c */
[----:B------:R1:W-:Y:S01]  /*15d50*/  STL.64 [R1+0x380], R6 ;  /* 0x0003800601007387 */ /* 0x0003e20000100a00 */
[----:B---3--:R-:W-:-:S03]  /*15d60*/  IMAD.WIDE R2, R5, 0x4, R40 ;  /* 0x0000000405027825 */ /* 0x008fc600078e0228 */
[----:B------:R3:W-:Y:S04]  /*15d70*/  STL.64 [R1+0x68], R8 ;  /* 0x0000680801007387 */ /* 0x0007e80000100a00 */
[----:B------:R4:W-:Y:S01]  /*15d80*/  STL.64 [R1+0x1d0], R2 ;  /* 0x0001d00201007387 */ /* 0x0009e20000100a00 */
[----:B-1----:R-:W-:-:S03]  /*15d90*/  IMAD.WIDE R6, R5, 0x4, R42 ;  /* 0x0000000405067825 */ /* 0x002fc600078e022a */
[----:B------:R-:W-:Y:S01]  /*15da0*/  LDGSTS.E [R68+0x34300], desc[UR28][R120.64], P4 ;  /* 0x3430000078447fae */ /* 0x000fe2000a1a101c */
[----:B---3--:R-:W-:-:S03]  /*15db0*/  IMAD.WIDE R8, R5, 0x4, R48 ;  /* 0x0000000405087825 */ /* 0x008fc600078e0230 */
[----:B------:R1:W-:Y:S01]  /*15dc0*/  STL.64 [R1+0x2a0], R6 ;  /* 0x0002a00601007387 */ /* 0x0003e20000100a00 */
[----:B----4-:R-:W-:-:S03]  /*15dd0*/  IMAD.WIDE R2, R5, 0x4, R44 ;  /* 0x0000000405027825 */ /* 0x010fc600078e022c */
[----:B------:R-:W-:Y:S04]  /*15de0*/  STL.64 [R1+0x98], R10 ;  /* 0x0000980a01007387 */ /* 0x000fe80000100a00 */
[----:B------:R-:W-:Y:S01]  /*15df0*/  STL.64 [R1+0x378], R2 ;  /* 0x0003780201007387 */ /* 0x000fe20000100a00 */
[----:B-1----:R-:W-:-:S03]  /*15e00*/  IMAD.WIDE R6, R5, 0x4, R50 ;  /* 0x0000000405067825 */ /* 0x002fc600078e0232 */
[----:B------:R1:W-:Y:S01]  /*15e10*/  STL.64 [R1+0x1c0], R8 ;  /* 0x0001c00801007387 */ /* 0x0003e20000100a00 */
[----:B------:R-:W-:-:S03]  /*15e20*/  IMAD.WIDE R48, R5, 0x4, R52 ;  /* 0x0000000405307825 */ /* 0x000fc600078e0234 */
[----:B------:R3:W-:Y:S04]  /*15e30*/  STL.64 [R1+0x5a0], R2 ;  /* 0x0005a00201007387 */ /* 0x0007e80000100a00 */
[----:B------:R4:W-:Y:S01]  /*15e40*/  STL.64 [R1+0x288], R6 ;  /* 0x0002880601007387 */ /* 0x0009e20000100a00 */
[----:B-1----:R-:W-:-:S03]  /*15e50*/  IMAD.WIDE R8, R5, 0x4, R54 ;  /* 0x0000000405087825 */ /* 0x002fc600078e0236 */
[----:B------:R-:W-:Y:S01]  /*15e60*/  LDGSTS.E [R68+0x34700], desc[UR28][R128.64], P4 ;  /* 0x3470000080447fae */ /* 0x000fe2000a1a101c */
[----:B---3--:R-:W-:-:S03]  /*15e70*/  IMAD.WIDE R2, R5, 0x4, R58 ;  /* 0x0000000405027825 */ /* 0x008fc600078e023a */
[----:B------:R-:W-:Y:S01]  /*15e80*/  STL.64 [R1+0xd0], R8 ;  /* 0x0000d00801007387 */ /* 0x000fe20000100a00 */
[----:B----4-:R-:W-:-:S03]  /*15e90*/  IMAD.WIDE R6, R5, 0x4, R56 ;  /* 0x0000000405067825 */ /* 0x010fc600078e0238 */
[----:B------:R-:W-:Y:S04]  /*15ea0*/  STL.64 [R1+0x360], R48 ;  /* 0x0003603001007387 */ /* 0x000fe80000100a00 */
[----:B------:R1:W-:Y:S01]  /*15eb0*/  STL.64 [R1+0x1a8], R6 ;  /* 0x0001a80601007387 */ /* 0x0003e20000100a00 */
[----:B------:R-:W-:-:S03]  /*15ec0*/  IMAD.WIDE R46, R5, 0x4, R60 ;  /* 0x00000004052e7825 */ /* 0x000fc600078e023c */
[----:B------:R-:W-:Y:S04]  /*15ed0*/  STL.64 [R1+0x5a8], R48 ;  /* 0x0005a83001007387 */ /* 0x000fe80000100a00 */
[----:B------:R3:W-:Y:S01]  /*15ee0*/  STL.64 [R1+0x268], R2 ;  /* 0x0002680201007387 */ /* 0x0007e20000100a00 */
[----:B-1----:R-:W-:-:S03]  /*15ef0*/  IMAD.WIDE R6, R5, 0x4, R62 ;  /* 0x0000000405067825 */ /* 0x002fc600078e023e */
[----:B------:R-:W-:Y:S01]  /*15f00*/  LDGSTS.E [R68+0x34b00], desc[UR28][R136.64], P4 ;  /* 0x34b0000088447fae */ /* 0x000fe2000a1a101c */
[----:B------:R-:W-:-:S03]  /*15f10*/  IMAD.WIDE R62, R5, 0x4, R64 ;  /* 0x00000004053e7825 */ /* 0x000fc600078e0240 */
[----:B------:R1:W-:Y:S01]  /*15f20*/  STL.64 [R1+0x110], R6 ;  /* 0x0001100601007387 */ /* 0x0003e20000100a00 */
[----:B---3--:R-:W-:-:S03]  /*15f30*/  IMAD.WIDE R2, R5, 0x4, R66 ;  /* 0x0000000405027825 */ /* 0x008fc600078e0242 */
[----:B------:R-:W-:Y:S01]  /*15f40*/  STL.64 [R1+0x350], R46 ;  /* 0x0003502e01007387 */ /* 0x000fe20000100a00 */
[----:B------:R-:W-:-:S03]  /*15f50*/  IMAD.WIDE R44, R5, 0x4, R72 ;  /* 0x00000004052c7825 */ /* 0x000fc600078e0248 */
[----:B------:R-:W-:Y:S01]  /*15f60*/  STL.64 [R1+0x5b0], R46 ;  /* 0x0005b02e01007387 */ /* 0x000fe20000100a00 */
[----:B-1----:R-:W-:-:S03]  /*15f70*/  IMAD.WIDE R6, R5, 0x4, R74 ;  /* 0x0000000405067825 */ /* 0x002fc600078e024a */
[----:B------:R1:W-:Y:S04]  /*15f80*/  STL.64 [R1+0x250], R2 ;  /* 0x0002500201007387 */ /* 0x0003e80000100a00 */
[----:B------:R-:W-:Y:S01]  /*15f90*/  STL.64 [R1+0x198], R62 ;  /* 0x0001983e01007387 */ /* 0x000fe20000100a00 */
[----:B--2---:R-:W-:-:S03]  /*15fa0*/  IMAD.WIDE R60, R5, 0x4, R76 ;  /* 0x00000004053c7825 */ /* 0x004fc600078e024c */
[----:B------:R2:W-:Y:S01]  /*15fb0*/  STL.64 [R1+0x620], R62 ;  /* 0x0006203e01007387 */ /* 0x0005e20000100a00 */
[----:B-1----:R-:W-:-:S03]  /*15fc0*/  IMAD.WIDE R2, R5, 0x4, R78 ;  /* 0x0000000405027825 */ /* 0x002fc600078e024e */
[----:B------:R1:W-:Y:S01]  /*15fd0*/  STL.64 [R1+0x138], R6 ;  /* 0x0001380601007387 */ /* 0x0003e20000100a00 */
[----:B------:R-:W-:-:S03]  /*15fe0*/  IMAD.WIDE R42, R5, 0x4, R80 ;  /* 0x00000004052a7825 */ /* 0x000fc600078e0250 */
[----:B------:R-:W-:Y:S01]  /*15ff0*/  STL.64 [R1+0x338], R44 ;  /* 0x0003382c01007387 */ /* 0x000fe20000100a00 */
[----:B--2---:R-:W-:-:S03]  /*16000*/  IMAD.WIDE R62, R5, 0x4, R82 ;  /* 0x00000004053e7825 */ /* 0x004fc600078e0252 */
[----:B------:R-:W-:Y:S04]  /*16010*/  STL.64 [R1+0x5b8], R44 ;  /* 0x0005b82c01007387 */ /* 0x000fe80000100a00 */
[----:B------:R2:W-:Y:S01]  /*16020*/  STL.64 [R1+0x230], R2 ;  /* 0x0002300201007387 */ /* 0x0005e20000100a00 */
[----:B------:R-:W-:-:S03]  /*16030*/  IMAD.WIDE R58, R5, 0x4, R84 ;  /* 0x00000004053a7825 */ /* 0x000fc600078e0254 */
[----:B------:R-:W-:Y:S01]  /*16040*/  STL.64 [R1+0x188], R60 ;  /* 0x0001883c01007387 */ /* 0x000fe20000100a00 */
[----:B-1----:R-:W-:-:S03]  /*16050*/  IMAD.WIDE R6, R5, 0x4, R90 ;  /* 0x0000000405067825 */ /* 0x002fc600078e025a */
[----:B------:R-:W-:Y:S01]  /*16060*/  STL.64 [R1+0x628], R60 ;  /* 0x0006283c01007387 */ /* 0x000fe20000100a00 */
[----:B--2---:R-:W-:-:S03]  /*16070*/  IMAD.WIDE R2, R5, 0x4, R86 ;  /* 0x0000000405027825 */ /* 0x004fc600078e0256 */
[----:B------:R-:W-:Y:S01]  /*16080*/  STL.64 [R1+0x318], R42 ;  /* 0x0003182a01007387 */ /* 0x000fe20000100a00 */
[----:B------:R-:W-:-:S03]  /*16090*/  IMAD.WIDE R40, R5, 0x4, R88 ;  /* 0x0000000405287825 */ /* 0x000fc600078e0258 */
[----:B------:R-:W-:Y:S04]  /*160a0*/  STL.64 [R1+0x130], R62 ;  /* 0x0001303e01007387 */ /* 0x000fe80000100a00 */
[----:B------:R1:W-:Y:S01]  /*160b0*/  STL.64 [R1+0x200], R2 ;  /* 0x0002000201007387 */ /* 0x0003e20000100a00 */
[----:B------:R-:W-:-:S03]  /*160c0*/  IMAD.WIDE R56, R5, 0x4, R92 ;  /* 0x0000000405387825 */ /* 0x000fc600078e025c */
[----:B------:R-:W-:Y:S04]  /*160d0*/  STL.64 [R1+0x5c0], R42 ;  /* 0x0005c02a01007387 */ /* 0x000fe80000100a00 */
[----:B------:R-:W-:Y:S01]  /*160e0*/  STL.64 [R1+0x168], R58 ;  /* 0x0001683a01007387 */ /* 0x000fe20000100a00 */
[----:B-1----:R-:W-:-:S03]  /*160f0*/  IMAD.WIDE R2, R5, 0x4, R94 ;  /* 0x0000000405027825 */ /* 0x002fc600078e025e */
[----:B------:R-:W-:Y:S04]  /*16100*/  STL.64 [R1+0x630], R58 ;  /* 0x0006303a01007387 */ /* 0x000fe80000100a00 */
[----:B------:R1:W-:Y:S01]  /*16110*/  STL.64 [R1+0x108], R6 ;  /* 0x0001080601007387 */ /* 0x0003e20000100a00 */
[----:B------:R-:W-:-:S03]  /*16120*/  IMAD.WIDE R38, R5, 0x4, R96 ;  /* 0x0000000405267825 */ /* 0x000fc600078e0260 */
[----:B------:R-:W-:Y:S01]  /*16130*/  STL.64 [R1+0x300], R40 ;  /* 0x0003002801007387 */ /* 0x000fe20000100a00 */
[----:B------:R-:W-:-:S03]  /*16140*/  IMAD.WIDE R54, R5, 0x4, R100 ;  /* 0x0000000405367825 */ /* 0x000fc600078e0264 */
[----:B------:R-:W-:Y:S01]  /*16150*/  STL.64 [R1+0x5c8], R40 ;  /* 0x0005c82801007387 */ /* 0x000fe20000100a00 */
[----:B-1----:R-:W-:-:S03]  /*16160*/  IMAD.WIDE R6, R5, 0x4, R98 ;  /* 0x0000000405067825 */ /* 0x002fc600078e0262 */
[----:B------:R1:W-:Y:S04]  /*16170*/  STL.64 [R1+0x1d8], R2 ;  /* 0x0001d80201007387 */ /* 0x0003e80000100a00 */
[----:B------:R-:W-:Y:S01]  /*16180*/  STL.64 [R1+0x160], R56 ;  /* 0x0001603801007387 */ /* 0x000fe20000100a00 */
[----:B------:R-:W-:-:S03]  /*16190*/  IMAD.WIDE R36, R5, 0x4, R104 ;  /* 0x0000000405247825 */ /* 0x000fc600078e0268 */
[----:B------:R-:W-:Y:S01]  /*161a0*/  STL.64 [R1+0x638], R56 ;  /* 0x0006383801007387 */ /* 0x000fe20000100a00 */
[----:B-1----:R-:W-:-:S03]  /*161b0*/  IMAD.WIDE R2, R5, 0x4, R102 ;  /* 0x0000000405027825 */ /* 0x002fc600078e0266 */
[----:B------:R1:W-:Y:S04]  /*161c0*/  STL.64 [R1+0xf0], R6 ;  /* 0x0000f00601007387 */ /* 0x0003e80000100a00 */
[----:B------:R-:W-:Y:S04]  /*161d0*/  STL.64 [R1+0x2e0], R38 ;  /* 0x0002e02601007387 */ /* 0x000fe80000100a00 */
        /* <DEDUP_REMOVED lines=8> */
[----:B------:R-:W-:Y:S01]  /*16260*/  STL.64 [R1+0x2c0], R36 ;  /* 0x0002c02401007387 */ /* 0x000fe20000100a00 */
[----:B------:R-:W-:-:S03]  /*16270*/  IMAD.WIDE R34, R5, 0x4, R112 ;  /* 0x0000000405227825 */ /* 0x000fc600078e0270 */
[----:B------:R-:W-:Y:S04]  /*16280*/  STL.64 [R1+0x5d8], R36 ;  /* 0x0005d82401007387 */ /* 0x000fe80000100a00 */
[----:B------:R2:W-:Y:S01]  /*16290*/  STL.64 [R1+0x1a0], R2 ;  /* 0x0001a00201007387 */ /* 0x0005e20000100a00 */
[----:B------:R-:W-:-:S03]  /*162a0*/  IMAD.WIDE R50, R5, 0x4, R116 ;  /* 0x0000000405327825 */ /* 0x000fc600078e0274 */
[----:B------:R-:W-:Y:S01]  /*162b0*/  STL.64 [R1+0x118], R52 ;  /* 0x0001183401007387 */ /* 0x000fe20000100a00 */
[----:B-1----:R-:W-:-:S03]  /*162c0*/  IMAD.WIDE R6, R5, 0x4, R122 ;  /* 0x0000000405067825 */ /* 0x002fc600078e027a */
[----:B------:R-:W-:Y:S01]  /*162d0*/  STL.64 [R1+0x648], R52 ;  /* 0x0006483401007387 */ /* 0x000fe20000100a00 */
[----:B--2---:R-:W-:-:S03]  /*162e0*/  IMAD.WIDE R2, R5, 0x4, R114 ;  /* 0x0000000405027825 */ /* 0x004fc600078e0272 */
[----:B------:R-:W-:Y:S01]  /*162f0*/  LDGSTS.E [R68+0x34f00], desc[UR28][R144.64], P4 ;  /* 0x34f0000090447fae */ /* 0x000fe2000a1a101c */
[----:B------:R-:W-:-:S03]  /*16300*/  IMAD.WIDE R36, R5, 0x4, R118 ;  /* 0x0000000405247825 */ /* 0x000fc600078e0276 */
[----:B------:R1:W-:Y:S04]  /*16310*/  STL.64 [R1+0xb8], R2 ;  /* 0x0000b80201007387 */ /* 0x0003e80000100a00 */
[----:B------:R-:W-:Y:S01]  /*16320*/  STL.64 [R1+0x2a8], R34 ;  /* 0x0002a82201007387 */ /* 0x000fe20000100a00 */
[----:B------:R-:W-:-:S03]  /*16330*/  IMAD.WIDE R32, R5, 0x4, R120 ;  /* 0x0000000405207825 */ /* 0x000fc600078e0278 */
[----:B------:R-:W-:Y:S01]  /*16340*/  STL.64 [R1+0x5e0], R34 ;  /* 0x0005e02201007387 */ /* 0x000fe20000100a00 */
[----:B------:R-:W-:-:S03]  /*16350*/  IMAD.WIDE R38, R5, 0x4, R126 ;  /* 0x0000000405267825 */ /* 0x000fc600078e027e */
[----:B------:R-:W-:Y:S01]  /*16360*/  STL.64 [R1+0x100], R50 ;  /* 0x0001003201007387 */ /* 0x000fe20000100a00 */
[----:B-1----:R-:W-:-:S03]  /*16370*/  IMAD.WIDE R2, R5, 0x4, R124 ;  /* 0x0000000405027825 */ /* 0x002fc600078e027c */
[----:B------:R-:W-:Y:S04]  /*16380*/  STL.64 [R1+0x650], R50 ;  /* 0x0006503201007387 */ /* 0x000fe80000100a00 */
[----:B------:R-:W-:Y:S01]  /*16390*/  STL.64 [R1+0x180], R36 ;  /* 0x0001802401007387 */ /* 0x000fe20000100a00 */
[----:B------:R-:W-:-:S03]  /*163a0*/  IMAD.WIDE R30, R5, 0x4, R128 ;  /* 0x00000004051e7825 */ /* 0x000fc600078e0280 */
[----:B------:R-:W-:Y:S04]  /*163b0*/  STL.64 [R1+0x5e8], R36 ;  /* 0x0005e82401007387 */ /* 0x000fe80000100a00 */
[----:B------:R1:W-:Y:S04]  /*163c0*/  STL.64 [R1+0x88], R6 ;  /* 0x0000880601007387 */ /* 0x0003e80000100a00 */
[----:B------:R-:W-:Y:S04]  /*163d0*/  STL.64 [R1+0x290], R32 ;  /* 0x0002902001007387 */ /* 0x000fe80000100a00 */
[----:B------:R2:W-:Y:S01]  /*163e0*/  STL.64 [R1+0xe0], R2 ;  /* 0x0000e00201007387 */ /* 0x0005e20000100a00 */
[----:B-1----:R-:W-:-:S03]  /*163f0*/  IMAD.WIDE R6, R5, 0x4, R130 ;  /* 0x0000000405067825 */ /* 0x002fc600078e0282 */
[----:B------:R-:W-:Y:S04]  /*16400*/  STL.64 [R1+0x5f0], R32 ;  /* 0x0005f02001007387 */ /* 0x000fe80000100a00 */
[----:B------:R-:W-:Y:S01]  /*16410*/  STL.64 [R1+0x178], R38 ;  /* 0x0001782601007387 */ /* 0x000fe20000100a00 */
[----:B--2---:R-:W-:-:S03]  /*16420*/  IMAD.WIDE R2, R5, 0x4, R132 ;  /* 0x0000000405027825 */ /* 0x004fc600078e0284 */
[----:B------:R-:W-:Y:S01]  /*16430*/  STL.64 [R1+0x5f8], R38 ;  /* 0x0005f82601007387 */ /* 0x000fe20000100a00 */
[----:B------:R-:W-:-:S03]  /*16440*/  IMAD.WIDE R40, R5, 0x4, R134 ;  /* 0x0000000405287825 */ /* 0x000fc600078e0286 */
[----:B------:R-:W-:Y:S04]  /*16450*/  STL.64 [R1+0x78], R6 ;  /* 0x0000780601007387 */ /* 0x000fe80000100a00 */
[----:B------:R-:W-:Y:S01]  /*16460*/  STL.64 [R1+0x260], R30 ;  /* 0x0002601e01007387 */ /* 0x000fe20000100a00 */
[----:B------:R-:W-:-:S03]  /*16470*/  IMAD.WIDE R28, R5, 0x4, R136 ;  /* 0x00000004051c7825 */ /* 0x000fc600078e0288 */
[----:B------:R1:W-:Y:S01]  /*16480*/  STL.64 [R1+0xc8], R2 ;  /* 0x0000c80201007387 */ /* 0x0003e20000100a00 */
[----:B------:R-:W-:-:S03]  /*16490*/  IMAD.WIDE R42, R5, 0x4, R142 ;  /* 0x00000004052a7825 */ /* 0x000fc600078e028e */
[----:B------:R2:W-:Y:S04]  /*164a0*/  STL.64 [R1+0x600], R30 ;  /* 0x0006001e01007387 */ /* 0x0005e80000100a00 */
[----:B------:R-:W-:Y:S01]  /*164b0*/  STL.64 [R1+0x140], R40 ;  /* 0x0001402801007387 */ /* 0x000fe20000100a00 */
[----:B-1----:R-:W-:-:S03]  /*164c0*/  IMAD.WIDE R2, R5, 0x4, R138 ;  /* 0x0000000405027825 */ /* 0x002fc600078e028a */
[----:B------:R-:W-:Y:S01]  /*164d0*/  STL.64 [R1+0x608], R40 ;  /* 0x0006082801007387 */ /* 0x000fe20000100a00 */
[----:B--2---:R-:W-:-:S03]  /*164e0*/  IMAD.WIDE R30, R5, 0x4, R140 ;  /* 0x00000004051e7825 */ /* 0x004fc600078e028c */
[----:B------:R1:W-:Y:S04]  /*164f0*/  STL.64 [R1+0x50], R2 ;  /* 0x0000500201007387 */ /* 0x0003e80000100a00 */
[----:B------:R-:W-:Y:S01]  /*16500*/  STL.64 [R1+0x240], R28 ;  /* 0x0002401c01007387 */ /* 0x000fe20000100a00 */
[----:B------:R-:W-:-:S03]  /*16510*/  IMAD.WIDE R26, R5, 0x4, R144 ;  /* 0x00000004051a7825 */ /* 0x000fc600078e0290 */
[----:B------:R-:W-:Y:S01]  /*16520*/  STL.64 [R1+0x610], R28 ;  /* 0x0006101c01007387 */ /* 0x000fe20000100a00 */
[----:B------:R-:W-:-:S03]  /*16530*/  IMAD.WIDE R38, R5, 0x4, R148 ;  /* 0x0000000405267825 */ /* 0x000fc600078e0294 */
[----:B------:R-:W-:Y:S01]  /*16540*/  STL.64 [R1+0xb0], R30 ;  /* 0x0000b01e01007387 */ /* 0x000fe20000100a00 */
[----:B-1----:R-:W-:-:S03]  /*16550*/  IMAD.WIDE R2, R5, 0x4, R146 ;  /* 0x0000000405027825 */ /* 0x002fc600078e0292 */
[----:B------:R-:W-:Y:S01]  /*16560*/  STL.64 [R1+0x658], R30 ;  /* 0x0006581e01007387 */ /* 0x000fe20000100a00 */
[----:B------:R-:W-:-:S03]  /*16570*/  IMAD.WIDE R44, R5, 0x4, R150 ;  /* 0x00000004052c7825 */ /* 0x000fc600078e0296 */
[----:B------:R-:W-:Y:S04]  /*16580*/  STL.64 [R1+0x120], R42 ;  /* 0x0001202a01007387 */ /* 0x000fe80000100a00 */
[----:B------:R-:W-:Y:S04]  /*16590*/  STL.64 [R1+0x618], R42 ;  /* 0x0006182a01007387 */ /* 0x000fe80000100a00 */
[----:B------:R1:W-:Y:S04]  /*165a0*/  STL.64 [R1+0x48], R2 ;  /* 0x0000480201007387 */ /* 0x0003e80000100a00 */
[----:B------:R-:W-:Y:S04]  /*165b0*/  STL.64 [R1+0x220], R26 ;  /* 0x0002201a01007387 */ /* 0x000fe80000100a00 */
[----:B------:R2:W-:Y:S04]  /*165c0*/  STL.64 [R1+0x660], R26 ;  /* 0x0006601a01007387 */ /* 0x0005e80000100a00 */
[----:B------:R-:W-:Y:S04]  /*165d0*/  STL.64 [R1+0x90], R38 ;  /* 0x0000902601007387 */ /* 0x000fe80000100a00 */
[----:B------:R-:W-:Y:S04]  /*165e0*/  STL.64 [R1+0x668], R38 ;  /* 0x0006682601007387 */ /* 0x000fe80000100a00 */
[----:B------:R-:W-:Y:S04]  /*165f0*/  STL.64 [R1+0xf8], R44 ;  /* 0x0000f82c01007387 */ /* 0x000fe80000100a00 */
[----:B------:R-:W-:Y:S04]  /*16600*/  STL.64 [R1+0x670], R44 ;  /* 0x0006702c01007387 */ /* 0x000fe80000100a00 */
[----:B------:R-:W3:Y:S04]  /*16610*/  LDL.LU.64 R60, [R1+0x578] ;  /* 0x00057800013c7983 */ /* 0x000ee80000300a00 */
[----:B------:R-:W4:Y:S01]  /*16620*/  LDL.LU.64 R8, [R1+0x570] ;  /* 0x0005700001087983 */ /* 0x000f220000300a00 */
[----:B-1----:R-:W-:-:S05]  /*16630*/  IMAD.WIDE R2, R5, 0x4, R154 ;  /* 0x0000000405027825 */ /* 0x002fca00078e029a */
[----:B------:R1:W-:Y:S04]  /*16640*/  STL.64 [R1+0x30], R2 ;  /* 0x0000300201007387 */ /* 0x0003e80000100a00 */
[----:B------:R-:W3:Y:S04]  /*16650*/  LDL.LU.64 R78, [R1+0x568] ;  /* 0x00056800014e7983 */ /* 0x000ee80000300a00 */
[----:B------:R-:W3:Y:S01]  /*16660*/  LDL.LU.64 R250, [R1+0x560] ;  /* 0x0005600001fa7983 */ /* 0x000ee20000300a00 */
[----:B------:R-:W-:-:S03]  /*16670*/  IMAD.WIDE R152, R5, 0x4, R152 ;  /* 0x0000000405987825 */ /* 0x000fc600078e0298 */
[----:B------:R-:W3:Y:S01]  /*16680*/  LDL.LU.64 R76, [R1+0x558] ;  /* 0x00055800014c7983 */ /* 0x000ee20000300a00 */
[----:B------:R-:W-:-:S03]  /*16690*/  IMAD.WIDE R160, R5, 0x4, R160 ;  /* 0x0000000405a07825 */ /* 0x000fc600078e02a0 */
[----:B------:R-:W3:Y:S01]  /*166a0*/  LDL.LU.64 R6, [R1+0x550] ;  /* 0x0005500001067983 */ /* 0x000ee20000300a00 */
[----:B------:R-:W-:-:S03]  /*166b0*/  IMAD.WIDE R24, R5, 0x4, R152 ;  /* 0x0000000405187825 */ /* 0x000fc600078e0298 */
[----:B------:R-:W-:Y:S01]  /*166c0*/  LDGSTS.E [R68+0x35300], desc[UR28][R152.64], P4 ;  /* 0x3530000098447fae */ /* 0x000fe2000a1a101c */
[----:B------:R-:W-:-:S03]  /*166d0*/  IMAD.WIDE R32, R5, 0x4, R156 ;  /* 0x0000000405207825 */ /* 0x000fc600078e029c */
[----:B------:R-:W-:Y:S01]  /*166e0*/  STL.64 [R1+0x1e0], R24 ;  /* 0x0001e01801007387 */ /* 0x000fe20000100a00 */
[----:B------:R-:W-:-:S03]  /*166f0*/  IMAD.WIDE R46, R5, 0x4, R158 ;  /* 0x00000004052e7825 */ /* 0x000fc600078e029e */
[----:B------:R-:W-:Y:S01]  /*16700*/  STL.64 [R1+0x678], R24 ;  /* 0x0006781801007387 */ /* 0x000fe20000100a00 */
[----:B------:R-:W-:-:S03]  /*16710*/  IMAD.WIDE R22, R5, 0x4, R160 ;  /* 0x0000000405167825 */ /* 0x000fc600078e02a0 */
[----:B------:R-:W-:Y:S01]  /*16720*/  STL.64 [R1+0x58], R32 ;  /* 0x0000582001007387 */ /* 0x000fe20000100a00 */
[----:B------:R-:W-:-:S03]  /*16730*/  IMAD.WIDE R168, R5, 0x4, R168 ;  /* 0x0000000405a87825 */ /* 0x000fc600078e02a8 */
[----:B------:R-:W-:Y:S01]  /*16740*/  STL.64 [R1+0x680], R32 ;  /* 0x0006802001007387 */ /* 0x000fe20000100a00 */
[----:B--2---:R-:W-:-:S03]  /*16750*/  IMAD.WIDE R26, R5, 0x4, R162 ;  /* 0x00000004051a7825 */ /* 0x004fc600078e02a2 */
[----:B------:R-:W-:Y:S01]  /*16760*/  STL.64 [R1+0xc0], R46 ;  /* 0x0000c02e01007387 */ /* 0x000fe20000100a00 */
[----:B------:R-:W-:-:S03]  /*16770*/  IMAD.WIDE R36, R5, 0x4, R164 ;  /* 0x0000000405247825 */ /* 0x000fc600078e02a4 */
[----:B------:R2:W-:Y:S01]  /*16780*/  STL.64 [R1+0x688], R46 ;  /* 0x0006882e01007387 */ /* 0x0005e20000100a00 */
        /* <DEDUP_REMOVED lines=11> */
[----:B------:R2:W-:Y:S01]  /*16840*/  STL.64 [R1+0x6a0], R36 ;  /* 0x0006a02401007387 */ /* 0x0005e20000100a00 */
[----:B------:R-:W-:-:S03]  /*16850*/  IMAD.WIDE R192, R5, 0x4, R192 ;  /* 0x0000000405c07825 */ /* 0x000fc600078e02c0 */
[----:B------:R-:W-:Y:S01]  /*16860*/  STL.64 [R1+0xa0], R48 ;  /* 0x0000a03001007387 */ /* 0x000fe20000100a00 */
[----:B-1----:R-:W-:-:S03]  /*16870*/  IMAD.WIDE R2, R5, 0x4, R174 ;  /* 0x0000000405027825 */ /* 0x002fc600078e02ae */
[----:B------:R-:W-:Y:S01]  /*16880*/  STL.64 [R1+0x150], R20 ;  /* 0x0001501401007387 */ /* 0x000fe20000100a00 */
[----:B------:R-:W-:-:S03]  /*16890*/  IMAD.WIDE R200, R5, 0x4, R200 ;  /* 0x0000000405c87825 */ /* 0x000fc600078e02c8 */
[----:B------:R-:W-:Y:S01]  /*168a0*/  LDGSTS.E [R68+0x35700], desc[UR28][R160.64], P4 ;  /* 0x35700000a0447fae */ /* 0x000fe2000a1a101c */
[----:B------:R-:W-:-:S03]  /*168b0*/  IMAD.WIDE R18, R5, 0x4, R176 ;  /* 0x0000000405127825 */ /* 0x000fc600078e02b0 */
[----:B------:R1:W-:Y:S01]  /*168c0*/  STL.64 [R1], R40 ;  /* 0x0000002801007387 */ /* 0x0003e20000100a00 */
[----:B------:R-:W-:-:S04]  /*168d0*/  IMAD.WIDE R208, R5, 0x4, R208 ;  /* 0x0000000405d07825 */ /* 0x000fc800078e02d0 */
[C---:B------:R-:W-:Y:S01]  /*168e0*/  IMAD.WIDE R42, R5.reuse, 0x4, R180 ;  /* 0x00000004052a7825 */ /* 0x040fe200078e02b4 */
[----:B------:R1:W-:Y:S03]  /*168f0*/  STL.64 [R1+0x18], R34 ;  /* 0x0000182201007387 */ /* 0x0003e60000100a00 */
[C---:B------:R-:W-:Y:S01]  /*16900*/  IMAD.WIDE R66, R5.reuse, 0x4, R182 ;  /* 0x0000000405427825 */ /* 0x040fe200078e02b6 */
[----:B------:R-:W-:Y:S03]  /*16910*/  STL.64 [R1+0x80], R2 ;  /* 0x0000800201007387 */ /* 0x000fe60000100a00 */
[C---:B------:R-:W-:Y:S01]  /*16920*/  IMAD.WIDE R16, R5.reuse, 0x4, R184 ;  /* 0x0000000405107825 */ /* 0x040fe200078e02b8 */
[----:B------:R-:W-:Y:S03]  /*16930*/  STL.64 [R1+0x128], R18 ;  /* 0x0001281201007387 */ /* 0x000fe60000100a00 */
[C---:B------:R-:W-:Y:S01]  /*16940*/  IMAD.WIDE R64, R5.reuse, 0x4, R190 ;  /* 0x0000000405407825 */ /* 0x040fe200078e02be */
[----:B------:R1:W-:Y:S03]  /*16950*/  STL.64 [R1+0x8], R42 ;  /* 0x0000082a01007387 */ /* 0x0003e60000100a00 */
[C---:B------:R-:W-:Y:S01]  /*16960*/  IMAD.WIDE R14, R5.reuse, 0x4, R192 ;  /* 0x00000004050e7825 */ /* 0x040fe200078e02c0 */
[----:B------:R1:W-:Y:S03]  /*16970*/  STL.64 [R1+0x60], R66 ;  /* 0x0000604201007387 */ /* 0x0003e60000100a00 */
[C---:B------:R-:W-:Y:S01]  /*16980*/  IMAD.WIDE R12, R5.reuse, 0x4, R200 ;  /* 0x00000004050c7825 */ /* 0x040fe200078e02c8 */
[----:B------:R1:W-:Y:S03]  /*16990*/  STL.64 [R1+0xe8], R16 ;  /* 0x0000e81001007387 */ /* 0x0003e60000100a00 */
[C---:B------:R-:W-:Y:S01]  /*169a0*/  IMAD.WIDE R10, R5.reuse, 0x4, R208 ;  /* 0x00000004050a7825 */ /* 0x040fe200078e02d0 */
[----:B------:R1:W-:Y:S04]  /*169b0*/  STL.64 [R1+0x20], R64 ;  /* 0x0000204001007387 */ /* 0x0003e80000100a00 */
[----:B------:R1:W-:Y:S04]  /*169c0*/  STL.64 [R1+0xa8], R14 ;  /* 0x0000a80e01007387 */ /* 0x0003e80000100a00 */
[----:B------:R1:W-:Y:S04]  /*169d0*/  STL.64 [R1+0x70], R12 ;  /* 0x0000700c01007387 */ /* 0x0003e80000100a00 */
[----:B------:R1:W-:Y:S04]  /*169e0*/  STL.64 [R1+0x28], R10 ;  /* 0x0000280a01007387 */ /* 0x0003e80000100a00 */
[----:B------:R-:W2:Y:S04]  /*169f0*/  LDL.LU.64 R80, [R1+0x548] ;  /* 0x0005480001507983 */ /* 0x000ea80000300a00 */
        /* <DEDUP_REMOVED lines=8> */
[----:B------:R4:W-:Y:S04]  /*16a80*/  LDGSTS.E [R68+0x35b00], desc[UR28][R168.64], P4 ;  /* 0x35b00000a8447fae */ /* 0x0009e8000a1a101c */
[----:B------:R-:W2:Y:S04]  /*16a90*/  LDL.LU.64 R98, [R1+0x500] ;  /* 0x0005000001627983 */ /* 0x000ea80000300a00 */
[----:B------:R-:W2:Y:S01]  /*16aa0*/  LDL.LU.64 R58, [R1+0x4f8] ;  /* 0x0004f800013a7983 */ /* 0x000ea20000300a00 */
        /* <DEDUP_REMOVED lines=10> */
[----:B------:R-:W-:Y:S01]  /*16b50*/  LDGSTS.E [R68+0x37300], desc[UR28][R216.64], P4 ;  /* 0x37300000d8447fae */ /* 0x000fe2000a1a101c */
[----:B----4-:R-:W-:-:S03]  /*16b60*/  IMAD.WIDE R168, R252, 0x4, R8 ;  /* 0x00000004fca87825 */ /* 0x010fc600078e0208 */
[----:B------:R-:W-:Y:S04]  /*16b70*/  LDGSTS.E [R68+0x37700], desc[UR28][R224.64], P4 ;  /* 0x37700000e0447fae */ /* 0x000fe8000a1a101c */
[----:B------:R-:W4:Y:S04]  /*16b80*/  LDL.LU.64 R8, [R1+0x4f0] ;  /* 0x0004f00001087983 */ /* 0x000f280000300a00 */
[----:B------:R-:W4:Y:S04]  /*16b90*/  LDL.LU.64 R104, [R1+0x4e8] ;  /* 0x0004e80001687983 */ /* 0x000f280000300a00 */
[----:B------:R-:W4:Y:S01]  /*16ba0*/  LDL.LU.64 R106, [R1+0x4e0] ;  /* 0x0004e000016a7983 */ /* 0x000f220000300a00 */
[----:B---3--:R-:W-:-:S03]  /*16bb0*/  IMAD.WIDE R174, R252, 0x4, R60 ;  /* 0x00000004fcae7825 */ /* 0x008fc600078e023c */
[----:B------:R-:W3:Y:S01]  /*16bc0*/  LDL.LU.64 R108, [R1+0x4d8] ;  /* 0x0004d800016c7983 */ /* 0x000ee20000300a00 */
[----:B------:R-:W-:-:S03]  /*16bd0*/  IMAD.WIDE R154, R252, 0x4, R250 ;  /* 0x00000004fc9a7825 */ /* 0x000fc600078e02fa */
[----:B------:R-:W3:Y:S04]  /*16be0*/  LDL.LU.64 R110, [R1+0x4d0] ;  /* 0x0004d000016e7983 */ /* 0x000ee80000300a00 */
[----:B------:R-:W3:Y:S04]  /*16bf0*/  LDL.LU.64 R112, [R1+0x4c8] ;  /* 0x0004c80001707983 */ /* 0x000ee80000300a00 */
[----:B------:R-:W3:Y:S04]  /*16c00*/  LDL.LU.64 R114, [R1+0x4c0] ;  /* 0x0004c00001727983 */ /* 0x000ee80000300a00 */
[----:B------:R-:W3:Y:S04]  /*16c10*/  LDL.LU.64 R60, [R1+0x4b8] ;  /* 0x0004b800013c7983 */ /* 0x000ee80000300a00 */
[----:B------:R-:W3:Y:S04]  /*16c20*/  LDL.LU.64 R250, [R1+0x4b0] ;  /* 0x0004b00001fa7983 */ /* 0x000ee80000300a00 */
[----:B------:R-:W3:Y:S01]  /*16c30*/  LDL.LU.64 R120, [R1+0x4a8] ;  /* 0x0004a80001787983 */ /* 0x000ee20000300a00 */
[----:B------:R-:W-:-:S03]  /*16c40*/  IMAD.WIDE R162, R252, 0x4, R78 ;  /* 0x00000004fca27825 */ /* 0x000fc600078e024e */
[----:B------:R-:W3:Y:S01]  /*16c50*/  LDL.LU.64 R122, [R1+0x4a0] ;  /* 0x0004a000017a7983 */ /* 0x000ee20000300a00 */
[----:B------:R-:W-:-:S03]  /*16c60*/  IMAD.WIDE R78, R252, 0x4, R6 ;  /* 0x00000004fc4e7825 */ /* 0x000fc600078e0206 */
[----:B------:R-:W3:Y:S04]  /*16c70*/  LDL.LU.64 R50, [R1+0x498] ;  /* 0x0004980001327983 */ /* 0x000ee80000300a00 */
[----:B------:R-:W3:Y:S04]  /*16c80*/  LDL.LU.64 R52, [R1+0x490] ;  /* 0x0004900001347983 */ /* 0x000ee80000300a00 */
[----:B------:R-:W3:Y:S04]  /*16c90*/  LDL.LU.64 R54, [R1+0x488] ;  /* 0x0004880001367983 */ /* 0x000ee80000300a00 */
[----:B------:R-:W3:Y:S04]  /*16ca0*/  LDL.LU.64 R56, [R1+0x480] ;  /* 0x0004800001387983 */ /* 0x000ee80000300a00 */
[----:B------:R-:W3:Y:S01]  /*16cb0*/  LDL.LU.64 R6, [R1+0x478] ;  /* 0x0004780001067983 */ /* 0x000ee20000300a00 */
[----:B--2---:R-:W-:-:S03]  /*16cc0*/  IMAD.WIDE R100, R252, 0x4, R58 ;  /* 0x00000004fc647825 */ /* 0x004fc600078e023a */
[----:B------:R-:W-:Y:S04]  /*16cd0*/  LDGSTS.E [R68+0x37b00], desc[UR28][R232.64], P4 ;  /* 0x37b00000e8447fae */ /* 0x000fe8000a1a101c */
[----:B------:R-:W2:Y:S01]  /*16ce0*/  LDL.LU.64 R58, [R1+0x470] ;  /* 0x00047000013a7983 */ /* 0x000ea20000300a00 */
[----:B------:R-:W-:-:S03]  /*16cf0*/  IMAD.WIDE R242, R5, 0x4, R178 ;  /* 0x0000000405f27825 */ /* 0x000fc600078e02b2 */
[----:B------:R1:W-:Y:S01]  /*16d00*/  LDGSTS.E [R68+0x37f00], desc[UR28][R240.64], P4 ;  /* 0x37f00000f0447fae */ /* 0x0003e2000a1a101c */
[----:B------:R-:W-:-:S03]  /*16d10*/  IMAD.WIDE R186, R5, 0x4, R186 ;  /* 0x0000000405ba7825 */ /* 0x000fc600078e02ba */
[----:B------:R-:W0:Y:S01]  /*16d20*/  LDGDEPBAR ;  /* 0x00000000000079af */ /* 0x000e220000000000 */
[----:B----4-:R-:W-:-:S03]  /*16d30*/  IMAD.WIDE R102, R252, 0x4, R8 ;  /* 0x00000004fc667825 */ /* 0x010fc600078e0208 */
        /* <DEDUP_REMOVED lines=39> */
[----:B------:R-:W-:-:S03]  /*16fb0*/  IMAD.WIDE R140, R252, 0x4, R250 ;  /* 0x00000004fc8c7825 */ /* 0x000fc600078e02fa */
[----:B------:R-:W2:Y:S01]  /*16fc0*/  LDL.LU.64 R250, [R1+0x208] ;  /* 0x0002080001fa7983 */ /* 0x000ea20000300a00 */
[----:B------:R-:W-:-:S03]  /*16fd0*/  IMAD.WIDE R244, R5, 0x4, R188 ;  /* 0x0000000405f47825 */ /* 0x000fc600078e02bc */
[----:B------:R-:W2:Y:S01]  /*16fe0*/  LDL.64 R36, [R1+0x108] ;  /* 0x0001080001247983 */ /* 0x000ea20000100a00 */
[----:B------:R-:W-:-:S03]  /*16ff0*/  IMAD.WIDE R194, R5, 0x4, R194 ;  /* 0x0000000405c27825 */ /* 0x000fc600078e02c2 */
[----:B------:R-:W2:Y:S01]  /*17000*/  LDL.64 R26, [R1+0xf0] ;  /* 0x0000f000011a7983 */ /* 0x000ea20000100a00 */
[----:B------:R-:W-:-:S03]  /*17010*/  IMAD.WIDE R196, R5, 0x4, R196 ;  /* 0x0000000405c47825 */ /* 0x000fc600078e02c4 */
[----:B------:R-:W2:Y:S01]  /*17020*/  LDL.64 R22, [R1+0xd8] ;  /* 0x0000d80001167983 */ /* 0x000ea20000100a00 */
[----:B------:R-:W-:-:S04]  /*17030*/  IMAD.WIDE R202, R5, 0x4, R202 ;  /* 0x0000000405ca7825 */ /* 0x000fc800078e02ca */
[----:B------:R-:W-:-:S04]  /*17040*/  IMAD.WIDE R204, R5, 0x4, R204 ;  /* 0x0000000405cc7825 */ /* 0x000fc800078e02cc */
[----:B------:R-:W-:-:S04]  /*17050*/  IMAD.WIDE R206, R5, 0x4, R206 ;  /* 0x0000000405ce7825 */ /* 0x000fc800078e02ce */
[----:B------:R-:W-:-:S04]  /*17060*/  IMAD.WIDE R210, R5, 0x4, R210 ;  /* 0x0000000405d27825 */ /* 0x000fc800078e02d2 */
[----:B------:R-:W-:-:S04]  /*17070*/  IMAD.WIDE R212, R5, 0x4, R212 ;  /* 0x0000000405d47825 */ /* 0x000fc800078e02d4 */
[----:B------:R-:W-:-:S04]  /*17080*/  IMAD.WIDE R214, R5, 0x4, R214 ;  /* 0x0000000405d67825 */ /* 0x000fc800078e02d6 */
[----:B------:R-:W-:-:S04]  /*17090*/  IMAD.WIDE R248, R5, 0x4, R216 ;  /* 0x0000000405f87825 */ /* 0x000fc800078e02d8 */
[----:B------:R-:W-:Y:S02]  /*170a0*/  IMAD.WIDE R198, R252, 0x4, R6 ;  /* 0x00000004fcc67825 */ /* 0x000fe400078e0206 */
[----:B------:R-:W1:Y:S02]  /*170b0*/  LDC R7, c[0x0][0x3a0] ;  /* 0x0000e800ff077b82 */ /* 0x000e640000000800 */
[----:B------:R-:W-:-:S04]  /*170c0*/  IMAD.WIDE R218, R5, 0x4, R218 ;  /* 0x0000000405da7825 */ /* 0x000fc800078e02da */
[C---:B------:R-:W-:Y:S02]  /*170d0*/  IMAD.WIDE R220, R5.reuse, 0x4, R220 ;  /* 0x0000000405dc7825 */ /* 0x040fe400078e02dc */
[----:B------:R-:W2:Y:S02]  /*170e0*/  LDC R6, c[0x0][0x3a0] ;  /* 0x0000e800ff067b82 */ /* 0x000ea40000000800 */
        /* <DEDUP_REMOVED lines=9> */
[----:B-1----:R-:W-:Y:S02]  /*17180*/  IMAD.WIDE R240, R5, 0x4, R240 ;  /* 0x0000000405f07825 */ /* 0x002fe400078e02f0 */
[----:B------:R-:W1:Y:S02]  /*17190*/  LDC R5, c[0x0][0x3a0] ;  /* 0x0000e800ff057b82 */ /* 0x000e640000000800 */
[----:B------:R-:W-:-:S05]  /*171a0*/  VIADD R4, R4, 0x3f ;  /* 0x0000003f04047836 */ /* 0x000fca0000000000 */
[----:B------:R-:W-:Y:S02]  /*171b0*/  ISETP.GT.AND P2, PT, R4, 0x13f, PT ;  /* 0x0000013f0400780c */ /* 0x000fe40003f44270 */
[----:B------:R-:W-:-:S04]  /*171c0*/  SEL R4, RZ, 0x4, P6 ;  /* 0x00000004ff047807 */ /* 0x000fc80003000000 */
[----:B------:R-:W-:-:S04]  /*171d0*/  SEL R4, R4, RZ, P2 ;  /* 0x000000ff04047207 */ /* 0x000fc80001000000 */
[----:B------:R-:W-:Y:S01]  /*171e0*/  ISETP.NE.U32.AND P2, PT, R4, RZ, PT ;  /* 0x000000ff0400720c */ /* 0x000fe20003f45070 */
[----:B------:R-:W-:Y:S02]  /*171f0*/  VIADD R4, R7, 0xfffffefe ;  /* 0xfffffefe07047836 */ /* 0x000fe40000000000 */
[----:B------:R-:W2:Y:S01]  /*17200*/  LDC R7, c[0x0][0x3a0] ;  /* 0x0000e800ff077b82 */ /* 0x000ea20000000800 */
[----:B-1----:R-:W-:Y:S02]  /*17210*/  VIADD R5, R5, 0xfffffeff ;  /* 0xfffffeff05057836 */ /* 0x002fe40000000000 */
[----:B------:R-:W-:-:S03]  /*17220*/  ISETP.GE.U32.AND P6, PT, R4, 0x7ffffebf, PT ;  /* 0x7ffffebf0400780c */ /* 0x000fc60003fc6070 */
[----:B------:R-:W-:Y:S01]  /*17230*/  ISETP.GE.U32.AND P5, PT, R5, 0x7ffffec0, PT ;  /* 0x7ffffec00500780c */ /* 0x000fe20003fa6070 */
[----:B------:R-:W-:-:S04]  /*17240*/  IMAD.WIDE R76, R252, 0x4, R76 ;  /* 0x00000004fc4c7825 */ /* 0x000fc800078e024c */
[----:B------:R-:W-:-:S04]  /*17250*/  IMAD.WIDE R80, R252, 0x4, R80 ;  /* 0x00000004fc507825 */ /* 0x000fc800078e0250 */
[----:B------:R-:W-:-:S04]  /*17260*/  IMAD.WIDE R82, R252, 0x4, R82 ;  /* 0x00000004fc527825 */ /* 0x000fc800078e0252 */
[----:B------:R-:W-:-:S04]  /*17270*/  IMAD.WIDE R84, R252, 0x4, R84 ;  /* 0x00000004fc547825 */ /* 0x000fc800078e0254 */
[----:B------:R-:W-:-:S04]  /*17280*/  IMAD.WIDE R86, R252, 0x4, R86 ;  /* 0x00000004fc567825 */ /* 0x000fc800078e0256 */
[----:B------:R-:W-:-:S04]  /*17290*/  IMAD.WIDE R88, R252, 0x4, R88 ;  /* 0x00000004fc587825 */ /* 0x000fc800078e0258 */
[----:B----4-:R-:W-:Y:S02]  /*172a0*/  IMAD.WIDE R176, R252, 0x4, R8 ;  /* 0x00000004fcb07825 */ /* 0x010fe400078e0208 */
[----:B------:R-:W1:Y:S08]  /*172b0*/  LDC R9, c[0x0][0x3a0] ;  /* 0x0000e800ff097b82 */ /* 0x000e700000000800 */
[----:B------:R-:W4:Y:S01]  /*172c0*/  LDC R8, c[0x0][0x3a0] ;  /* 0x0000e800ff087b82 */ /* 0x000f220000000800 */
[----:B-1----:R-:W-:-:S02]  /*172d0*/  VIADD R4, R9, 0xfffffefc ;  /* 0xfffffefc09047836 */ /* 0x002fc40000000000 */
[----:B------:R-:W-:-:S05]  /*172e0*/  IMAD.WIDE R90, R252, 0x4, R90 ;  /* 0x00000004fc5a7825 */ /* 0x000fca00078e025a */
[----:B------:R-:W1:Y:S01]  /*172f0*/  LDC R9, c[0x0][0x3a0] ;  /* 0x0000e800ff097b82 */ /* 0x000e620000000800 */
[----:B----4-:R-:W-:-:S07]  /*17300*/  VIADD R5, R8, 0xfffffefd ;  /* 0xfffffefd08057836 */ /* 0x010fce0000000000 */
[----:B------:R-:W4:Y:S01]  /*17310*/  LDC R8, c[0x0][0x3a0] ;  /* 0x0000e800ff087b82 */ /* 0x000f220000000800 */
[----:B------:R-:W-:Y:S01]  /*17320*/  ISETP.GE.U32.AND P4, PT, R4, 0x7ffffebd, PT ;  /* 0x7ffffebd0400780c */ /* 0x000fe20003f86070 */
[----:B------:R-:W-:-:S06]  /*17330*/  VIADD R4, R71, 0x100000 ;  /* 0x0010000047047836 */ /* 0x000fcc0000000000 */
[----:B------:R-:W-:Y:S01]  /*17340*/  BAR.SYNC.DEFER_BLOCKING 0x0 ;  /* 0x0000000000007b1d */ /* 0x000fe20000010000 */
[----:B------:R-:W-:Y:S01]  /*17350*/  ISETP.GE.U32.AND P3, PT, R5, 0x7ffffebe, PT ;  /* 0x7ffffebe0500780c */ /* 0x000fe20003f66070 */
[----:B--2---:R-:W-:-:S06]  /*17360*/  VIADD R5, R6, 0xfffffefb ;  /* 0xfffffefb06057836 */ /* 0x004fcc0000000000 */
[----:B------:R-:W2:Y:S01]  /*17370*/  LDC R6, c[0x0][0x3a0] ;  /* 0x0000e800ff067b82 */ /* 0x000ea20000000800 */
[----:B------:R-:W-:Y:S01]  /*17380*/  @!PT LDS RZ, [RZ] ;  /* 0x00000000fffff984 */ /* 0x000fe20000000800 */
[----:B------:R-:W-:Y:S01]  /*17390*/  @!PT LDS RZ, [RZ] ;  /* 0x00000000fffff984 */ /* 0x000fe20000000800 */
[----:B------:R-:W-:Y:S01]  /*173a0*/  @!PT LDS RZ, [RZ] ;  /* 0x00000000fffff984 */ /* 0x000fe20000000800 */
[----:B------:R-:W-:Y:S01]  /*173b0*/  LDGSTS.E [R4+-0x80000], desc[UR28][R174.64], !P5 ;  /* 0x80000000ae047fae */ /* 0x000fe2000e9a101c */
[----:B------:R-:W-:Y:S01]  /*173c0*/  ISETP.GE.U32.AND P5, PT, R5, 0x7ffffebc, PT ;  /* 0x7ffffebc0500780c */ /* 0x000fe20003fa6070 */
[----:B------:R-:W-:-:S05]  /*173d0*/  VIADD R5, R7, 0xfffffefa ;  /* 0xfffffefa07057836 */ /* 0x000fca0000000000 */
[----:B------:R-:W1:Y:S01]  /*173e0*/  LDC R7, c[0x0][0x3a0] ;  /* 0x0000e800ff077b82 */ /* 0x000e620000000800 */
[----:B------:R-:W-:Y:S01]  /*173f0*/  LDGSTS.E [R4+-0x7fffc], desc[UR28][R168.64], !P6 ;  /* 0x80004000a8047fae */ /* 0x000fe2000f1a101c */
[----:B------:R-:W-:Y:S01]  /*17400*/  ISETP.GE.U32.AND P6, PT, R5, 0x7ffffebb, PT ;  /* 0x7ffffebb0500780c */ /* 0x000fe20003fc6070 */
[----:B----4-:R-:W-:Y:S02]  /*17410*/  VIADD R5, R8, 0xfffffef9 ;  /* 0xfffffef908057836 */ /* 0x010fe40000000000 */
[----:B------:R-:W-:Y:S03]  /*17420*/  LDGSTS.E [R4+-0x7fff8], desc[UR28][R162.64], !P3 ;  /* 0x80008000a2047fae */ /* 0x000fe6000d9a101c */
[----:B------:R-:W4:Y:S01]  /*17430*/  LDC R8, c[0x0][0x3a0] ;  /* 0x0000e800ff087b82 */ /* 0x000f220000000800 */
[----:B------:R-:W-:Y:S01]  /*17440*/  ISETP.GE.U32.AND P3, PT, R5, 0x7ffffeba, PT ;  /* 0x7ffffeba0500780c */ /* 0x000fe20003f66070 */
[----:B--2---:R-:W-:Y:S01]  /*17450*/  VIADD R5, R6, 0xfffffef8 ;  /* 0xfffffef806057836 */ /* 0x004fe20000000000 */
[----:B------:R-:W-:Y:S05]  /*17460*/  LDGSTS.E [R4+-0x7fff4], desc[UR28][R154.64], !P4 ;  /* 0x8000c0009a047fae */ /* 0x000fea000e1a101c */
[----:B------:R-:W2:Y:S01]  /*17470*/  LDC R6, c[0x0][0x3a0] ;  /* 0x0000e800ff067b82 */ /* 0x000ea20000000800 */
[----:B------:R-:W-:Y:S01]  /*17480*/  ISETP.GE.U32.AND P4, PT, R5, 0x7ffffeb9, PT ;  /* 0x7ffffeb90500780c */ /* 0x000fe20003f86070 */
[----:B------:R-:W-:Y:S04]  /*17490*/  LDGSTS.E [R4+-0x7fff0], desc[UR28][R76.64], !P5 ;  /* 0x800100004c047fae */ /* 0x000fe8000e9a101c */
[----:B------:R-:W-:Y:S01]  /*174a0*/  LDGSTS.E [R4+-0x7ffec], desc[UR28][R78.64], !P6 ;  /* 0x800140004e047fae */ /* 0x000fe2000f1a101c */
[----:B-1----:R-:W-:-:S02]  /*174b0*/  VIADD R5, R7, 0xfffffef7 ;  /* 0xfffffef707057836 */ /* 0x002fc40000000000 */
[----:B------:R-:W1:Y:S01]  /*174c0*/  LDC R7, c[0x0][0x3a0] ;  /* 0x0000e800ff077b82 */ /* 0x000e620000000800 */
[----:B------:R-:W-:Y:S02]  /*174d0*/  LDGSTS.E [R4+-0x7ffe8], desc[UR28][R80.64], !P3 ;  /* 0x8001800050047fae */ /* 0x000fe4000d9a101c */
[----:B------:R-:W-:Y:S02]  /*174e0*/  ISETP.GE.U32.AND P5, PT, R5, 0x7ffffeb8, PT ;  /* 0x7ffffeb80500780c */ /* 0x000fe40003fa6070 */
[----:B------:R-:W-:Y:S01]  /*174f0*/  LDGSTS.E [R4+-0x7ffe4], desc[UR28][R82.64], !P4 ;  /* 0x8001c00052047fae */ /* 0x000fe2000e1a101c */
[----:B----4-:R-:W-:Y:S02]  /*17500*/  VIADD R5, R8, 0xfffffef6 ;  /* 0xfffffef608057836 */ /* 0x010fe40000000000 */
[----:B------:R-:W4:Y:S03]  /*17510*/  LDC R8, c[0x0][0x3a0] ;  /* 0x0000e800ff087b82 */ /* 0x000f260000000800 */
[----:B------:R-:W-:Y:S01]  /*17520*/  ISETP.GE.U32.AND P6, PT, R5, 0x7ffffeb7, PT ;  /* 0x7ffffeb70500780c */ /* 0x000fe20003fc6070 */
[----:B--2---:R-:W-:-:S04]  /*17530*/  VIADD R5, R6, 0xfffffef5 ;  /* 0xfffffef506057836 */ /* 0x004fc80000000000 */
[----:B------:R-:W2:Y:S01]  /*17540*/  LDC R6, c[0x0][0x3a0] ;  /* 0x0000e800ff067b82 */ /* 0x000ea20000000800 */
[----:B------:R-:W-:Y:S01]  /*17550*/  LDGSTS.E [R4+-0x7ffe0], desc[UR28][R84.64], !P5 ;  /* 0x8002000054047fae */ /* 0x000fe2000e9a101c */
[----:B------:R-:W-:Y:S01]  /*17560*/  ISETP.GE.U32.AND P3, PT, R5, 0x7ffffeb6, PT ;  /* 0x7ffffeb60500780c */ /* 0x000fe20003f66070 */
[----:B-1----:R-:W-:-:S05]  /*17570*/  VIADD R5, R7, 0xfffffef4 ;  /* 0xfffffef407057836 */ /* 0x002fca0000000000 */
[----:B------:R-:W-:Y:S01]  /*17580*/  LDGSTS.E [R4+-0x7ffdc], desc[UR28][R86.64], !P6 ;  /* 0x8002400056047fae */ /* 0x000fe2000f1a101c */
[----:B------:R-:W1:Y:S01]  /*17590*/  LDC R7, c[0x0][0x3a0] ;  /* 0x0000e800ff077b82 */ /* 0x000e620000000800 */
[----:B------:R-:W-:Y:S01]  /*175a0*/  ISETP.GE.U32.AND P4, PT, R5, 0x7ffffeb5, PT ;  /* 0x7ffffeb50500780c */ /* 0x000fe20003f86070 */
[----:B----4-:R-:W-:-:S04]  /*175b0*/  VIADD R5, R8, 0xfffffef3 ;  /* 0xfffffef308057836 */ /* 0x010fc80000000000 */
[----:B------:R-:W-:Y:S02]  /*175c0*/  LDGSTS.E [R4+-0x7ffd8], desc[UR28][R88.64], !P3 ;  /* 0x8002800058047fae */ /* 0x000fe4000d9a101c */
[----:B------:R-:W4:Y:S01]  /*175d0*/  LDC R8, c[0x0][0x3a0] ;  /* 0x0000e800ff087b82 */ /* 0x000f220000000800 */
[----:B------:R-:W-:Y:S01]  /*175e0*/  ISETP.GE.U32.AND P5, PT, R5, 0x7ffffeb4, PT ;  /* 0x7ffffeb40500780c */ /* 0x000fe20003fa6070 */
[----:B--2---:R-:W-:-:S06]  /*175f0*/  VIADD R5, R6, 0xfffffef2 ;  /* 0xfffffef206057836 */ /* 0x004fcc0000000000 */
[----:B------:R-:W2:Y:S01]  /*17600*/  LDC R6, c[0x0][0x3a0] ;  /* 0x0000e800ff067b82 */ /* 0x000ea20000000800 */
[----:B------:R-:W-:Y:S01]  /*17610*/  LDGSTS.E [R4+-0x7ffd4], desc[UR28][R90.64], !P4 ;  /* 0x8002c0005a047fae */ /* 0x000fe2000e1a101c */
[----:B------:R-:W-:Y:S01]  /*17620*/  ISETP.GE.U32.AND P6, PT, R5, 0x7ffffeb3, PT ;  /* 0x7ffffeb30500780c */ /* 0x000fe20003fc6070 */
[----:B-1----:R-:W-:-:S05]  /*17630*/  VIADD R5, R7, 0xfffffef1 ;  /* 0xfffffef107057836 */ /* 0x002fca0000000000 */
[----:B------:R-:W1:Y:S01]  /*17640*/  LDC R7, c[0x0][0x3a0] ;  /* 0x0000e800ff077b82 */ /* 0x000e620000000800 */
[----:B------:R-:W-:Y:S01]  /*17650*/  ISETP.GE.U32.AND P3, PT, R5, 0x7ffffeb2, PT ;  /* 0x7ffffeb20500780c */ /* 0x000fe20003f66070 */
[----:B----4-:R-:W-:-:S06]  /*17660*/  VIADD R5, R8, 0xfffffef0 ;  /* 0xfffffef008057836 */ /* 0x010fcc0000000000 */
[----:B------:R-:W4:Y:S01]  /*17670*/  LDC R8, c[0x0][0x3a0] ;  /* 0x0000e800ff087b82 */ /* 0x000f220000000800 */
[----:B------:R-:W-:Y:S01]  /*17680*/  IMAD.WIDE R92, R252, 0x4, R92 ;  /* 0x00000004fc5c7825 */ /* 0x000fe200078e025c */
[----:B------:R-:W-:-:S03]  /*17690*/  ISETP.GE.U32.AND P4, PT, R5, 0x7ffffeb1, PT ;  /* 0x7ffffeb10500780c */ /* 0x000fc60003f86070 */
[----:B--2---:R-:W-:Y:S01]  /*176a0*/  VIADD R5, R6, 0xfffffeef ;  /* 0xfffffeef06057836 */ /* 0x004fe20000000000 */
[----:B------:R-:W-:Y:S02]  /*176b0*/  LDGSTS.E [R4+-0x7ffd0], desc[UR28][R92.64], !P5 ;  /* 0x800300005c047fae */ /* 0x000fe4000e9a101c */
[----:B------:R-:W2:Y:S02]  /*176c0*/  LDC R6, c[0x0][0x3a0] ;  /* 0x0000e800ff067b82 */ /* 0x000ea40000000800 */
[----:B------:R-:W-:Y:S01]  /*176d0*/  ISETP.GE.U32.AND P5, PT, R5, 0x7ffffeb0, PT ;  /* 0x7ffffeb00500780c */ /* 0x000fe20003fa6070 */
[----:B-1----:R-:W-:-:S05]  /*176e0*/  VIADD R5, R7, 0xfffffeee ;  /* 0xfffffeee07057836 */ /* 0x002fca0000000000 */
[----:B------:R-:W1:Y:S01]  /*176f0*/  LDC R7, c[0x0][0x3a0] ;  /* 0x0000e800ff077b82 */ /* 0x000e620000000800 */
[----:B------:R-:W-:-:S04]  /*17700*/  IMAD.WIDE R94, R252, 0x4, R94 ;  /* 0x00000004fc5e7825 */ /* 0x000fc800078e025e */
[----:B------:R-:W-:Y:S01]  /*17710*/  IMAD.WIDE R96, R252, 0x4, R96 ;  /* 0x00000004fc607825 */ /* 0x000fe200078e0260 */
[----:B------:R-:W-:Y:S01]  /*17720*/  LDGSTS.E [R4+-0x7ffcc], desc[UR28][R94.64], !P6 ;  /* 0x800340005e047fae */ /* 0x000fe2000f1a101c */
[----:B------:R-:W-:Y:S02]  /*17730*/  ISETP.GE.U32.AND P6, PT, R5, 0x7ffffeaf, PT ;  /* 0x7ffffeaf0500780c */ /* 0x000fe40003fc6070 */
[----:B----4-:R-:W-:Y:S01]  /*17740*/  VIADD R5, R8, 0xfffffeed ;  /* 0xfffffeed08057836 */ /* 0x010fe20000000000 */
[----:B------:R-:W-:Y:S01]  /*17750*/  LDGSTS.E [R4+-0x7ffc8], desc[UR28][R96.64], !P3 ;  /* 0x8003800060047fae */ /* 0x000fe2000d9a101c */
[----:B------:R-:W4:Y:S01]  /*17760*/  LDC R8, c[0x0][0x3a0] ;  /* 0x0000e800ff087b82 */ /* 0x000f220000000800 */
[----:B------:R-:W-:Y:S02]  /*17770*/  IMAD.WIDE R98, R252, 0x4, R98 ;  /* 0x00000004fc627825 */ /* 0x000fe400078e0262 */
[----:B------:R-:W-:Y:S02]  /*17780*/  ISETP.GE.U32.AND P3, PT, R5, 0x7ffffeae, PT ;  /* 0x7ffffeae0500780c */ /* 0x000fe40003f66070 */
[----:B--2---:R-:W-:Y:S01]  /*17790*/  VIADD R5, R6, 0xfffffeec ;  /* 0xfffffeec06057836 */ /* 0x004fe20000000000 */
[----:B------:R-:W-:Y:S02]  /*177a0*/  LDGSTS.E [R4+-0x7ffc4], desc[UR28][R98.64], !P4 ;  /* 0x8003c00062047fae */ /* 0x000fe4000e1a101c */
[----:B------:R-:W2:Y:S02]  /*177b0*/  LDC R6, c[0x0][0x3a0] ;  /* 0x0000e800ff067b82 */ /* 0x000ea40000000800 */
[----:B------:R-:W-:Y:S01]  /*177c0*/  ISETP.GE.U32.AND P4, PT, R5, 0x7ffffead, PT ;  /* 0x7ffffead0500780c */ /* 0x000fe20003f86070 */
[----:B------:R-:W-:Y:S01]  /*177d0*/  LDGSTS.E [R4+-0x7ffc0], desc[UR28][R100.64], !P5 ;  /* 0x8004000064047fae */ /* 0x000fe2000e9a101c */
[----:B-1----:R-:W-:-:S03]  /*177e0*/  VIADD R5, R7, 0xfffffeeb ;  /* 0xfffffeeb07057836 */ /* 0x002fc60000000000 */
[----:B------:R-:W-:Y:S01]  /*177f0*/  LDGSTS.E [R4+-0x7ffbc], desc[UR28][R102.64], !P6 ;  /* 0x8004400066047fae */ /* 0x000fe2000f1a101c */
[----:B------:R-:W1:Y:S01]  /*17800*/  LDC R7, c[0x0][0x3a0] ;  /* 0x0000e800ff077b82 */ /* 0x000e620000000800 */
[----:B------:R-:W-:Y:S01]  /*17810*/  ISETP.GE.U32.AND P5, PT, R5, 0x7ffffeac, PT ;  /* 0x7ffffeac0500780c */ /* 0x000fe20003fa6070 */
[----:B------:R-:W-:-:S04]  /*17820*/  IMAD.WIDE R104, R252, 0x4, R104 ;  /* 0x00000004fc687825 */ /* 0x000fc800078e0268 */
[----:B----4-:R-:W-:Y:S01]  /*17830*/  VIADD R5, R8, 0xfffffeea ;  /* 0xfffffeea08057836 */ /* 0x010fe20000000000 */
[----:B------:R-:W-:Y:S01]  /*17840*/  LDGSTS.E [R4+-0x7ffb8], desc[UR28][R104.64], !P3 ;  /* 0x8004800068047fae */ /* 0x000fe2000d9a101c */
[----:B------:R-:W4:Y:S03]  /*17850*/  LDC R8, c[0x0][0x3a0] ;  /* 0x0000e800ff087b82 */ /* 0x000f260000000800 */
[----:B------:R-:W-:Y:S01]  /*17860*/  ISETP.GE.U32.AND P6, PT, R5, 0x7ffffeab, PT ;  /* 0x7ffffeab0500780c */ /* 0x000fe20003fc6070 */
[----:B--2---:R-:W-:-:S04]  /*17870*/  VIADD R5, R6, 0xfffffee9 ;  /* 0xfffffee906057836 */ /* 0x004fc80000000000 */
[----:B------:R-:W2:Y:S01]  /*17880*/  LDC R6, c[0x0][0x3a0] ;  /* 0x0000e800ff067b82 */ /* 0x000ea20000000800 */
[----:B------:R-:W-:Y:S01]  /*17890*/  ISETP.GE.U32.AND P3, PT, R5, 0x7ffffeaa, PT ;  /* 0x7ffffeaa0500780c */ /* 0x000fe20003f66070 */
[----:B-1----:R-:W-:-:S06]  /*178a0*/  VIADD R5, R7, 0xfffffee8 ;  /* 0xfffffee807057836 */ /* 0x002fcc0000000000 */
        /* <DEDUP_REMOVED lines=14> */
[----:B-1----:R-:W-:-:S05]  /*17990*/  VIADD R5, R7, 0xfffffee5 ;  /* 0xfffffee507057836 */ /* 0x002fca0000000000 */
[----:B------:R-:W1:Y:S01]  /*179a0*/  LDC R7, c[0x0][0x3a0] ;  /* 0x0000e800ff077b82 */ /* 0x000e620000000800 */
[----:B------:R-:W-:-:S04]  /*179b0*/  IMAD.WIDE R112, R252, 0x4, R112 ;  /* 0x00000004fc707825 */ /* 0x000fc800078e0270 */
[C---:B------:R-:W-:Y:S01]  /*179c0*/  IMAD.WIDE R114, R252.reuse, 0x4, R114 ;  /* 0x00000004fc727825 */ /* 0x040fe200078e0272 */
[----:B------:R-:W-:Y:S01]  /*179d0*/  LDGSTS.E [R4+-0x7ffa8], desc[UR28][R112.64], !P3 ;  /* 0x8005800070047fae */ /* 0x000fe2000d9a101c */
[----:B------:R-:W-:Y:S02]  /*179e0*/  ISETP.GE.U32.AND P3, PT, R5, 0x7ffffea6, PT ;  /* 0x7ffffea60500780c */ /* 0x000fe40003f66070 */
[C---:B------:R-:W-:Y:S01]  /*179f0*/  IMAD.WIDE R190, R252.reuse, 0x4, R158 ;  /* 0x00000004fcbe7825 */ /* 0x040fe200078e029e */
[----:B------:R-:W-:Y:S03]  /*17a00*/  LDGSTS.E [R4+-0x7ffa4], desc[UR28][R114.64], !P4 ;  /* 0x8005c00072047fae */ /* 0x000fe6000e1a101c */
[----:B------:R-:W-:Y:S01]  /*17a10*/  IMAD.WIDE R182, R252, 0x4, R38 ;  /* 0x00000004fcb67825 */ /* 0x000fe200078e0226 */
[----:B------:R-:W-:Y:S03]  /*17a20*/  LDGSTS.E [R4+-0x7ffa0], desc[UR28][R116.64], !P5 ;  /* 0x8006000074047fae */ /* 0x000fe6000e9a101c */
[----:B----4-:R-:W-:Y:S01]  /*17a30*/  VIADD R5, R8, 0xfffffee4 ;  /* 0xfffffee408057836 */ /* 0x010fe20000000000 */
[----:B------:R-:W4:Y:S01]  /*17a40*/  LDL.64 R38, [R1+0x210] ;  /* 0x0002100001267983 */ /* 0x000f220000100a00 */
[----:B------:R-:W-:Y:S01]  /*17a50*/  IMAD.WIDE R158, R252, 0x4, R250 ;  /* 0x00000004fc9e7825 */ /* 0x000fe200078e02fa */
[----:B------:R-:W3:Y:S02]  /*17a60*/  LDC R8, c[0x0][0x3a0] ;  /* 0x0000e800ff087b82 */ /* 0x000ee40000000800 */
[----:B------:R-:W4:Y:S01]  /*17a70*/  LDL.64 R250, [R1+0x1f0] ;  /* 0x0001f00001fa7983 */ /* 0x000f220000100a00 */
[----:B------:R-:W-:Y:S01]  /*17a80*/  ISETP.GE.U32.AND P4, PT, R5, 0x7ffffea5, PT ;  /* 0x7ffffea50500780c */ /* 0x000fe20003f86070 */
[----:B--2---:R-:W-:-:S02]  /*17a90*/  VIADD R5, R6, 0xfffffee3 ;  /* 0xfffffee306057836 */ /* 0x004fc40000000000 */
[----:B------:R-:W-:Y:S02]  /*17aa0*/  LDGSTS.E [R4+-0x7ff9c], desc[UR28][R118.64], !P6 ;  /* 0x8006400076047fae */ /* 0x000fe4000f1a101c */
[----:B------:R-:W2:Y:S01]  /*17ab0*/  LDC R6, c[0x0][0x3a0] ;  /* 0x0000e800ff067b82 */ /* 0x000ea20000000800 */
[----:B------:R-:W-:Y:S01]  /*17ac0*/  ISETP.GE.U32.AND P5, PT, R5, 0x7ffffea4, PT ;  /* 0x7ffffea40500780c */ /* 0x000fe20003fa6070 */
[----:B-1----:R-:W-:-:S06]  /*17ad0*/  VIADD R5, R7, 0xfffffee2 ;  /* 0xfffffee207057836 */ /* 0x002fcc0000000000 */
[----:B------:R-:W1:Y:S01]  /*17ae0*/  LDC R7, c[0x0][0x3a0] ;  /* 0x0000e800ff077b82 */ /* 0x000e620000000800 */
[----:B------:R-:W-:Y:S01]  /*17af0*/  IMAD.WIDE R120, R252, 0x4, R120 ;  /* 0x00000004fc787825 */ /* 0x000fe200078e0278 */
[----:B------:R-:W-:-:S03]  /*17b00*/  ISETP.GE.U32.AND P6, PT, R5, 0x7ffffea3, PT ;  /* 0x7ffffea30500780c */ /* 0x000fc60003fc6070 */
[----:B------:R-:W-:Y:S01]  /*17b10*/  IMAD.WIDE R122, R252, 0x4, R122 ;  /* 0x00000004fc7a7825 */ /* 0x000fe200078e027a */
[----:B------:R-:W-:Y:S03]  /*17b20*/  LDGSTS.E [R4+-0x7ff98], desc[UR28][R120.64], !P3 ;  /* 0x8006800078047fae */ /* 0x000fe6000d9a101c */
[----:B---3--:R-:W-:Y:S01]  /*17b30*/  VIADD R5, R8, 0xfffffee1 ;  /* 0xfffffee108057836 */ /* 0x008fe20000000000 */
[----:B------:R-:W-:Y:S01]  /*17b40*/  LDGSTS.E [R4+-0x7ff94], desc[UR28][R122.64], !P4 ;  /* 0x8006c0007a047fae */ /* 0x000fe2000e1a101c */
[----:B------:R-:W3:Y:S03]  /*17b50*/  LDC R8, c[0x0][0x3a0] ;  /* 0x0000e800ff087b82 */ /* 0x000ee60000000800 */
[----:B------:R-:W-:Y:S01]  /*17b60*/  ISETP.GE.U32.AND P3, PT, R5, 0x7ffffea2, PT ;  /* 0x7ffffea20500780c */ /* 0x000fe20003f66070 */
[----:B------:R-:W-:Y:S01]  /*17b70*/  LDGSTS.E [R4+-0x7ff90], desc[UR28][R124.64], !P5 ;  /* 0x800700007c047fae */ /* 0x000fe2000e9a101c */
[----:B--2---:R-:W-:-:S03]  /*17b80*/  VIADD R5, R6, 0xfffffee0 ;  /* 0xfffffee006057836 */ /* 0x004fc60000000000 */
[----:B------:R-:W2:Y:S01]  /*17b90*/  LDC R6, c[0x0][0x3a0] ;  /* 0x0000e800ff067b82 */ /* 0x000ea20000000800 */
[----:B------:R-:W-:Y:S01]  /*17ba0*/  LDGSTS.E [R4+-0x7ff8c], desc[UR28][R126.64], !P6 ;  /* 0x800740007e047fae */ /* 0x000fe2000f1a101c */
[----:B------:R-:W-:Y:S01]  /*17bb0*/  ISETP.GE.U32.AND P4, PT, R5, 0x7ffffea1, PT ;  /* 0x7ffffea10500780c */ /* 0x000fe20003f86070 */
[----:B-1----:R-:W-:-:S05]  /*17bc0*/  VIADD R5, R7, 0xfffffedf ;  /* 0xfffffedf07057836 */ /* 0x002fca0000000000 */
[----:B------:R-:W1:Y:S01]  /*17bd0*/  LDC R7, c[0x0][0x3a0] ;  /* 0x0000e800ff077b82 */ /* 0x000e620000000800 */
[----:B------:R-:W-:Y:S01]  /*17be0*/  LDGSTS.E [R4+-0x7ff88], desc[UR28][R128.64], !P3 ;  /* 0x8007800080047fae */ /* 0x000fe2000d9a101c */
[----:B------:R-:W-:-:S05]  /*17bf0*/  ISETP.GE.U32.AND P5, PT, R5, 0x7ffffea0, PT ;  /* 0x7ffffea00500780c */ /* 0x000fca0003fa6070 */
[----:B------:R-:W-:Y:S01]  /*17c00*/  LDGSTS.E [R4+-0x7ff84], desc[UR28][R130.64], !P4 ;  /* 0x8007c00082047fae */ /* 0x000fe2000e1a101c */
[----:B---3--:R-:W-:Y:S02]  /*17c10*/  VIADD R5, R8, 0xfffffede ;  /* 0xfffffede08057836 */ /* 0x008fe40000000000 */
[----:B------:R-:W3:Y:S03]  /*17c20*/  LDC R8, c[0x0][0x3a0] ;  /* 0x0000e800ff087b82 */ /* 0x000ee60000000800 */
[----:B------:R-:W-:Y:S02]  /*17c30*/  ISETP.GE.U32.AND P6, PT, R5, 0x7ffffe9f, PT ;  /* 0x7ffffe9f0500780c */ /* 0x000fe40003fc6070 */
[----:B------:R-:W-:Y:S01]  /*17c40*/  LDGSTS.E [R4+-0x7ff80], desc[UR28][R132.64], !P5 ;  /* 0x8008000084047fae */ /* 0x000fe2000e9a101c */
[----:B--2---:R-:W-:Y:S02]  /*17c50*/  VIADD R5, R6, 0xfffffedd ;  /* 0xfffffedd06057836 */ /* 0x004fe40000000000 */
[----:B------:R-:W2:Y:S03]  /*17c60*/  LDC R6, c[0x0][0x3a0] ;  /* 0x0000e800ff067b82 */ /* 0x000ea60000000800 */
[----:B------:R-:W-:Y:S01]  /*17c70*/  ISETP.GE.U32.AND P3, PT, R5, 0x7ffffe9e, PT ;  /* 0x7ffffe9e0500780c */ /* 0x000fe20003f66070 */
[----:B-1----:R-:W-:-:S04]  /*17c80*/  VIADD R5, R7, 0xfffffedc ;  /* 0xfffffedc07057836 */ /* 0x002fc80000000000 */
[----:B------:R-:W1:Y:S01]  /*17c90*/  LDC R7, c[0x0][0x3a0] ;  /* 0x0000e800ff077b82 */ /* 0x000e620000000800 */
[----:B------:R-:W-:Y:S01]  /*17ca0*/  LDGSTS.E [R4+-0x7ff7c], desc[UR28][R134.64], !P6 ;  /* 0x8008400086047fae */ /* 0x000fe2000f1a101c */
[----:B------:R-:W-:Y:S01]  /*17cb0*/  ISETP.GE.U32.AND P4, PT, R5, 0x7ffffe9d, PT ;  /* 0x7ffffe9d0500780c */ /* 0x000fe20003f86070 */
[----:B---3--:R-:W-:-:S05]  /*17cc0*/  VIADD R5, R8, 0xfffffedb ;  /* 0xfffffedb08057836 */ /* 0x008fca0000000000 */
[----:B------:R-:W-:Y:S01]  /*17cd0*/  LDGSTS.E [R4+-0x7ff78], desc[UR28][R136.64], !P3 ;  /* 0x8008800088047fae */ /* 0x000fe2000d9a101c */
[----:B------:R-:W3:Y:S01]  /*17ce0*/  LDC R8, c[0x0][0x3a0] ;  /* 0x0000e800ff087b82 */ /* 0x000ee20000000800 */
[----:B------:R-:W-:Y:S01]  /*17cf0*/  ISETP.GE.U32.AND P5, PT, R5, 0x7ffffe9c, PT ;  /* 0x7ffffe9c0500780c */ /* 0x000fe20003fa6070 */
[----:B--2---:R-:W-:-:S04]  /*17d00*/  VIADD R5, R6, 0xfffffeda ;  /* 0xfffffeda06057836 */ /* 0x004fc80000000000 */
[----:B------:R-:W-:Y:S02]  /*17d10*/  LDGSTS.E [R4+-0x7ff74], desc[UR28][R138.64], !P4 ;  /* 0x8008c0008a047fae */ /* 0x000fe4000e1a101c */
[----:B------:R-:W2:Y:S01]  /*17d20*/  LDC R6, c[0x0][0x3a0] ;  /* 0x0000e800ff067b82 */ /* 0x000ea20000000800 */
[----:B------:R-:W-:Y:S01]  /*17d30*/  ISETP.GE.U32.AND P6, PT, R5, 0x7ffffe9b, PT ;  /* 0x7ffffe9b0500780c */ /* 0x000fe20003fc6070 */
[----:B-1----:R-:W-:-:S06]  /*17d40*/  VIADD R5, R7, 0xfffffed9 ;  /* 0xfffffed907057836 */ /* 0x002fcc0000000000 */
[----:B------:R-:W1:Y:S01]  /*17d50*/  LDC R7, c[0x0][0x3a0] ;  /* 0x0000e800ff077b82 */ /* 0x000e620000000800 */
[----:B------:R-:W-:Y:S01]  /*17d60*/  LDGSTS.E [R4+-0x7ff70], desc[UR28][R140.64], !P5 ;  /* 0x800900008c047fae */ /* 0x000fe2000e9a101c */
[----:B------:R-:W-:Y:S01]  /*17d70*/  ISETP.GE.U32.AND P3, PT, R5, 0x7ffffe9a, PT ;  /* 0x7ffffe9a0500780c */ /* 0x000fe20003f66070 */
[----:B---3--:R-:W-:-:S05]  /*17d80*/  VIADD R5, R8, 0xfffffed8 ;  /* 0xfffffed808057836 */ /* 0x008fca0000000000 */
[----:B------:R-:W3:Y:S01]  /*17d90*/  LDC R8, c[0x0][0x3a0] ;  /* 0x0000e800ff087b82 */ /* 0x000ee20000000800 */
[----:B------:R-:W-:Y:S01]  /*17da0*/  ISETP.GE.U32.AND P4, PT, R5, 0x7ffffe99, PT ;  /* 0x7ffffe990500780c */ /* 0x000fe20003f86070 */
[----:B--2---:R-:W-:-:S06]  /*17db0*/  VIADD R5, R6, 0xfffffed7 ;  /* 0xfffffed706057836 */ /* 0x004fcc0000000000 */
        /* <DEDUP_REMOVED lines=8> */
[----:B---3--:R-:W-:Y:S01]  /*17e40*/  VIADD R5, R8, 0xfffffed5 ;  /* 0xfffffed508057836 */ /* 0x008fe20000000000 */
[----:B------:R-:W-:Y:S01]  /*17e50*/  LDGSTS.E [R4+-0x7ff68], desc[UR28][R144.64], !P3 ;  /* 0x8009800090047fae */ /* 0x000fe2000d9a101c */
[----:B------:R-:W3:Y:S01]  /*17e60*/  LDC R8, c[0x0][0x3a0] ;  /* 0x0000e800ff087b82 */ /* 0x000ee20000000800 */
        /* <DEDUP_REMOVED lines=31> */
[----:B------:R-:W-:Y:S01]  /*18060*/  ISETP.GE.U32.AND P5, PT, R5, 0x7ffffe90, PT ;  /* 0x7ffffe900500780c */ /* 0x000fe20003fa6070 */
[----:B------:R-:W4:Y:S01]  /*18070*/  LDL.64 R46, [R1+0xb8] ;  /* 0x0000b800012e7983 */ /* 0x000f220000100a00 */
[----:B--2---:R-:W-:-:S03]  /*18080*/  VIADD R5, R6, 0xfffffece ;  /* 0xfffffece06057836 */ /* 0x004fc60000000000 */
[----:B------:R-:W2:Y:S01]  /*18090*/  LDC R6, c[0x0][0x3a0] ;  /* 0x0000e800ff067b82 */ /* 0x000ea20000000800 */
[----:B------:R-:W-:Y:S01]  /*180a0*/  LDGSTS.E [R4+-0x7ff4c], desc[UR28][R216.64], !P6 ;  /* 0x800b4000d8047fae */ /* 0x000fe2000f1a101c */
        /* <DEDUP_REMOVED lines=9> */
[----:B------:R-:W-:Y:S01]  /*18140*/  IMAD.WIDE R192, R252, 0x4, R24 ;  /* 0x00000004fcc07825 */ /* 0x000fe200078e0218 */
[----:B------:R-:W3:Y:S02]  /*18150*/  LDC R8, c[0x0][0x3a0] ;  /* 0x0000e800ff087b82 */ /* 0x000ee40000000800 */
[----:B------:R-:W-:Y:S01]  /*18160*/  ISETP.GE.U32.AND P4, PT, R5, 0x7ffffe8d, PT ;  /* 0x7ffffe8d0500780c */ /* 0x000fe20003f86070 */
[----:B------:R-:W-:Y:S01]  /*18170*/  LDGSTS.E [R4+-0x7ff40], desc[UR28][R198.64], !P5 ;  /* 0x800c0000c6047fae */ /* 0x000fe2000e9a101c */
[----:B--2---:R-:W-:-:S03]  /*18180*/  VIADD R5, R6, 0xfffffecb ;  /* 0xfffffecb06057836 */ /* 0x004fc60000000000 */
[----:B------:R-:W-:Y:S01]  /*18190*/  LDGSTS.E [R4+-0x7ff3c], desc[UR28][R192.64], !P6 ;  /* 0x800c4000c0047fae */ /* 0x000fe2000f1a101c */
[----:B------:R-:W2:Y:S01]  /*181a0*/  LDC R6, c[0x0][0x3a0] ;  /* 0x0000e800ff067b82 */ /* 0x000ea20000000800 */
[----:B------:R-:W-:Y:S01]  /*181b0*/  ISETP.GE.U32.AND P5, PT, R5, 0x7ffffe8c, PT ;  /* 0x7ffffe8c0500780c */ /* 0x000fe20003fa6070 */
[C---:B------:R-:W-:Y:S01]  /*181c0*/  IMAD.WIDE R188, R252.reuse, 0x4, R156 ;  /* 0x00000004fcbc7825 */ /* 0x040fe200078e029c */
[----:B------:R-:W-:Y:S03]  /*181d0*/  LDGSTS.E [R4+-0x7ff38], desc[UR28][R190.64], !P3 ;  /* 0x800c8000be047fae */ /* 0x000fe6000d9a101c */
[----:B-1----:R-:W-:Y:S01]  /*181e0*/  VIADD R5, R7, 0xfffffeca ;  /* 0xfffffeca07057836 */ /* 0x002fe20000000000 */
[----:B------:R-:W-:Y:S01]  /*181f0*/  LDGSTS.E [R4+-0x7ff34], desc[UR28][R188.64], !P4 ;  /* 0x800cc000bc047fae */ /* 0x000fe2000e1a101c */
[----:B------:R-:W1:Y:S03]  /*18200*/  LDC R7, c[0x0][0x3a0] ;  /* 0x0000e800ff077b82 */ /* 0x000e660000000800 */
[----:B------:R-:W-:Y:S01]  /*18210*/  ISETP.GE.U32.AND P6, PT, R5, 0x7ffffe8b, PT ;  /* 0x7ffffe8b0500780c */ /* 0x000fe20003fc6070 */
[----:B------:R-:W-:Y:S01]  /*18220*/  VIADD R5, R9, 0xfffffec9 ;  /* 0xfffffec909057836 */ /* 0x000fe20000000000 */
[----:B------:R-:W4:Y:S03]  /*18230*/  LDL.64 R32, [R1+0x88] ;  /* 0x0000880001207983 */ /* 0x000f260000100a00 */
[----:B------:R-:W1:Y:S01]  /*18240*/  LDC R9, c[0x0][0x3a0] ;  /* 0x0000e800ff097b82 */ /* 0x000e620000000800 */
[----:B------:R-:W-:Y:S01]  /*18250*/  ISETP.GE.U32.AND P3, PT, R5, 0x7ffffe8a, PT ;  /* 0x7ffffe8a0500780c */ /* 0x000fe20003f66070 */
[----:B------:R-:W-:Y:S01]  /*18260*/  IMAD.WIDE R184, R252, 0x4, R44 ;  /* 0x00000004fcb87825 */ /* 0x000fe200078e022c */
[----:B------:R-:W4:Y:S04]  /*18270*/  LDL.64 R24, [R1+0x78] ;  /* 0x0000780001187983 */ /* 0x000f280000100a00 */
[----:B------:R-:W-:Y:S01]  /*18280*/  LDGSTS.E [R4+-0x7ff30], desc[UR28][R184.64], !P5 ;  /* 0x800d0000b8047fae */ /* 0x000fe2000e9a101c */
[----:B--2---:R-:W-:-:S02]  /*18290*/  VIADD R5, R6, 0xfffffec8 ;  /* 0xfffffec806057836 */ /* 0x004fc40000000000 */
[----:B------:R-:W2:Y:S01]  /*182a0*/  LDC R6, c[0x0][0x3a0] ;  /* 0x0000e800ff067b82 */ /* 0x000ea20000000800 */
[----:B------:R-:W-:Y:S02]  /*182b0*/  LDGSTS.E [R4+-0x7ff2c], desc[UR28][R182.64], !P6 ;  /* 0x800d4000b6047fae */ /* 0x000fe4000f1a101c */
[----:B------:R-:W-:Y:S01]  /*182c0*/  ISETP.GE.U32.AND P4, PT, R5, 0x7ffffe89, PT ;  /* 0x7ffffe890500780c */ /* 0x000fe20003f86070 */
[----:B---3--:R-:W-:Y:S01]  /*182d0*/  VIADD R5, R8, 0xfffffec7 ;  /* 0xfffffec708057836 */ /* 0x008fe20000000000 */
[----:B------:R-:W3:Y:S01]  /*182e0*/  LDL.64 R44, [R1+0x50] ;  /* 0x00005000012c7983 */ /* 0x000ee20000100a00 */
[C---:B------:R-:W-:Y:S02]  /*182f0*/  IMAD.WIDE R180, R252.reuse, 0x4, R30 ;  /* 0x00000004fcb47825 */ /* 0x040fe400078e021e */
[----:B------:R-:W2:Y:S01]  /*18300*/  LDC R8, c[0x0][0x3a0] ;  /* 0x0000e800ff087b82 */ /* 0x000ea20000000800 */
[----:B------:R-:W-:Y:S01]  /*18310*/  ISETP.GE.U32.AND P5, PT, R5, 0x7ffffe88, PT ;  /* 0x7ffffe880500780c */ /* 0x000fe20003fa6070 */
[----:B------:R-:W-:Y:S01]  /*18320*/  IMAD.WIDE R178, R252, 0x4, R28 ;  /* 0x00000004fcb27825 */ /* 0x000fe200078e021c */
[----:B------:R-:W-:Y:S03]  /*18330*/  LDGSTS.E [R4+-0x7ff28], desc[UR28][R180.64], !P3 ;  /* 0x800d8000b4047fae */ /* 0x000fe6000d9a101c */
[----:B-1----:R-:W-:Y:S01]  /*18340*/  VIADD R5, R9, 0xfffffec6 ;  /* 0xfffffec609057836 */ /* 0x002fe20000000000 */
[----:B------:R-:W3:Y:S01]  /*18350*/  LDL.64 R30, [R1+0x170] ;  /* 0x00017000011e7983 */ /* 0x000ee20000100a00 */
[----:B------:R-:W1:Y:S03]  /*18360*/  LDC R9, c[0x0][0x3a0] ;  /* 0x0000e800ff097b82 */ /* 0x000e660000000800 */
[----:B------:R-:W-:Y:S01]  /*18370*/  ISETP.GE.U32.AND P6, PT, R5, 0x7ffffe87, PT ;  /* 0x7ffffe870500780c */ /* 0x000fe20003fc6070 */
[----:B------:R-:W-:Y:S01]  /*18380*/  VIADD R5, R7, 0xfffffec5 ;  /* 0xfffffec507057836 */ /* 0x000fe20000000000 */
[----:B------:R-:W-:Y:S03]  /*18390*/  LDGSTS.E [R4+-0x7ff24], desc[UR28][R178.64], !P4 ;  /* 0x800dc000b2047fae */ /* 0x000fe6000e1a101c */
[----:B------:R-:W1:Y:S01]  /*183a0*/  LDC R7, c[0x0][0x3a0] ;  /* 0x0000e800ff077b82 */ /* 0x000e620000000800 */
[----:B------:R-:W-:Y:S01]  /*183b0*/  ISETP.GE.U32.AND P3, PT, R5, 0x7ffffe86, PT ;  /* 0x7ffffe860500780c */ /* 0x000fe20003f66070 */
[----:B--2---:R-:W-:Y:S01]  /*183c0*/  VIADD R5, R6, 0xfffffec4 ;  /* 0xfffffec406057836 */ /* 0x004fe20000000000 */
[----:B------:R-:W-:Y:S01]  /*183d0*/  LDGSTS.E [R4+-0x7ff20], desc[UR28][R176.64], !P5 ;  /* 0x800e0000b0047fae */ /* 0x000fe2000e9a101c */
[----:B------:R-:W-:-:S03]  /*183e0*/  IMAD.WIDE R172, R252, 0x4, R50 ;  /* 0x00000004fcac7825 */ /* 0x000fc600078e0232 */
[----:B------:R-:W2:Y:S01]  /*183f0*/  LDL.64 R28, [R1+0x148] ;  /* 0x00014800011c7983 */ /* 0x000ea20000100a00 */
[----:B------:R-:W1:Y:S01]  /*18400*/  LDC R6, c[0x0][0x3a0] ;  /* 0x0000e800ff067b82 */ /* 0x000e620000000800 */
[----:B------:R-:W-:Y:S01]  /*18410*/  ISETP.GE.U32.AND P4, PT, R5, 0x7ffffe85, PT ;  /* 0x7ffffe850500780c */ /* 0x000fe20003f86070 */
[C---:B------:R-:W-:Y:S01]  /*18420*/  IMAD.WIDE R170, R252.reuse, 0x4, R52 ;  /* 0x00000004fcaa7825 */ /* 0x040fe200078e0234 */
[----:B------:R-:W-:Y:S03]  /*18430*/  LDGSTS.E [R4+-0x7ff1c], desc[UR28][R172.64], !P6 ;  /* 0x800e4000ac047fae */ /* 0x000fe6000f1a101c */
[----:B------:R-:W-:Y:S01]  /*18440*/  IMAD.WIDE R166, R252, 0x4, R54 ;  /* 0x00000004fca67825 */ /* 0x000fe200078e0236 */
[----:B------:R-:W-:Y:S03]  /*18450*/  LDGSTS.E [R4+-0x7ff18], desc[UR28][R170.64], !P3 ;  /* 0x800e8000aa047fae */ /* 0x000fe6000d9a101c */
[----:B-1----:R-:W-:Y:S01]  /*18460*/  VIADD R5, R9, 0xfffffec3 ;  /* 0xfffffec309057836 */ /* 0x002fe20000000000 */
[----:B------:R-:W2:Y:S04]  /*18470*/  LDL.64 R50, [R1+0x38] ;  /* 0x0000380001327983 */ /* 0x000ea80000100a00 */
[----:B------:R-:W-:Y:S01]  /*18480*/  ISETP.GE.U32.AND P5, PT, R5, 0x7ffffe84, PT ;  /* 0x7ffffe840500780c */ /* 0x000fe20003fa6070 */
[----:B------:R-:W-:Y:S01]  /*18490*/  VIADD R5, R8, 0xfffffec2 ;  /* 0xfffffec208057836 */ /* 0x000fe20000000000 */
[----:B------:R-:W-:Y:S01]  /*184a0*/  LDGSTS.E [R4+-0x7ff14], desc[UR28][R166.64], !P4 ;  /* 0x800ec000a6047fae */ /* 0x000fe2000e1a101c */
[----:B------:R-:W-:-:S03]  /*184b0*/  IMAD.WIDE R164, R252, 0x4, R56 ;  /* 0x00000004fca47825 */ /* 0x000fc600078e0238 */
[----:B------:R-:W-:Y:S01]  /*184c0*/  ISETP.GE.U32.AND P6, PT, R5, 0x7ffffe83, PT ;  /* 0x7ffffe830500780c */ /* 0x000fe20003fc6070 */
[C---:B------:R-:W-:Y:S01]  /*184d0*/  IMAD.WIDE R160, R252.reuse, 0x4, R58 ;  /* 0x00000004fca07825 */ /* 0x040fe200078e023a */
[----:B------:R-:W2:Y:S03]  /*184e0*/  LDL.64 R52, [R1+0x68] ;  /* 0x0000680001347983 */ /* 0x000ea60000100a00 */
[----:B------:R-:W-:Y:S01]  /*184f0*/  IMAD.WIDE R156, R252, 0x4, R60 ;  /* 0x00000004fc9c7825 */ /* 0x000fe200078e023c */
[----:B------:R-:W2:Y:S03]  /*18500*/  LDL.64 R54, [R1+0x98] ;  /* 0x0000980001367983 */ /* 0x000ea60000100a00 */
[----:B------:R-:W-:Y:S01]  /*18510*/  VIADD R5, R7, 0xfffffec1 ;  /* 0xfffffec107057836 */ /* 0x000fe20000000000 */
[----:B------:R-:W2:Y:S01]  /*18520*/  LDL.64 R56, [R1+0xd0] ;  /* 0x0000d00001387983 */ /* 0x000ea20000100a00 */
[----:B------:R-:W-:-:S03]  /*18530*/  VIADD R252, R6, 0xfffffec0 ;  /* 0xfffffec006fc7836 */ /* 0x000fc60000000000 */
[----:B------:R-:W-:Y:S01]  /*18540*/  ISETP.GE.U32.AND P3, PT, R5, 0x7ffffe82, PT ;  /* 0x7ffffe820500780c */ /* 0x000fe20003f66070 */
[----:B------:R-:W2:Y:S01]  /*18550*/  LDL.64 R58, [R1+0x110] ;  /* 0x00011000013a7983 */ /* 0x000ea20000100a00 */
[----:B------:R-:W-:Y:S01]  /*18560*/  ISETP.GE.U32.AND P4, PT, R252, 0x7ffffe81, PT ;  /* 0x7ffffe81fc00780c */ /* 0x000fe20003f86070 */
[----:B------:R-:W-:Y:S02]  /*18570*/  VIADD R5, R71, 0x100000 ;  /* 0x0010000047057836 */ /* 0x000fe40000000000 */
[----:B------:R-:W2:Y:S04]  /*18580*/  LDL.64 R60, [R1+0x138] ;  /* 0x00013800013c7983 */ /* 0x000ea80000100a00 */
[----:B------:R-:W-:Y:S04]  /*18590*/  LDGSTS.E [R5+-0x7ff10], desc[UR28][R164.64], !P5 ;  /* 0x800f0000a4057fae */ /* 0x000fe8000e9a101c */
[----:B------:R-:W-:Y:S04]  /*185a0*/  LDGSTS.E [R4+-0x7ff0c], desc[UR28][R160.64], !P6 ;  /* 0x800f4000a0047fae */ /* 0x000fe8000f1a101c */
[----:B------:R-:W-:Y:S04]  /*185b0*/  LDGSTS.E [R5+-0x7ff08], desc[UR28][R156.64], !P3 ;  /* 0x800f80009c057fae */ /* 0x000fe8000d9a101c */
[----:B------:R-:W-:Y:S04]  /*185c0*/  LDGSTS.E [R4+-0x7ff04], desc[UR28][R158.64], !P4 ;  /* 0x800fc0009e047fae */ /* 0x000fe8000e1a101c */
[----:B------:R-:W0:Y:S04]  /*185d0*/  LDGDEPBAR ;  /* 0x00000000000079af */ /* 0x000e280000000000 */
[----:B----4-:R-:W-:Y:S04]  /*185e0*/  LDGSTS.E [R0+0x40000], desc[UR28][R38.64], P2 ;  /* 0x4000000026007fae */ /* 0x010fe800091a101c */
[----:B------:R-:W4:Y:S04]  /*185f0*/  LDL.64 R4, [R1+0x190] ;  /* 0x0001900001047983 */ /* 0x000f280000100a00 */
[----:B------:R-:W2:Y:S04]  /*18600*/  LDL.64 R8, [R1+0x30] ;  /* 0x0000300001087983 */ /* 0x000ea80000100a00 */
[----:B------:R-:W2:Y:S04]  /*18610*/  LDL.64 R38, [R1+0x48] ;  /* 0x0000480001267983 */ /* 0x000ea80000100a00 */
[----:B------:R-:W-:Y:S04]  /*18620*/  LDGSTS.E [R0+0x40400], desc[UR28][R250.64], P2 ;  /* 0x40400000fa007fae */ /* 0x000fe800091a101c */
[----:B------:R-:W2:Y:S04]  /*18630*/  LDL.LU.64 R250, [R1+0x6a8] ;  /* 0x0006a80001fa7983 */ /* 0x000ea80000300a00 */
[----:B----4-:R-:W-:Y:S04]  /*18640*/  LDGSTS.E [R0+0x40800], desc[UR28][R4.64], P2 ;  /* 0x4080000004007fae */ /* 0x010fe800091a101c */
[----:B---3--:R-:W-:Y:S04]  /*18650*/  LDGSTS.E [R0+0x40c00], desc[UR28][R30.64], P2 ;  /* 0x40c000001e007fae */ /* 0x008fe800091a101c */
[----:B--2---:R-:W-:Y:S04]  /*18660*/  LDGSTS.E [R0+0x41000], desc[UR28][R28.64], P2 ;  /* 0x410000001c007fae */ /* 0x004fe800091a101c */
[----:B------:R-:W2:Y:S04]  /*18670*/  LDL.64 R4, [R1+0x1c0] ;  /* 0x0001c00001047983 */ /* 0x000ea80000100a00 */
[----:B------:R-:W3:Y:S04]  /*18680*/  LDL.64 R30, [R1+0x298] ;  /* 0x00029800011e7983 */ /* 0x000ee80000100a00 */
[----:B------:R-:W4:Y:S04]  /*18690*/  LDL.64 R28, [R1+0x1a8] ;  /* 0x0001a800011c7983 */ /* 0x000f280000100a00 */
        /* <DEDUP_REMOVED lines=12> */
[----:B------:R-:W2:Y:S04]  /*18760*/  LDL.64 R58, [R1+0x228] ;  /* 0x00022800013a7983 */ /* 0x000ea80000100a00 */
[----:B------:R-:W2:Y:S04]  /*18770*/  LDL.64 R60, [R1+0x1e8] ;  /* 0x0001e800013c7983 */ /* 0x000ea80000100a00 */
[----:B------:R-:W2:Y:S04]  /*18780*/  LDL.64 R62, [R1+0x1d0] ;  /* 0x0001d000013e7983 */ /* 0x000ea80000100a00 */
[----:B------:R-:W-:Y:S04]  /*18790*/  LDGSTS.E [R0+0x43400], desc[UR28][R36.64], P2 ;  /* 0x4340000024007fae */ /* 0x000fe800091a101c */
[----:B------:R-:W-:Y:S04]  /*187a0*/  LDGSTS.E [R0+0x43800], desc[UR28][R26.64], P2 ;  /* 0x438000001a007fae */ /* 0x000fe800091a101c */
[----:B------:R-:W-:Y:S04]  /*187b0*/  LDGSTS.E [R0+0x43c00], desc[UR28][R22.64], P2 ;  /* 0x43c0000016007fae */ /* 0x000fe800091a101c */
        /* <DEDUP_REMOVED lines=10> */
[----:B------:R-:W3:Y:S04]  /*18860*/  LDL.LU.64 R32, [R1+0x680] ;  /* 0x0006800001207983 */ /* 0x000ee80000300a00 */
        /* <DEDUP_REMOVED lines=13> */
[----:B------:R1:W-:Y:S04]  /*18940*/  LDGSTS.E [R0+0x47c00], desc[UR28][R234.64], P2 ;  /* 0x47c00000ea007fae */ /* 0x0003e800091a101c */
[----:B------:R-:W2:Y:S04]  /*18950*/  LDL.64 R8, [R1+0xe0] ;  /* 0x0000e00001087983 */ /* 0x000ea80000100a00 */
[----:B------:R-:W2:Y:S04]  /*18960*/  LDL.64 R40, [R1+0xc8] ;  /* 0x0000c80001287983 */ /* 0x000ea80000100a00 */
[----:B---3--:R-:W-:Y:S04]  /*18970*/  LDGSTS.E [R70+0x40100], desc[UR28][R30.64], P2 ;  /* 0x401000001e467fae */ /* 0x008fe800091a101c */
[----:B------:R-:W-:Y:S04]  /*18980*/  LDGSTS.E [R70+0x40500], desc[UR28][R50.64], P2 ;  /* 0x4050000032467fae */ /* 0x000fe800091a101c */
[----:B------:R-:W-:Y:S04]  /*18990*/  LDGSTS.E [R70+0x40900], desc[UR28][R52.64], P2 ;  /* 0x4090000034467fae */ /* 0x000fe800091a101c */
[----:B------:R-:W3:Y:S04]  /*189a0*/  LDL.LU.64 R30, [R1+0x658] ;  /* 0x00065800011e7983 */ /* 0x000ee80000300a00 */
[----:B------:R-:W2:Y:S04]  /*189b0*/  LDL.LU.64 R50, [R1+0x650] ;  /* 0x0006500001327983 */ /* 0x000ea80000300a00 */
[----:B------:R-:W2:Y:S04]  /*189c0*/  LDL.LU.64 R52, [R1+0x648] ;  /* 0x0006480001347983 */ /* 0x000ea80000300a00 */
[----:B------:R-:W-:Y:S04]  /*189d0*/  LDGSTS.E [R70+0x40d00], desc[UR28][R54.64], P2 ;  /* 0x40d0000036467fae */ /* 0x000fe800091a101c */
[----:B------:R-:W-:Y:S04]  /*189e0*/  LDGSTS.E [R70+0x41100], desc[UR28][R56.64], P2 ;  /* 0x4110000038467fae */ /* 0x000fe800091a101c */
[----:B------:R-:W-:Y:S04]  /*189f0*/  LDGSTS.E [R70+0x41500], desc[UR28][R58.64], P2 ;  /* 0x415000003a467fae */ /* 0x000fe800091a101c */
[----:B------:R-:W2:Y:S04]  /*18a00*/  LDL.LU.64 R54, [R1+0x640] ;  /* 0x0006400001367983 */ /* 0x000ea80000300a00 */
[----:B------:R-:W2:Y:S04]  /*18a10*/  LDL.LU.64 R56, [R1+0x638] ;  /* 0x0006380001387983 */ /* 0x000ea80000300a00 */
[----:B------:R-:W2:Y:S04]  /*18a20*/  LDL.LU.64 R58, [R1+0x630] ;  /* 0x00063000013a7983 */ /* 0x000ea80000300a00 */
[----:B------:R-:W-:Y:S04]  /*18a30*/  LDGSTS.E [R70+0x41900], desc[UR28][R60.64], P2 ;  /* 0x419000003c467fae */ /* 0x000fe800091a101c */
[----:B------:R-:W-:Y:S04]  /*18a40*/  LDGSTS.E [R70+0x41d00], desc[UR28][R62.64], P2 ;  /* 0x41d000003e467fae */ /* 0x000fe800091a101c */
[----:B------:R-:W-:Y:S04]  /*18a50*/  LDGSTS.E [R70+0x42100], desc[UR28][R4.64], P2 ;  /* 0x4210000004467fae */ /* 0x000fe800091a101c */
[----:B------:R-:W2:Y:S04]  /*18a60*/  LDL.LU.64 R60, [R1+0x628] ;  /* 0x00062800013c7983 */ /* 0x000ea80000300a00 */
[----:B------:R-:W2:Y:S04]  /*18a70*/  LDL.LU.64 R62, [R1+0x620] ;  /* 0x00062000013e7983 */ /* 0x000ea80000300a00 */
[----:B----4-:R-:W-:Y:S04]  /*18a80*/  LDGSTS.E [R70+0x42500], desc[UR28][R28.64], P2 ;  /* 0x425000001c467fae */ /* 0x010fe800091a101c */
[----:B------:R-:W4:Y:S04]  /*18a90*/  LDL.64 R4, [R1+0x1b0] ;  /* 0x0001b00001047983 */ /* 0x000f280000100a00 */
[----:B------:R-:W3:Y:S04]  /*18aa0*/  LDL.64 R28, [R1+0x340] ;  /* 0x00034000011c7983 */ /* 0x000ee80000100a00 */
[----:B--2---:R-:W-:Y:S04]  /*18ab0*/  LDGSTS.E [R70+0x42900], desc[UR28][R62.64], P2 ;  /* 0x429000003e467fae */ /* 0x004fe800091a101c */
[----:B------:R-:W-:Y:S04]  /*18ac0*/  LDGSTS.E [R70+0x42d00], desc[UR28][R60.64], P2 ;  /* 0x42d000003c467fae */ /* 0x000fe800091a101c */
[----:B------:R-:W-:Y:S04]  /*18ad0*/  LDGSTS.E [R70+0x43100], desc[UR28][R58.64], P2 ;  /* 0x431000003a467fae */ /* 0x000fe800091a101c */
[----:B------:R-:W2:Y:S04]  /*18ae0*/  LDL.64 R62, [R1+0x320] ;  /* 0x00032000013e7983 */ /* 0x000ea80000100a00 */
[----:B------:R-:W-:Y:S04]  /*18af0*/  LDGSTS.E [R70+0x43500], desc[UR28][R56.64], P2 ;  /* 0x4350000038467fae */ /* 0x000fe800091a101c */
[----:B------:R-:W4:Y:S04]  /*18b00*/  LDL.64 R60, [R1+0x308] ;  /* 0x00030800013c7983 */ /* 0x000f280000100a00 */
[----:B------:R-:W-:Y:S04]  /*18b10*/  LDGSTS.E [R70+0x43900], desc[UR28][R54.64], P2 ;  /* 0x4390000036467fae */ /* 0x000fe800091a101c */
[----:B------:R-:W4:Y:S04]  /*18b20*/  LDL.64 R58, [R1+0x2f0] ;  /* 0x0002f000013a7983 */ /* 0x000f280000100a00 */
[----:B------:R-:W-:Y:S04]  /*18b30*/  LDGSTS.E [R70+0x43d00], desc[UR28][R52.64], P2 ;  /* 0x43d0000034467fae */ /* 0x000fe800091a101c */
[----:B------:R-:W4:Y:S04]  /*18b40*/  LDL.64 R56, [R1+0x2d8] ;  /* 0x0002d80001387983 */ /* 0x000f280000100a00 */
[----:B------:R-:W-:Y:S04]  /*18b50*/  LDGSTS.E [R70+0x44100], desc[UR28][R50.64], P2 ;  /* 0x4410000032467fae */ /* 0x000fe800091a101c */
[----:B------:R-:W4:Y:S04]  /*18b60*/  LDL.64 R54, [R1+0x2c8] ;  /* 0x0002c80001367983 */ /* 0x000f280000100a00 */
[----:B------:R-:W4:Y:S04]  /*18b70*/  LDL.64 R52, [R1+0x2b8] ;  /* 0x0002b80001347983 */ /* 0x000f280000100a00 */
[----:B------:R-:W-:Y:S04]  /*18b80*/  LDGSTS.E [R70+0x44500], desc[UR28][R8.64], P2 ;  /* 0x4450000008467fae */ /* 0x000fe800091a101c */
[----:B------:R-:W4:Y:S04]  /*18b90*/  LDL.64 R50, [R1+0x2a0] ;  /* 0x0002a00001327983 */ /* 0x000f280000100a00 */
[----:B------:R-:W-:Y:S04]  /*18ba0*/  LDGSTS.E [R70+0x44900], desc[UR28][R40.64], P2 ;  /* 0x4490000028467fae */ /* 0x000fe800091a101c */
[----:B---3--:R-:W-:Y:S04]  /*18bb0*/  LDGSTS.E [R70+0x44d00], desc[UR28][R30.64], P2 ;  /* 0x44d000001e467fae */ /* 0x008fe800091a101c */
[----:B------:R-:W-:Y:S04]  /*18bc0*/  LDGSTS.E [R70+0x45100], desc[UR28][R38.64], P2 ;  /* 0x4510000026467fae */ /* 0x000fe800091a101c */
[----:B------:R-:W3:Y:S04]  /*18bd0*/  LDL.64 R40, [R1+0x288] ;  /* 0x0002880001287983 */ /* 0x000ee80000100a00 */
[----:B------:R-:W3:Y:S04]  /*18be0*/  LDL.64 R30, [R1+0x268] ;  /* 0x00026800011e7983 */ /* 0x000ee80000100a00 */
[----:B------:R-:W-:Y:S04]  /*18bf0*/  LDGSTS.E [R70+0x45500], desc[UR28][R32.64], P2 ;  /* 0x4550000020467fae */ /* 0x000fe800091a101c */
[----:B------:R-:W3:Y:S04]  /*18c00*/  LDL.64 R38, [R1+0x250] ;  /* 0x0002500001267983 */ /* 0x000ee80000100a00 */
[----:B------:R-:W-:Y:S04]  /*18c10*/  LDGSTS.E [R70+0x45900], desc[UR28][R36.64], P2 ;  /* 0x4590000024467fae */ /* 0x000fe800091a101c */
[----:B------:R-:W3:Y:S04]  /*18c20*/  LDL.64 R32, [R1+0x230] ;  /* 0x0002300001207983 */ /* 0x000ee80000100a00 */
[----:B------:R-:W-:Y:S04]  /*18c30*/  LDGSTS.E [R70+0x45d00], desc[UR28][R34.64], P2 ;  /* 0x45d0000022467fae */ /* 0x000fe800091a101c */
[----:B------:R-:W3:Y:S04]  /*18c40*/  LDL.64 R36, [R1+0x200] ;  /* 0x0002000001247983 */ /* 0x000ee80000100a00 */
        /* <DEDUP_REMOVED lines=10> */
[----:B------:R-:W3:Y:S04]  /*18cf0*/  LDL.64 R8, [R1+0x1a0] ;  /* 0x0001a00001087983 */ /* 0x000ee80000100a00 */
[----:B------:R-:W3:Y:S04]  /*18d00*/  LDL.LU.64 R42, [R1+0x618] ;  /* 0x00061800012a7983 */ /* 0x000ee80000300a00 */
[----:B------:R-:W3:Y:S04]  /*18d10*/  LDL.LU.64 R28, [R1+0x610] ;  /* 0x00061000011c7983 */ /* 0x000ee80000300a00 */
[----:B--2---:R-:W-:Y:S04]  /*18d20*/  LDGSTS.E [R69+0x40600], desc[UR28][R62.64], P2 ;  /* 0x406000003e457fae */ /* 0x004fe800091a101c */
[----:B----4-:R-:W-:Y:S04]  /*18d30*/  LDGSTS.E [R69+0x40a00], desc[UR28][R60.64], P2 ;  /* 0x40a000003c457fae */ /* 0x010fe800091a101c */
[----:B------:R-:W2:Y:S04]  /*18d40*/  LDL.64 R62, [R1+0x3e8] ;  /* 0x0003e800013e7983 */ /* 0x000ea80000100a00 */
[----:B------:R-:W-:Y:S04]  /*18d50*/  LDGSTS.E [R69+0x40e00], desc[UR28][R58.64], P2 ;  /* 0x40e000003a457fae */ /* 0x000fe800091a101c */
[----:B------:R-:W4:Y:S04]  /*18d60*/  LDL.64 R60, [R1+0x3d8] ;  /* 0x0003d800013c7983 */ /* 0x000f280000100a00 */
[----:B------:R-:W-:Y:S04]  /*18d70*/  LDGSTS.E [R69+0x41200], desc[UR28][R56.64], P2 ;  /* 0x4120000038457fae */ /* 0x000fe800091a101c */
[----:B------:R-:W2:Y:S04]  /*18d80*/  LDL.64 R58, [R1+0x3d0] ;  /* 0x0003d000013a7983 */ /* 0x000ea80000100a00 */
[----:B------:R-:W-:Y:S04]  /*18d90*/  LDGSTS.E [R69+0x41600], desc[UR28][R54.64], P2 ;  /* 0x4160000036457fae */ /* 0x000fe800091a101c */
[----:B------:R-:W-:Y:S04]  /*18da0*/  LDGSTS.E [R69+0x41a00], desc[UR28][R52.64], P2 ;  /* 0x41a0000034457fae */ /* 0x000fe800091a101c */
[----:B------:R-:W2:Y:S04]  /*18db0*/  LDL.64 R56, [R1+0x3b8] ;  /* 0x0003b80001387983 */ /* 0x000ea80000100a00 */
[----:B------:R-:W-:Y:S04]  /*18dc0*/  LDGSTS.E [R69+0x41e00], desc[UR28][R50.64], P2 ;  /* 0x41e0000032457fae */ /* 0x000fe800091a101c */
[----:B------:R-:W2:Y:S04]  /*18dd0*/  LDL.64 R54, [R1+0x3a8] ;  /* 0x0003a80001367983 */ /* 0x000ea80000100a00 */
[----:B------:R-:W2:Y:S04]  /*18de0*/  LDL.64 R52, [R1+0x398] ;  /* 0x0003980001347983 */ /* 0x000ea80000100a00 */
[----:B------:R-:W2:Y:S04]  /*18df0*/  LDL.64 R50, [R1+0x380] ;  /* 0x0003800001327983 */ /* 0x000ea80000100a00 */
[----:B---3--:R-:W-:Y:S04]  /*18e00*/  LDGSTS.E [R69+0x42200], desc[UR28][R40.64], P2 ;  /* 0x4220000028457fae */ /* 0x008fe800091a101c */
[----:B------:R-:W-:Y:S04]  /*18e10*/  LDGSTS.E [R69+0x42600], desc[UR28][R30.64], P2 ;  /* 0x426000001e457fae */ /* 0x000fe800091a101c */
[----:B------:R-:W3:Y:S04]  /*18e20*/  LDL.LU.64 R40, [R1+0x608] ;  /* 0x0006080001287983 */ /* 0x000ee80000300a00 */
        /* <DEDUP_REMOVED lines=8> */
[----:B------:R1:W-:Y:S04]  /*18eb0*/  LDGSTS.E [R69+0x43a00], desc[UR28][R4.64], P2 ;  /* 0x43a0000004457fae */ /* 0x0003e800091a101c */
[----:B------:R1:W-:Y:S04]  /*18ec0*/  LDGSTS.E [R69+0x43e00], desc[UR28][R8.64], P2 ;  /* 0x43e0000008457fae */ /* 0x0003e800091a101c */
[----:B------:R-:W4:Y:S04]  /*18ed0*/  LDL.LU.64 R34, [R1+0x5e0] ;  /* 0x0005e00001227983 */ /* 0x000f280000300a00 */
[----:B--2---:R2:W-:Y:S04]  /*18ee0*/  LDGSTS.E [R69+0x44200], desc[UR28][R36.64], P2 ;  /* 0x4420000024457fae */ /* 0x0045e800091a101c */
[----:B------:R2:W-:Y:S04]  /*18ef0*/  LDGSTS.E [R69+0x44600], desc[UR28][R38.64], P2 ;  /* 0x4460000026457fae */ /* 0x0005e800091a101c */
[----:B---3--:R2:W-:Y:S04]  /*18f00*/  LDGSTS.E [R69+0x44a00], desc[UR28][R40.64], P2 ;  /* 0x44a0000028457fae */ /* 0x0085e800091a101c */
[----:B------:R-:W3:Y:S04]  /*18f10*/  LDL.LU.64 R36, [R1+0x5d8] ;  /* 0x0005d80001247983 */ /* 0x000ee80000300a00 */
[----:B------:R-:W2:Y:S04]  /*18f20*/  LDL.LU.64 R38, [R1+0x5d0] ;  /* 0x0005d00001267983 */ /* 0x000ea80000300a00 */
[----:B------:R-:W2:Y:S04]  /*18f30*/  LDL.LU.64 R40, [R1+0x5c8] ;  /* 0x0005c80001287983 */ /* 0x000ea80000300a00 */
[----:B------:R1:W-:Y:S04]  /*18f40*/  LDGSTS.E [R69+0x44e00], desc[UR28][R42.64], P2 ;  /* 0x44e000002a457fae */ /* 0x0003e800091a101c */
[----:B------:R1:W-:Y:S04]  /*18f50*/  LDGSTS.E [R69+0x45200], desc[UR28][R44.64], P2 ;  /* 0x452000002c457fae */ /* 0x0003e800091a101c */
[----:B------:R1:W-:Y:S04]  /*18f60*/  LDGSTS.E [R69+0x45600], desc[UR28][R46.64], P2 ;  /* 0x456000002e457fae */ /* 0x0003e800091a101c */
[----:B------:R-:W2:Y:S04]  /*18f70*/  LDL.LU.64 R42, [R1+0x5c0] ;  /* 0x0005c000012a7983 */ /* 0x000ea80000300a00 */
[----:B------:R-:W2:Y:S04]  /*18f80*/  LDL.LU.64 R44, [R1+0x5b8] ;  /* 0x0005b800012c7983 */ /* 0x000ea80000300a00 */
[----:B------:R-:W2:Y:S04]  /*18f90*/  LDL.LU.64 R46, [R1+0x5b0] ;  /* 0x0005b000012e7983 */ /* 0x000ea80000300a00 */
[----:B------:R1:W-:Y:S04]  /*18fa0*/  LDGSTS.E [R69+0x45a00], desc[UR28][R48.64], P2 ;  /* 0x45a0000030457fae */ /* 0x0003e800091a101c */
[----:B------:R1:W-:Y:S04]  /*18fb0*/  LDGSTS.E [R69+0x45e00], desc[UR28][R2.64], P2 ;  /* 0x45e0000002457fae */ /* 0x0003e800091a101c */
[----:B------:R1:W-:Y:S04]  /*18fc0*/  LDGSTS.E [R69+0x46200], desc[UR28][R66.64], P2 ;  /* 0x4620000042457fae */ /* 0x0003e800091a101c */
[----:B------:R-:W2:Y:S04]  /*18fd0*/  LDL.LU.64 R48, [R1+0x5a8] ;  /* 0x0005a80001307983 */ /* 0x000ea80000300a00 */
[----:B------:R-:W2:Y:S04]  /*18fe0*/  LDL.LU.64 R2, [R1+0x5a0] ;  /* 0x0005a00001027983 */ /* 0x000ea80000300a00 */
[----:B------:R1:W-:Y:S04]  /*18ff0*/  LDGSTS.E [R69+0x46600], desc[UR28][R64.64], P2 ;  /* 0x4660000040457fae */ /* 0x0003e800091a101c */
[----:B------:R1:W-:Y:S04]  /*19000*/  LDGSTS.E [R69+0x46a00], desc[UR28][R246.64], P2 ;  /* 0x46a00000f6457fae */ /* 0x0003e800091a101c */
[----:B------:R1:W-:Y:S04]  /*19010*/  LDGSTS.E [R69+0x46e00], desc[UR28][R206.64], P2 ;  /* 0x46e00000ce457fae */ /* 0x0003e800091a101c */
[----:B------:R1:W-:Y:S04]  /*19020*/  LDGSTS.E [R69+0x47200], desc[UR28][R214.64], P2 ;  /* 0x47200000d6457fae */ /* 0x0003e800091a101c */
[----:B------:R1:W-:Y:S04]  /*19030*/  LDGSTS.E [R69+0x47600], desc[UR28][R222.64], P2 ;  /* 0x47600000de457fae */ /* 0x0003e800091a101c */
[----:B------:R1:W-:Y:S04]  /*19040*/  LDGSTS.E [R69+0x47a00], desc[UR28][R230.64], P2 ;  /* 0x47a00000e6457fae */ /* 0x0003e800091a101c */
[----:B------:R1:W-:Y:S04]  /*19050*/  LDGSTS.E [R69+0x47e00], desc[UR28][R238.64], P2 ;  /* 0x47e00000ee457fae */ /* 0x0003e800091a101c */
[----:B------:R1:W-:Y:S04]  /*19060*/  LDGSTS.E [R68+0x40300], desc[UR28][R62.64], P2 ;  /* 0x403000003e447fae */ /* 0x0003e800091a101c */
[----:B----4-:R4:W-:Y:S04]  /*19070*/  LDGSTS.E [R68+0x40700], desc[UR28][R60.64], P2 ;  /* 0x407000003c447fae */ /* 0x0109e800091a101c */
[----:B------:R4:W-:Y:S04]  /*19080*/  LDGSTS.E [R68+0x40b00], desc[UR28][R58.64], P2 ;  /* 0x40b000003a447fae */ /* 0x0009e800091a101c */
[----:B------:R4:W-:Y:S04]  /*19090*/  LDGSTS.E [R68+0x40f00], desc[UR28][R56.64], P2 ;  /* 0x40f0000038447fae */ /* 0x0009e800091a101c */
[----:B------:R4:W-:Y:S04]  /*190a0*/  LDGSTS.E [R68+0x41300], desc[UR28][R54.64], P2 ;  /* 0x4130000036447fae */ /* 0x0009e800091a101c */
[----:B------:R4:W-:Y:S04]  /*190b0*/  LDGSTS.E [R68+0x41700], desc[UR28][R52.64], P2 ;  /* 0x4170000034447fae */ /* 0x0009e800091a101c */
[----:B------:R4:W-:Y:S04]  /*190c0*/  LDGSTS.E [R68+0x41b00], desc[UR28][R50.64], P2 ;  /* 0x41b0000032447fae */ /* 0x0009e800091a101c */
[----:B--2---:R4:W-:Y:S04]  /*190d0*/  LDGSTS.E [R68+0x41f00], desc[UR28][R2.64], P2 ;  /* 0x41f0000002447fae */ /* 0x0049e800091a101c */
[----:B------:R4:W-:Y:S04]  /*190e0*/  LDGSTS.E [R68+0x42300], desc[UR28][R48.64], P2 ;  /* 0x4230000030447fae */ /* 0x0009e800091a101c */
[----:B------:R4:W-:Y:S04]  /*190f0*/  LDGSTS.E [R68+0x42700], desc[UR28][R46.64], P2 ;  /* 0x427000002e447fae */ /* 0x0009e800091a101c */
[----:B------:R4:W5:Y:S04]  /*19100*/  LDL.LU.64 R2, [R1+0x598] ;  /* 0x0005980001027983 */ /* 0x0009680000300a00 */
[----:B------:R4:W-:Y:S04]  /*19110*/  LDGSTS.E [R68+0x42b00], desc[UR28][R44.64], P2 ;  /* 0x42b000002c447fae */ /* 0x0009e800091a101c */
[----:B------:R4:W-:Y:S04]  /*19120*/  LDGSTS.E [R68+0x42f00], desc[UR28][R42.64], P2 ;  /* 0x42f000002a447fae */ /* 0x0009e800091a101c */
[----:B------:R4:W-:Y:S04]  /*19130*/  LDGSTS.E [R68+0x43300], desc[UR28][R40.64], P2 ;  /* 0x4330000028447fae */ /* 0x0009e800091a101c */
[----:B------:R4:W-:Y:S04]  /*19140*/  LDGSTS.E [R68+0x43700], desc[UR28][R38.64], P2 ;  /* 0x4370000026447fae */ /* 0x0009e800091a101c */
[----:B---3--:R4:W-:Y:S04]  /*19150*/  LDGSTS.E [R68+0x43b00], desc[UR28][R36.64], P2 ;  /* 0x43b0000024447fae */ /* 0x0089e800091a101c */
        /* <DEDUP_REMOVED lines=12> */
[----:B------:R4:W-:Y:S01]  /*19220*/  LDGSTS.E [R68+0x46f00], desc[UR28][R10.64], P2 ;  /* 0x46f000000a447fae */ /* 0x0009e200091a101c */
[----:B-1----:R-:W1:Y:S03]  /*19230*/  S2R R0, SR_TID.X ;  /* 0x0000000000007919 */ /* 0x002e660000002100 */
[----:B------:R4:W-:Y:S04]  /*19240*/  LDGSTS.E [R68+0x47300], desc[UR28][R248.64], P2 ;  /* 0x47300000f8447fae */ /* 0x0009e800091a101c */
[----:B------:R4:W-:Y:S04]  /*19250*/  LDGSTS.E [R68+0x47700], desc[UR28][R72.64], P2 ;  /* 0x4770000048447fae */ /* 0x0009e800091a101c */
[----:B------:R4:W-:Y:S04]  /*19260*/  LDGSTS.E [R68+0x47b00], desc[UR28][R74.64], P2 ;  /* 0x47b000004a447fae */ /* 0x0009e800091a101c */
[----:B------:R4:W-:Y:S04]  /*19270*/  LDGSTS.E [R68+0x47f00], desc[UR28][R240.64], P2 ;  /* 0x47f00000f0447fae */ /* 0x0009e800091a101c */
[----:B------:R-:W0:Y:S01]  /*19280*/  LDGDEPBAR ;  /* 0x00000000000079af */ /* 0x000e220000000000 */
[----:B------:R-:W-:-:S05]  /*19290*/  VIADD R4, R6, 0xfffffebf ;  /* 0xfffffebf06047836 */ /* 0x000fca0000000000 */
[----:B------:R-:W-:Y:S02]  /*192a0*/  ISETP.GE.U32.AND P3, PT, R4, 0x7ffffe80, PT ;  /* 0x7ffffe800400780c */ /* 0x000fe40003f66070 */
[----:B-1----:R-:W-:Y:S01]  /*192b0*/  LOP3.LUT R0, R0, 0x7f, RZ, 0xc0, !PT ;  /* 0x0000007f00007812 */ /* 0x002fe200078ec0ff */
[----:B------:R-:W-:-:S04]  /*192c0*/  DEPBAR.LE SB0, 0x8 ;  /* 0x000082000000791a */ /* 0x000fc80000000000 */
[----:B------:R-:W-:Y:S06]  /*192d0*/  BAR.SYNC.DEFER_BLOCKING 0x0 ;  /* 0x0000000000007b1d */ /* 0x000fec0000010000 */
[----:B----4-:R-:W-:Y:S05]  /*192e0*/  @!P0 BRA `(.L_x_6) ;  /* 0x0000000000448947 */ /* 0x010fea0003800000 */
[----:B------:R-:W-:Y:S04]  /*192f0*/  LDS.128 R4, [R71+0x60000] ;  /* 0x0600000047047984 */ /* 0x000fe80000000c00 */
        /* <DEDUP_REMOVED lines=14> */
[----:B------:R-:W1:Y:S02]  /*193e0*/  LDS.128 R64, [R71+0x600f0] ;  /* 0x0600f00047407984 */ /* 0x000e640000000c00 */
[----:B-1----:R1:W-:Y:S02]  /*193f0*/  STTM.x64 tmem[UR12+0x100], R4 ;  /* 0x00010004000079ed */ /* 0x0023e4000834000c */
.L_x_6:
[----:B-1----:R-:W1:Y:S01]  /*19400*/  LDC R7, c[0x0][0x3a0] ;  /* 0x0000e800ff077b82 */ /* 0x002e620000000800 */
[----:B------:R-:W-:Y:S01]  /*19410*/  ISETP.NE.U32.AND P0, PT, RZ, UR9, PT ;  /* 0x00000009ff007c0c */ /* 0x000fe2000bf05070 */
[----:B------:R-:W-:Y:S01]  /*19420*/  USHF.R.S32.HI UR13, URZ, 0x1f, UR4 ;  /* 0x0000001fff0d7899 */ /* 0x000fe20008011404 */
[----:B------:R-:W2:Y:S01]  /*19430*/  FENCE.VIEW.ASYNC.T ;  /* 0x00000000000073c6 */ /* 0x000ea20000000200 */
[----:B------:R-:W-:Y:S02]  /*19440*/  USHF.L.U32 UR30, UR4, 0x2, URZ ;  /* 0x00000002041e7899 */ /* 0x000fe400080006ff */
[----:B------:R-:W-:Y:S02]  /*19450*/  USHF.L.U64.HI UR13, UR4, 0x2, UR13 ;  /* 0x00000002040d7899 */ /* 0x000fe4000801020d */
[----:B------:R-:W3:Y:S01]  /*19460*/  LDC R4, c[0x0][0x3a0] ;  /* 0x0000e800ff047b82 */ /* 0x000ee20000000800 */
[----:B------:R-:W-:-:S07]  /*19470*/  UIADD3 UR14, UPT, UPT, UR11, 0x100, URZ ;  /* 0x000001000b0e7890 */ /* 0x000fce000fffe0ff */
[----:B--2---:R-:W-:Y:S01]  /*19480*/  BAR.SYNC.DEFER_BLOCKING 0x0 ;  /* 0x0000000000007b1d */ /* 0x004fe20000010000 */
[----:B------:R-:W-:-:S04]  /*19490*/  IADD3 R174, P4, PT, R174, UR30, RZ ;  /* 0x0000001eaeae7c10 */ /* 0x000fc8000ff9e0ff */
[----:B------:R-:W-:-:S03]  /*194a0*/  IADD3.X R175, PT, PT, R175, UR13, RZ, P4, !PT ;  /* 0x0000000dafaf7c10 */ /* 0x000fc6000a7fe4ff */
[----:B------:R-:W2:Y:S08]  /*194b0*/  LDC R5, c[0x0][0x3a0] ;  /* 0x0000e800ff057b82 */ /* 0x000eb00000000800 */
[----:B------:R-:W4:Y:S01]  /*194c0*/  LDC R6, c[0x0][0x3a0] ;  /* 0x0000e800ff067b82 */ /* 0x000f220000000800 */
[----:B-1----:R-:W-:-:S05]  /*194d0*/  VIADD R7, R7, 0x3f ;  /* 0x0000003f07077836 */ /* 0x002fca0000000000 */
[----:B------:R-:W-:-:S13]  /*194e0*/  ISETP.LT.OR P2, PT, R7, 0x40, P0 ;  /* 0x000000400700780c */ /* 0x000fda0000741670 */
[----:B---3--:R-:W-:Y:S05]  /*194f0*/  @P2 BRA `(.L_x_7) ;  /* 0x0000000000c02947 */ /* 0x008fea0003800000 */
[----:B------:R-:W-:Y:S01]  /*19500*/  USHF.R.U32.HI UR16, URZ, 0x4, UR10 ;  /* 0x00000004ff107899 */ /* 0x000fe2000801160a */
[----:B------:R-:W-:Y:S01]  /*19510*/  UMOV UR4, URZ ;  /* 0x000000ff00047c82 */ /* 0x000fe20008000000 */
[----:B------:R-:W-:Y:S02]  /*19520*/  UMOV UR5, URZ ;  /* 0x000000ff00057c82 */ /* 0x000fe40008000000 */
[----:B------:R-:W-:Y:S02]  /*19530*/  USGXT.U32 UR16, UR16, 0xe ;  /* 0x0000000e1010789a */ /* 0x000fe40008000000 */
[----:B------:R-:W-:Y:S02]  /*19540*/  UIADD3 UR7, UPT, UPT, UR11, 0x108, URZ ;  /* 0x000001080b077890 */ /* 0x000fe4000fffe0ff */
[----:B------:R-:W-:Y:S02]  /*19550*/  UIADD3 UR36, UP1, UPT, UR16, 0x2, URZ ;  /* 0x0000000210247890 */ /* 0x000fe4000ff3e0ff */
[----:B------:R-:W-:-:S02]  /*19560*/  UIADD3 UR9, UPT, UPT, UR11, 0x110, URZ ;  /* 0x000001100b097890 */ /* 0x000fc4000fffe0ff */
[----:B------:R-:W-:Y:S02]  /*19570*/  UIADD3.X UR37, UPT, UPT, UR4, 0x40004040, URZ, UP1, !UPT ;  /* 0x4000404004257890 */ /* 0x000fe40008ffe4ff */
[----:B------:R-:W-:Y:S01]  /*19580*/  UIADD3 UR15, UPT, UPT, UR11, 0x118, URZ ;  /* 0x000001180b0f7890 */ /* 0x000fe2000fffe0ff */
[----:B------:R-:W-:Y:S01]  /*19590*/  UMOV UR4, UR8 ;  /* 0x0000000800047c82 */ /* 0x000fe20008000000 */
[----:B------:R-:W-:Y:S01]  /*195a0*/  UIADD3.64 UR18, UPT, UPT, UR36, 0x4, URZ ;  /* 0x0000000424127897 */ /* 0x000fe2000fffe0ff */
[----:B------:R-:W-:Y:S01]  /*195b0*/  UMOV UR35, UR4 ;  /* 0x0000000400237c82 */ /* 0x000fe20008000000 */
[----:B------:R-:W-:Y:S02]  /*195c0*/  UIADD3.64 UR4, UPT, UPT, UR36, 0x2, URZ ;  /* 0x0000000224047897 */ /* 0x000fe4000fffe0ff */
[----:B------:R-:W-:Y:S02]  /*195d0*/  UIADD3 UR22, UPT, UPT, UR11, 0x120, URZ ;  /* 0x000001200b167890 */ /* 0x000fe4000fffe0ff */
[----:B------:R-:W-:-:S02]  /*195e0*/  UIADD3.64 UR20, UPT, UPT, UR36, 0x7fe, URZ ;  /* 0x000007fe24147897 */ /* 0x000fc4000fffe0ff */
[----:B------:R-:W-:Y:S02]  /*195f0*/  UIADD3 UR23, UPT, UPT, UR11, 0x128, URZ ;  /* 0x000001280b177890 */ /* 0x000fe4000fffe0ff */
[----:B------:R-:W-:Y:S02]  /*19600*/  UIADD3.64 UR24, UPT, UPT, UR36, 0x800, URZ ;  /* 0x0000080024187897 */ /* 0x000fe4000fffe0ff */
[----:B------:R-:W-:Y:S02]  /*19610*/  UIADD3 UR31, UPT, UPT, UR11, 0x130, URZ ;  /* 0x000001300b1f7890 */ /* 0x000fe4000fffe0ff */
[----:B------:R-:W-:Y:S01]  /*19620*/  UIADD3.64 UR26, UPT, UPT, UR36, 0x802, URZ ;  /* 0x00000802241a7897 */ /* 0x000fe2000fffe0ff */
[----:B------:R-:W-:Y:S01]  /*19630*/  UMOV UR38, 0x0 ;  /* 0x0000000000267882 */ /* 0x000fe20000000000 */
[----:B------:R-:W-:Y:S01]  /*19640*/  UMOV UR39, 0x8400910 ;  /* 0x0840091000277882 */ /* 0x000fe20000000000 */
[----:B------:R-:W-:Y:S02]  /*19650*/  UIADD3 UR34, UPT, UPT, UR11, 0x138, URZ ;  /* 0x000001380b227890 */ /* 0x000fe4000fffe0ff */
[----:B------:R-:W-:Y:S01]  /*19660*/  UIADD3.64 UR32, UPT, UPT, UR36, 0x804, URZ ;  /* 0x0000080424207897 */ /* 0x000fe2000fffe0ff */
[----:B------:R-:W-:Y:S01]  /*19670*/  UMOV UR17, 0x40004040 ;  /* 0x4000404000117882 */ /* 0x000fe20000000000 */
[----:B------:R-:W-:Y:S01]  /*19680*/  UMOV UR40, 0x0 ;  /* 0x0000000000287882 */ /* 0x000fe20000000000 */
[----:B------:R-:W-:Y:S01]  /*19690*/  UMOV UR41, 0x8400910 ;  /* 0x0840091000297882 */ /* 0x000fe20000000000 */
[----:B------:R-:W-:Y:S01]  /*196a0*/  UMOV UR42, 0x0 ;  /* 0x00000000002a7882 */ /* 0x000fe20000000000 */
[----:B------:R-:W-:Y:S01]  /*196b0*/  UMOV UR43, 0x8400910 ;  /* 0x08400910002b7882 */ /* 0x000fe20000000000 */
[----:B------:R1:W-:Y:S01]  /*196c0*/  UTCHMMA tmem[UR14], gdesc[UR16], tmem[UR11], tmem[UR38], idesc[UR39], !UPT ;  /* 0x00ff26100e0079ea */ /* 0x0003e2000f80000b */
[----:B------:R-:W-:Y:S01]  /*196d0*/  UMOV UR44, 0x0 ;  /* 0x00000000002c7882 */ /* 0x000fe20000000000 */
[----:B------:R-:W-:Y:S01]  /*196e0*/  UMOV UR45, 0x8400910 ;  /* 0x08400910002d7882 */ /* 0x000fe20000000000 */
[----:B------:R1:W-:Y:S01]  /*196f0*/  UTCHMMA tmem[UR7], gdesc[UR36], tmem[UR11], tmem[UR40], idesc[UR41], UPT ;  /* 0x00ff2824070079ea */ /* 0x0003e2000b80000b */
        /* <DEDUP_REMOVED lines=12> */
[----:B------:R1:W-:Y:S01]  /*197c0*/  UTCHMMA tmem[UR31], gdesc[UR26], tmem[UR11], tmem[UR50], idesc[UR51], UPT ;  /* 0x00ff321a1f0079ea */ /* 0x0003e2000b80000b */
[----:B------:R1:W-:Y:S01]  /*197d0*/  UTCHMMA tmem[UR34], gdesc[UR32], tmem[UR11], tmem[UR52], idesc[UR53], UPT ;  /* 0x00ff3420220079ea */ /* 0x0003e2000b80000b */
[----:B------:R1:W-:Y:S01]  /*197e0*/  UTCBAR [UR35], URZ ;  /* 0x000000ff230073e9 */ /* 0x0003e200080000ff */
[----:B------:R-:W-:Y:S01]  /*197f0*/  NOP ;  /* 0x0000000000007918 */ /* 0x000fe20000000000 */
.L_x_7:
[----:B------:R-:W-:Y:S01]  /*19800*/  VIADD R4, R4, 0xfffffebe ;  /* 0xfffffebe04047836 */ /* 0x000fe20000000000 */
[----:B------:R-:W-:Y:S01]  /*19810*/  BAR.SYNC.DEFER_BLOCKING 0x0 ;  /* 0x0000000000007b1d */ /* 0x000fe20000010000 */
[----:B--2---:R-:W-:Y:S01]  /*19820*/  VIADD R5, R5, 0xfffffebd ;  /* 0xfffffebd05057836 */ /* 0x004fe20000000000 */
[----:B------:R-:W-:Y:S02]  /*19830*/  IADD3 R168, P5, PT, R168, UR30, RZ ;  /* 0x0000001ea8a87c10 */ /* 0x000fe4000ffbe0ff */
[----:B------:R-:W-:Y:S01]  /*19840*/  ISETP.GE.U32.AND P4, PT, R4, 0x7ffffe7f, PT ;  /* 0x7ffffe7f0400780c */ /* 0x000fe20003f86070 */
[----:B----4-:R-:W-:Y:S01]  /*19850*/  VIADD R4, R6, 0xfffffebc ;  /* 0xfffffebc06047836 */ /* 0x010fe20000000000 */
[----:B------:R-:W-:Y:S02]  /*19860*/  IADD3.X R169, PT, PT, R169, UR13, RZ, P5, !PT ;  /* 0x0000000da9a97c10 */ /* 0x000fe4000affe4ff */
[----:B------:R-:W2:Y:S01]  /*19870*/  LDC R6, c[0x0][0x3a0] ;  /* 0x0000e800ff067b82 */ /* 0x000ea20000000800 */
[----:B------:R-:W-:Y:S01]  /*19880*/  IADD3 R162, P5, PT, R162, UR30, RZ ;  /* 0x0000001ea2a27c10 */ /* 0x000fe2000ffbe0ff */
[----:B-1----:R-:W1:Y:S01]  /*19890*/  LDCU UR4, c[0x0][0x3a0] ;  /* 0x00007400ff0477ac */ /* 0x002e620008000800 */
[----:B------:R-:W-:Y:S01]  /*198a0*/  ISETP.GE.U32.AND P2, PT, R4, 0x7ffffe7d, PT ;  /* 0x7ffffe7d0400780c */ /* 0x000fe20003f46070 */
[----:B------:R-:W3:Y:S01]  /*198b0*/  LDL.LU.64 R22, [R1+0x210] ;  /* 0x0002100001167983 */ /* 0x000ee20000300a00 */
[----:B------:R-:W-:Y:S01]  /*198c0*/  IADD3.X R163, PT, PT, R163, UR13, RZ, P5, !PT ;  /* 0x0000000da3a37c10 */ /* 0x000fe2000affe4ff */
[----:B------:R-:W4:Y:S01]  /*198d0*/  LDCU UR7, c[0x0][0x3a0] ;  /* 0x00007400ff0777ac */ /* 0x000f220008000800 */
[----:B------:R-:W-:Y:S01]  /*198e0*/  IADD3 R154, P5, PT, R154, UR30, RZ ;  /* 0x0000001e9a9a7c10 */ /* 0x000fe2000ffbe0ff */
[----:B------:R-:W2:Y:S01]  /*198f0*/  LDC R4, c[0x0][0x3a0] ;  /* 0x0000e800ff047b82 */ /* 0x000ea20000000800 */
[----:B------:R-:W-:Y:S01]  /*19900*/  IADD3 R102, P6, PT, R102, UR30, RZ ;  /* 0x0000001e66667c10 */ /* 0x000fe2000ffde0ff */
[----:B------:R-:W4:Y:S01]  /*19910*/  LDCU UR9, c[0x0][0x3a0] ;  /* 0x00007400ff0977ac */ /* 0x000f220008000800 */
[----:B------:R-:W-:Y:S01]  /*19920*/  IADD3.X R155, PT, PT, R155, UR13, RZ, P5, !PT ;  /* 0x0000000d9b9b7c10 */ /* 0x000fe2000affe4ff */
[----:B------:R-:W3:Y:S01]  /*19930*/  LDL.LU.64 R30, [R1+0x1f0] ;  /* 0x0001f000011e7983 */ /* 0x000ee20000300a00 */
[----:B------:R-:W-:Y:S01]  /*19940*/  IADD3 R76, P5, PT, R76, UR30, RZ ;  /* 0x0000001e4c4c7c10 */ /* 0x000fe2000ffbe0ff */
[----:B------:R-:W2:Y:S01]  /*19950*/  LDCU UR5, c[0x0][0x3a0] ;  /* 0x00007400ff0577ac */ /* 0x000ea20008000800 */
[----:B------:R-:W-:Y:S01]  /*19960*/  IADD3.X R103, PT, PT, R103, UR13, RZ, P6, !PT ;  /* 0x0000000d67677c10 */ /* 0x000fe2000b7fe4ff */
[----:B------:R-:W3:Y:S01]  /*19970*/  LDC R7, c[0x0][0x3a0] ;  /* 0x0000e800ff077b82 */ /* 0x000ee20000000800 */
[----:B------:R-:W-:Y:S01]  /*19980*/  @!PT LDS RZ, [RZ] ;  /* 0x00000000fffff984 */ /* 0x000fe20000000800 */
[----:B------:R-:W-:Y:S01]  /*19990*/  @!PT LDS RZ, [RZ] ;  /* 0x00000000fffff984 */ /* 0x000fe20000000800 */
[----:B------:R-:W-:Y:S01]  /*199a0*/  @!PT LDS RZ, [RZ] ;  /* 0x00000000fffff984 */ /* 0x000fe20000000800 */
[----:B------:R-:W-:Y:S01]  /*199b0*/  LDGSTS.E [R71+0x60000], desc[UR28][R174.64], !P3 ;  /* 0x60000000ae477fae */ /* 0x000fe2000d9a101c */
[----:B------:R-:W-:Y:S01]  /*199c0*/  ISETP.GE.U32.AND P3, PT, R5, 0x7ffffe7e, PT ;  /* 0x7ffffe7e0500780c */ /* 0x000fe20003f66070 */
[----:B------:R-:W2:Y:S01]  /*199d0*/  LDCU UR16, c[0x0][0x3a0] ;  /* 0x00007400ff1077ac */ /* 0x000ea20008000800 */
[----:B------:R-:W-:Y:S01]  /*199e0*/  IADD3.X R77, PT, PT, R77, UR13, RZ, P5, !PT ;  /* 0x0000000d4d4d7c10 */ /* 0x000fe2000affe4ff */
[----:B------:R-:W-:Y:S01]  /*199f0*/  LDGSTS.E [R71+0x60004], desc[UR28][R168.64], !P4 ;  /* 0x60004000a8477fae */ /* 0x000fe2000e1a101c */
[----:B------:R-:W-:Y:S01]  /*19a00*/  IADD3 R78, P5, PT, R78, UR30, RZ ;  /* 0x0000001e4e4e7c10 */ /* 0x000fe2000ffbe0ff */
[----:B-1----:R-:W-:Y:S01]  /*19a10*/  UIADD3 UR4, UPT, UPT, UR4, -0x15f, URZ ;  /* 0xfffffea104047890 */ /* 0x002fe2000fffe0ff */
[----:B------:R-:W1:Y:S01]  /*19a20*/  LDC R5, c[0x0][0x3a0] ;  /* 0x0000e800ff057b82 */ /* 0x000e620000000800 */
[----:B----4-:R-:W-:Y:S01]  /*19a30*/  UIADD3 UR7, UPT, UPT, UR7, -0x15b, URZ ;  /* 0xfffffea507077890 */ /* 0x010fe2000fffe0ff */
[----:B------:R-:W-:Y:S01]  /*19a40*/  IADD3.X R79, PT, PT, R79, UR13, RZ, P5, !PT ;  /* 0x0000000d4f4f7c10 */ /* 0x000fe2000affe4ff */
[----:B------:R-:W-:Y:S01]  /*19a50*/  UISETP.GE.U32.AND UP4, UPT, UR4, 0x7ffffe62, UPT ;  /* 0x7ffffe620400788c */ /* 0x000fe2000bf86070 */
[----:B------:R-:W-:Y:S01]  /*19a60*/  IADD3 R80, P5, PT, R80, UR30, RZ ;  /* 0x0000001e50507c10 */ /* 0x000fe2000ffbe0ff */
[----:B------:R-:W-:Y:S01]  /*19a70*/  UIADD3 UR9, UPT, UPT, UR9, -0x15c, URZ ;  /* 0xfffffea409097890 */ /* 0x000fe2000fffe0ff */
[----:B------:R-:W-:Y:S01]  /*19a80*/  IADD3 R104, P6, PT, R104, UR30, RZ ;  /* 0x0000001e68687c10 */ /* 0x000fe2000ffde0ff */
[----:B------:R-:W-:Y:S01]  /*19a90*/  LDGSTS.E [R71+0x60008], desc[UR28][R162.64], !P3 ;  /* 0x60008000a2477fae */ /* 0x000fe2000d9a101c */
[----:B--2---:R-:W-:Y:S01]  /*19aa0*/  VIADD R4, R4, 0xfffffebb ;  /* 0xfffffebb04047836 */ /* 0x004fe20000000000 */
[----:B------:R-:W-:Y:S01]  /*19ab0*/  IADD3.X R81, PT, PT, R81, UR13, RZ, P5, !PT ;  /* 0x0000000d51517c10 */ /* 0x000fe2000affe4ff */
[----:B------:R-:W-:Y:S01]  /*19ac0*/  UISETP.GE.U32.AND UP2, UPT, UR7, 0x7ffffe66, UPT ;  /* 0x7ffffe660700788c */ /* 0x000fe2000bf46070 */
[----:B------:R-:W-:Y:S01]  /*19ad0*/  LDGSTS.E [R71+0x6000c], desc[UR28][R154.64], !P2 ;  /* 0x6000c0009a477fae */ /* 0x000fe2000d1a101c */
[----:B------:R-:W-:Y:S01]  /*19ae0*/  IADD3 R82, P5, PT, R82, UR30, RZ ;  /* 0x0000001e52527c10 */ /* 0x000fe2000ffbe0ff */
[----:B------:R-:W-:Y:S01]  /*19af0*/  USEL UR7, URZ, 0x1fffe, UP4 ;  /* 0x0001fffeff077887 */ /* 0x000fe2000a000000 */
[----:B------:R-:W-:Y:S01]  /*19b00*/  ISETP.GE.U32.AND P4, PT, R4, 0x7ffffe7c, PT ;  /* 0x7ffffe7c0400780c */ /* 0x000fe20003f86070 */
[----:B------:R-:W-:Y:S01]  /*19b10*/  VIADD R4, R6, 0xfffffeb9 ;  /* 0xfffffeb906047836 */ /* 0x000fe20000000000 */
[----:B------:R-:W-:Y:S01]  /*19b20*/  IADD3.X R83, PT, PT, R83, UR13, RZ, P5, !PT ;  /* 0x0000000d53537c10 */ /* 0x000fe2000affe4ff */
[----:B------:R-:W2:Y:S01]  /*19b30*/  LDC R6, c[0x0][0x3a0] ;  /* 0x0000e800ff067b82 */ /* 0x000ea20000000800 */
[----:B------:R-:W-:Y:S01]  /*19b40*/  IADD3 R84, P5, PT, R84, UR30, RZ ;  /* 0x0000001e54547c10 */ /* 0x000fe2000ffbe0ff */
[----:B------:R-:W-:Y:S01]  /*19b50*/  UIADD3 UR5, UPT, UPT, UR5, -0x15d, URZ ;  /* 0xfffffea305057890 */ /* 0x000fe2000fffe0ff */
[----:B------:R-:W-:Y:S01]  /*19b60*/  ISETP.GE.U32.AND P2, PT, R4, 0x7ffffe7a, PT ;  /* 0x7ffffe7a0400780c */ /* 0x000fe20003f46070 */
[----:B------:R-:W-:Y:S01]  /*19b70*/  UISETP.GE.U32.AND UP1, UPT, UR9, 0x7ffffe65, UPT ;  /* 0x7ffffe650900788c */ /* 0x000fe2000bf26070 */
[----:B------:R-:W-:Y:S01]  /*19b80*/  IADD3.X R85, PT, PT, R85, UR13, RZ, P5, !PT ;  /* 0x0000000d55557c10 */ /* 0x000fe2000affe4ff */
[----:B------:R-:W4:Y:S01]  /*19b90*/  LDCU UR19, c[0x0][0x3a0] ;  /* 0x00007400ff1377ac */ /* 0x000f220008000800 */
[----:B-1----:R-:W-:Y:S01]  /*19ba0*/  VIADD R5, R5, 0xfffffeba ;  /* 0xfffffeba05057836 */ /* 0x002fe20000000000 */
[----:B------:R-:W1:Y:S01]  /*19bb0*/  LDC R4, c[0x0][0x3a0] ;  /* 0x0000e800ff047b82 */ /* 0x000e620000000800 */
[----:B------:R-:W-:Y:S01]  /*19bc0*/  IADD3 R86, P5, PT, R86, UR30, RZ ;  /* 0x0000001e56567c10 */ /* 0x000fe2000ffbe0ff */
[----:B------:R-:W-:Y:S01]  /*19bd0*/  LDGSTS.E [R71+0x60010], desc[UR28][R76.64], !P4 ;  /* 0x600100004c477fae */ /* 0x000fe2000e1a101c */
[----:B------:R-:W1:Y:S01]  /*19be0*/  LDCU UR20, c[0x0][0x3a0] ;  /* 0x00007400ff1477ac */ /* 0x000e620008000800 */
[----:B------:R-:W-:-:S02]  /*19bf0*/  ISETP.GE.U32.AND P3, PT, R5, 0x7ffffe7b, PT ;  /* 0x7ffffe7b0500780c */ /* 0x000fc40003f66070 */
[----:B------:R-:W-:Y:S01]  /*19c00*/  IADD3.X R87, PT, PT, R87, UR13, RZ, P5, !PT ;  /* 0x0000000d57577c10 */ /* 0x000fe2000affe4ff */
[----:B------:R-:W-:Y:S01]  /*19c10*/  UISETP.GE.U32.AND UP3, UPT, UR5, 0x7ffffe64, UPT ;  /* 0x7ffffe640500788c */ /* 0x000fe2000bf66070 */
[----:B------:R-:W4:Y:S01]  /*19c20*/  LDC R5, c[0x0][0x3a0] ;  /* 0x0000e800ff057b82 */ /* 0x000f220000000800 */
[----:B------:R-:W-:Y:S01]  /*19c30*/  IADD3 R88, P5, PT, R88, UR30, RZ ;  /* 0x0000001e58587c10 */ /* 0x000fe2000ffbe0ff */
[----:B------:R-:W-:Y:S01]  /*19c40*/  USEL UR4, URZ, 0x1, UP1 ;  /* 0x00000001ff047887 */ /* 0x000fe20008800000 */
[----:B------:R-:W-:Y:S01]  /*19c50*/  IADD3.X R105, PT, PT, R105, UR13, RZ, P6, !PT ;  /* 0x0000000d69697c10 */ /* 0x000fe2000b7fe4ff */
[----:B------:R-:W-:Y:S01]  /*19c60*/  USEL UR5, URZ, 0x1fffe, UP2 ;  /* 0x0001fffeff057887 */ /* 0x000fe20009000000 */
[----:B------:R-:W-:Y:S01]  /*19c70*/  IADD3.X R89, PT, PT, R89, UR13, RZ, P5, !PT ;  /* 0x0000000d59597c10 */ /* 0x000fe2000affe4ff */
[----:B------:R-:W1:Y:S01]  /*19c80*/  LDCU UR9, c[0x0][0x3a0] ;  /* 0x00007400ff0977ac */ /* 0x000e620008000800 */
[----:B------:R-:W-:Y:S01]  /*19c90*/  IADD3 R90, P5, PT, R90, UR30, RZ ;  /* 0x0000001e5a5a7c10 */ /* 0x000fe2000ffbe0ff */
[----:B------:R-:W3:Y:S01]  /*19ca0*/  LDC R8, c[0x0][0x3a0] ;  /* 0x0000e800ff087b82 */ /* 0x000ee20000000800 */
[----:B------:R-:W-:Y:S01]  /*19cb0*/  LDGSTS.E [R71+0x60014], desc[UR28][R78.64], !P3 ;  /* 0x600140004e477fae */ /* 0x000fe2000d9a101c */
[----:B------:R-:W1:Y:S01]  /*19cc0*/  LDCU UR15, c[0x0][0x3a0] ;  /* 0x00007400ff0f77ac */ /* 0x000e620008000800 */
[----:B------:R-:W-:-:S02]  /*19cd0*/  IADD3.X R91, PT, PT, R91, UR13, RZ, P5, !PT ;  /* 0x0000000d5b5b7c10 */ /* 0x000fc4000affe4ff */
[----:B------:R-:W-:Y:S01]  /*19ce0*/  LDGSTS.E [R71+0x60018], desc[UR28][R80.64], !P2 ;  /* 0x6001800050477fae */ /* 0x000fe2000d1a101c */
[----:B------:R-:W-:Y:S01]  /*19cf0*/  IADD3 R92, P5, PT, R92, UR30, RZ ;  /* 0x0000001e5c5c7c10 */ /* 0x000fe2000ffbe0ff */
[----:B------:R-:W-:Y:S01]  /*19d00*/  UIADD3 UR4, UPT, UPT, UR4, UR5, URZ ;  /* 0x0000000504047290 */ /* 0x000fe2000fffe0ff */
[----:B-1----:R-:W-:Y:S01]  /*19d10*/  VIADD R4, R4, 0xfffffeb8 ;  /* 0xfffffeb804047836 */ /* 0x002fe20000000000 */
[----:B------:R-:W1:Y:S01]  /*19d20*/  LDCU UR21, c[0x0][0x3a0] ;  /* 0x00007400ff1577ac */ /* 0x000e620008000800 */
[----:B------:R-:W-:Y:S01]  /*19d30*/  IADD3.X R93, PT, PT, R93, UR13, RZ, P5, !PT ;  /* 0x0000000d5d5d7c10 */ /* 0x000fe2000affe4ff */
[----:B------:R-:W1:Y:S01]  /*19d40*/  LDC R9, c[0x0][0x3a0] ;  /* 0x0000e800ff097b82 */ /* 0x000e620000000800 */
[----:B------:R-:W-:Y:S01]  /*19d50*/  IADD3 R94, P5, PT, R94, UR30, RZ ;  /* 0x0000001e5e5e7c10 */ /* 0x000fe2000ffbe0ff */
[----:B------:R-:W-:Y:S01]  /*19d60*/  ULOP3.LUT UR4, UR4, 0x3, URZ, 0xc0, !UPT ;  /* 0x0000000304047892 */ /* 0x000fe2000f8ec0ff */
[----:B------:R-:W-:Y:S01]  /*19d70*/  ISETP.GE.U32.AND P4, PT, R4, 0x7ffffe79, PT ;  /* 0x7ffffe790400780c */ /* 0x000fe20003f86070 */
[----:B--2---:R-:W-:Y:S01]  /*19d80*/  VIADD R4, R6, 0xfffffeb6 ;  /* 0xfffffeb606047836 */ /* 0x004fe20000000000 */
[----:B------:R-:W-:Y:S01]  /*19d90*/  IADD3.X R95, PT, PT, R95, UR13, RZ, P5, !PT ;  /* 0x0000000d5f5f7c10 */ /* 0x000fe2000affe4ff */
[----:B----4-:R-:W-:Y:S01]  /*19da0*/  VIADD R5, R5, 0xfffffeb7 ;  /* 0xfffffeb705057836 */ /* 0x010fe20000000000 */
[----:B------:R-:W-:Y:S01]  /*19db0*/  IADD3 R96, P5, PT, R96, UR30, RZ ;  /* 0x0000001e60607c10 */ /* 0x000fe2000ffbe0ff */
[----:B------:R-:W2:Y:S01]  /*19dc0*/  LDC R6, c[0x0][0x3a0] ;  /* 0x0000e800ff067b82 */ /* 0x000ea20000000800 */
[----:B------:R-:W-:Y:S01]  /*19dd0*/  ISETP.GE.U32.AND P2, PT, R4, 0x7ffffe77, PT ;  /* 0x7ffffe770400780c */ /* 0x000fe20003f46070 */
[----:B------:R-:W4:Y:S01]  /*19de0*/  LDCU UR17, c[0x0][0x3a0] ;  /* 0x00007400ff1177ac */ /* 0x000f220008000800 */
[----:B------:R-:W-:Y:S01]  /*19df0*/  ISETP.GE.U32.AND P3, PT, R5, 0x7ffffe78, PT ;  /* 0x7ffffe780500780c */ /* 0x000fe20003f66070 */
[----:B------:R-:W3:Y:S01]  /*19e00*/  LDL.LU.64 R66, [R1+0x190] ;  /* 0x0001900001427983 */ /* 0x000ee20000300a00 */
[----:B------:R-:W-:Y:S01]  /*19e10*/  IADD3.X R97, PT, PT, R97, UR13, RZ, P5, !PT ;  /* 0x0000000d61617c10 */ /* 0x000fe2000affe4ff */
[----:B------:R-:W1:Y:S01]  /*19e20*/  LDCU UR18, c[0x0][0x3a0] ;  /* 0x00007400ff1277ac */ /* 0x000e620008000800 */
[----:B------:R-:W-:Y:S01]  /*19e30*/  IADD3 R98, P5, PT, R98, UR30, RZ ;  /* 0x0000001e62627c10 */ /* 0x000fe2000ffbe0ff */
[----:B------:R-:W1:Y:S01]  /*19e40*/  LDC R4, c[0x0][0x3a0] ;  /* 0x0000e800ff047b82 */ /* 0x000e620000000800 */
[----:B------:R-:W-:Y:S01]  /*19e50*/  LDGSTS.E [R71+0x6001c], desc[UR28][R82.64], !P4 ;  /* 0x6001c00052477fae */ /* 0x000fe2000e1a101c */
[----:B------:R-:W-:Y:S01]  /*19e60*/  UIADD3 UR16, UPT, UPT, UR16, -0x154, URZ ;  /* 0xfffffeac10107890 */ /* 0x000fe2000fffe0ff */
[----:B------:R-:W-:Y:S01]  /*19e70*/  IADD3.X R99, PT, PT, R99, UR13, RZ, P5, !PT ;  /* 0x0000000d63637c10 */ /* 0x000fe2000affe4ff */
[----:B------:R-:W-:Y:S01]  /*19e80*/  UIADD3 UR5, UPT, UPT, UR20, -0x158, URZ ;  /* 0xfffffea814057890 */ /* 0x000fe2000fffe0ff */
[----:B------:R-:W-:Y:S01]  /*19e90*/  IADD3 R108, P6, PT, R108, UR30, RZ ;  /* 0x0000001e6c6c7c10 */ /* 0x000fe2000ffde0ff */
[----:B------:R-:W-:Y:S01]  /*19ea0*/  UISETP.GE.U32.AND UP6, UPT, UR16, 0x7ffffe6d, UPT ;  /* 0x7ffffe6d1000788c */ /* 0x000fe2000bfc6070 */
[----:B------:R-:W3:Y:S01]  /*19eb0*/  LDL.LU.64 R54, [R1+0x170] ;  /* 0x0001700001367983 */ /* 0x000ee20000300a00 */
[----:B------:R-:W2:Y:S01]  /*19ec0*/  LDC R5, c[0x0][0x3a0] ;  /* 0x0000e800ff057b82 */ /* 0x000ea20000000800 */
[----:B------:R-:W-:Y:S01]  /*19ed0*/  UIADD3 UR9, UPT, UPT, UR9, -0x156, URZ ;  /* 0xfffffeaa09097890 */ /* 0x000fe2000fffe0ff */
[----:B------:R-:W-:Y:S01]  /*19ee0*/  IADD3.X R109, PT, PT, R109, UR13, RZ, P6, !PT ;  /* 0x0000000d6d6d7c10 */ /* 0x000fe2000b7fe4ff */
[----:B------:R-:W-:Y:S01]  /*19ef0*/  LDGSTS.E [R71+0x60020], desc[UR28][R84.64], !P3 ;  /* 0x6002000054477fae */ /* 0x000fe2000d9a101c */
[----:B------:R-:W-:Y:S01]  /*19f00*/  UISETP.GE.U32.AND UP4, UPT, UR5, 0x7ffffe69, UPT ;  /* 0x7ffffe690500788c */ /* 0x000fe2000bf86070 */
[----:B------:R-:W-:Y:S01]  /*19f10*/  IADD3 R110, P6, PT, R110, UR30, RZ ;  /* 0x0000001e6e6e7c10 */ /* 0x000fe2000ffde0ff */
[----:B------:R-:W-:Y:S01]  /*19f20*/  USEL UR5, URZ, 0x1, UP6 ;  /* 0x00000001ff057887 */ /* 0x000fe2000b000000 */
[----:B------:R-:W-:Y:S01]  /*19f30*/  LDGSTS.E [R71+0x60024], desc[UR28][R86.64], !P2 ;  /* 0x6002400056477fae */ /* 0x000fe2000d1a101c */
[----:B------:R-:W-:Y:S01]  /*19f40*/  UIADD3 UR15, UPT, UPT, UR15, -0x153, URZ ;  /* 0xfffffead0f0f7890 */ /* 0x000fe2000fffe0ff */
[----:B------:R-:W-:Y:S01]  /*19f50*/  IADD3.X R111, PT, PT, R111, UR13, RZ, P6, !PT ;  /* 0x0000000d6f6f7c10 */ /* 0x000fe2000b7fe4ff */
[----:B------:R-:W-:Y:S01]  /*19f60*/  UISETP.GE.U32.AND UP6, UPT, UR9, 0x7ffffe6b, UPT ;  /* 0x7ffffe6b0900788c */ /* 0x000fe2000bfc6070 */
[----:B------:R-:W-:Y:S01]  /*19f70*/  IADD3 R114, P6, PT, R114, UR30, RZ ;  /* 0x0000001e72727c10 */ /* 0x000fe2000ffde0ff */
[----:B------:R-:W-:Y:S01]  /*19f80*/  UISETP.GE.U32.AND UP1, UPT, UR15, 0x7ffffe6e, UPT ;  /* 0x7ffffe6e0f00788c */ /* 0x000fe2000bf26070 */
[----:B------:R-:W3:Y:S01]  /*19f90*/  LDL.LU.64 R26, [R1+0x148] ;  /* 0x00014800011a7983 */ /* 0x000ee20000300a00 */
[----:B----4-:R-:W-:Y:S01]  /*19fa0*/  UIADD3 UR17, UPT, UPT, UR17, -0x151, URZ ;  /* 0xfffffeaf11117890 */ /* 0x010fe2000fffe0ff */
[----:B------:R-:W-:Y:S01]  /*19fb0*/  IADD3.X R115, PT, PT, R115, UR13, RZ, P6, !PT ;  /* 0x0000000d73737c10 */ /* 0x000fe2000b7fe4ff */
[----:B-1----:R-:W-:Y:S01]  /*19fc0*/  VIADD R4, R4, 0xfffffeb5 ;  /* 0xfffffeb504047836 */ /* 0x002fe20000000000 */
[----:B------:R-:W-:Y:S01]  /*19fd0*/  UIADD3 UR18, UPT, UPT, UR18, -0x152, URZ ;  /* 0xfffffeae12127890 */ /* 0x000fe2000fffe0ff */
[----:B------:R-:W-:Y:S01]  /*19fe0*/  IADD3 R116, P6, PT, R116, UR30, RZ ;  /* 0x0000001e74747c10 */ /* 0x000fe2000ffde0ff */
[----:B------:R-:W1:Y:S01]  /*19ff0*/  LDCU UR22, c[0x0][0x3a0] ;  /* 0x00007400ff1677ac */ /* 0x000e620008000800 */
[----:B------:R-:W4:Y:S01]  /*1a000*/  S2R R18, SR_TID.X ;  /* 0x0000000000127919 */ /* 0x000f220000002100 */
[----:B------:R-:W-:Y:S01]  /*1a010*/  ISETP.GE.U32.AND P4, PT, R4, 0x7ffffe76, PT ;  /* 0x7ffffe760400780c */ /* 0x000fe20003f86070 */
[----:B--2---:R-:W-:Y:S01]  /*1a020*/  VIADD R4, R6, 0xfffffeb3 ;  /* 0xfffffeb306047836 */ /* 0x004fe20000000000 */
[----:B------:R-:W-:Y:S01]  /*1a030*/  UISETP.GE.U32.AND UP2, UPT, UR18, 0x7ffffe6f, UPT ;  /* 0x7ffffe6f1200788c */ /* 0x000fe2000bf46070 */
[----:B------:R-:W-:Y:S01]  /*1a040*/  VIADD R5, R5, 0xfffffeb4 ;  /* 0xfffffeb405057836 */ /* 0x000fe20000000000 */
[----:B------:R-:W2:Y:S01]  /*1a050*/  LDC R6, c[0x0][0x3a0] ;  /* 0x0000e800ff067b82 */ /* 0x000ea20000000800 */
[----:B------:R-:W-:Y:S01]  /*1a060*/  IADD3.X R117, PT, PT, R117, UR13, RZ, P6, !PT ;  /* 0x0000000d75757c10 */ /* 0x000fe2000b7fe4ff */
[----:B------:R-:W4:Y:S01]  /*1a070*/  LDCU UR20, c[0x0][0x3a0] ;  /* 0x00007400ff1477ac */ /* 0x000f220008000800 */
[----:B------:R-:W-:Y:S01]  /*1a080*/  ISETP.GE.U32.AND P2, PT, R4, 0x7ffffe74, PT ;  /* 0x7ffffe740400780c */ /* 0x000fe20003f46070 */
[----:B------:R-:W3:Y:S01]  /*1a090*/  LDL.64 R50, [R1+0x38] ;  /* 0x0000380001327983 */ /* 0x000ee20000100a00 */
[----:B------:R-:W-:Y:S01]  /*1a0a0*/  ISETP.GE.U32.AND P3, PT, R5, 0x7ffffe75, PT ;  /* 0x7ffffe750500780c */ /* 0x000fe20003f66070 */
[----:B------:R-:W4:Y:S01]  /*1a0b0*/  LDCU UR18, c[0x0][0x3a0] ;  /* 0x00007400ff1277ac */ /* 0x000f220008000800 */
[----:B------:R-:W-:Y:S01]  /*1a0c0*/  IADD3 R120, P6, PT, R120, UR30, RZ ;  /* 0x0000001e78787c10 */ /* 0x000fe2000ffde0ff */
[----:B------:R-:W2:Y:S01]  /*1a0d0*/  LDC R4, c[0x0][0x3a0] ;  /* 0x0000e800ff047b82 */ /* 0x000ea20000000800 */
[----:B------:R-:W-:Y:S02]  /*1a0e0*/  LDGSTS.E [R71+0x60028], desc[UR28][R88.64], !P4 ;  /* 0x6002800058477fae */ /* 0x000fe4000e1a101c */
[----:B------:R-:W-:-:S02]  /*1a0f0*/  IADD3.X R121, PT, PT, R121, UR13, RZ, P6, !PT ;  /* 0x0000000d79797c10 */ /* 0x000fc4000b7fe4ff */
[----:B------:R-:W-:Y:S01]  /*1a100*/  IADD3 R122, P6, PT, R122, UR30, RZ ;  /* 0x0000001e7a7a7c10 */ /* 0x000fe2000ffde0ff */
[----:B-1----:R-:W-:Y:S01]  /*1a110*/  UIADD3 UR22, UPT, UPT, UR22, -0x166, URZ ;  /* 0xfffffe9a16167890 */ /* 0x002fe2000fffe0ff */
[----:B------:R-:W3:Y:S01]  /*1a120*/  LDL.LU.64 R62, [R1+0x68] ;  /* 0x00006800013e7983 */ /* 0x000ee20000300a00 */
[----:B------:R-:W1:Y:S01]  /*1a130*/  LDC R5, c[0x0][0x3a0] ;  /* 0x0000e800ff057b82 */ /* 0x000e620000000800 */
[----:B------:R-:W-:Y:S02]  /*1a140*/  IADD3.X R123, PT, PT, R123, UR13, RZ, P6, !PT ;  /* 0x0000000d7b7b7c10 */ /* 0x000fe4000b7fe4ff */
[----:B------:R-:W-:Y:S01]  /*1a150*/  LDGSTS.E [R71+0x6002c], desc[UR28][R90.64], !P3 ;  /* 0x6002c0005a477fae */ /* 0x000fe2000d9a101c */
[----:B------:R-:W-:-:S03]  /*1a160*/  IADD3 R124, P6, PT, R124, UR30, RZ ;  /* 0x0000001e7c7c7c10 */ /* 0x000fc6000ffde0ff */
[----:B------:R-:W-:Y:S01]  /*1a170*/  LDGSTS.E [R71+0x60030], desc[UR28][R92.64], !P2 ;  /* 0x600300005c477fae */ /* 0x000fe2000d1a101c */
[----:B------:R-:W-:Y:S01]  /*1a180*/  IADD3.X R125, PT, PT, R125, UR13, RZ, P6, !PT ;  /* 0x0000000d7d7d7c10 */ /* 0x000fe2000b7fe4ff */
[----:B------:R-:W3:Y:S01]  /*1a190*/  LDC R19, c[0x0][0x3a0] ;  /* 0x0000e800ff137b82 */ /* 0x000ee20000000800 */
[----:B------:R-:W-:Y:S01]  /*1a1a0*/  IADD3 R126, P6, PT, R126, UR30, RZ ;  /* 0x0000001e7e7e7c10 */ /* 0x000fe2000ffde0ff */
[----:B----4-:R-:W-:Y:S01]  /*1a1b0*/  UIADD3 UR20, UPT, UPT, UR20, -0x168, URZ ;  /* 0xfffffe9814147890 */ /* 0x010fe2000fffe0ff */
[----:B------:R-:W-:Y:S01]  /*1a1c0*/  LOP3.LUT R18, R18, 0x3f, RZ, 0xc0, !PT ;  /* 0x0000003f12127812 */ /* 0x000fe200078ec0ff */
[----:B------:R-:W-:Y:S01]  /*1a1d0*/  UIADD3 UR18, UPT, UPT, UR18, -0x16a, URZ ;  /* 0xfffffe9612127890 */ /* 0x000fe2000fffe0ff */
[----:B------:R-:W-:Y:S01]  /*1a1e0*/  IADD3.X R127, PT, PT, R127, UR13, RZ, P6, !PT ;  /* 0x0000000d7f7f7c10 */ /* 0x000fe2000b7fe4ff */
[----:B------:R-:W-:Y:S01]  /*1a1f0*/  USHF.L.U32 UR54, UR6, 0x2, URZ ;  /* 0x0000000206367899 */ /* 0x000fe200080006ff */
[----:B--2---:R-:W-:Y:S01]  /*1a200*/  VIADD R4, R4, 0xfffffeb2 ;  /* 0xfffffeb204047836 */ /* 0x004fe20000000000 */
[----:B------:R-:W-:Y:S01]  /*1a210*/  IADD3 R128, P6, PT, R128, UR30, RZ ;  /* 0x0000001e80807c10 */ /* 0x000fe2000ffde0ff */
[----:B------:R-:W2:Y:S03]  /*1a220*/  LDL.LU.64 R46, [R1+0x98] ;  /* 0x00009800012e7983 */ /* 0x000ea60000300a00 */
[----:B------:R-:W-:Y:S01]  /*1a230*/  ISETP.GE.U32.AND P4, PT, R4, 0x7ffffe73, PT ;  /* 0x7ffffe730400780c */ /* 0x000fe20003f86070 */
[----:B------:R-:W-:Y:S01]  /*1a240*/  VIADD R4, R6, 0xfffffeb0 ;  /* 0xfffffeb006047836 */ /* 0x000fe20000000000 */
[----:B------:R-:W-:Y:S01]  /*1a250*/  IADD3.X R129, PT, PT, R129, UR13, RZ, P6, !PT ;  /* 0x0000000d81817c10 */ /* 0x000fe2000b7fe4ff */
[----:B-1----:R-:W-:Y:S01]  /*1a260*/  VIADD R5, R5, 0xfffffeb1 ;  /* 0xfffffeb105057836 */ /* 0x002fe20000000000 */
[----:B------:R-:W1:Y:S01]  /*1a270*/  LDC R6, c[0x0][0x3a0] ;  /* 0x0000e800ff067b82 */ /* 0x000e620000000800 */
[----:B------:R-:W-:-:S02]  /*1a280*/  IADD3 R130, P6, PT, R130, UR30, RZ ;  /* 0x0000001e82827c10 */ /* 0x000fc4000ffde0ff */
[----:B------:R-:W-:Y:S02]  /*1a290*/  ISETP.GE.U32.AND P2, PT, R4, 0x7ffffe71, PT ;  /* 0x7ffffe710400780c */ /* 0x000fe40003f46070 */
[----:B------:R-:W-:Y:S02]  /*1a2a0*/  ISETP.GE.U32.AND P3, PT, R5, 0x7ffffe72, PT ;  /* 0x7ffffe720500780c */ /* 0x000fe40003f66070 */
[----:B------:R-:W-:Y:S01]  /*1a2b0*/  IADD3.X R131, PT, PT, R131, UR13, RZ, P6, !PT ;  /* 0x0000000d83837c10 */ /* 0x000fe2000b7fe4ff */
[----:B------:R-:W4:Y:S01]  /*1a2c0*/  LDC R4, c[0x0][0x3a0] ;  /* 0x0000e800ff047b82 */ /* 0x000f220000000800 */
[----:B------:R-:W-:Y:S07]  /*1a2d0*/  LDGSTS.E [R71+0x60034], desc[UR28][R94.64], !P4 ;  /* 0x600340005e477fae */ /* 0x000fee000e1a101c */
[----:B------:R-:W1:Y:S02]  /*1a2e0*/  LDC R5, c[0x0][0x3a0] ;  /* 0x0000e800ff057b82 */ /* 0x000e640000000800 */
[----:B------:R-:W-:Y:S04]  /*1a2f0*/  LDGSTS.E [R71+0x60038], desc[UR28][R96.64], !P3 ;  /* 0x6003800060477fae */ /* 0x000fe8000d9a101c */
[----:B------:R-:W-:Y:S01]  /*1a300*/  LDGSTS.E [R71+0x6003c], desc[UR28][R98.64], !P2 ;  /* 0x6003c00062477fae */ /* 0x000fe2000d1a101c */
[----:B----4-:R-:W-:-:S05]  /*1a310*/  VIADD R4, R4, 0xfffffea6 ;  /* 0xfffffea604047836 */ /* 0x010fca0000000000 */
[----:B------:R-:W-:Y:S01]  /*1a320*/  ISETP.GE.U32.AND P3, PT, R4, 0x7ffffe67, PT ;  /* 0x7ffffe670400780c */ /* 0x000fe20003f66070 */
[----:B-1----:R-:W-:-:S05]  /*1a330*/  VIADD R4, R5, 0xfffffea7 ;  /* 0xfffffea705047836 */ /* 0x002fca0000000000 */
[----:B------:R-:W-:Y:S01]  /*1a340*/  ISETP.GE.U32.AND P4, PT, R4, 0x7ffffe68, PT ;  /* 0x7ffffe680400780c */ /* 0x000fe20003f86070 */
[----:B------:R-:W-:-:S05]  /*1a350*/  VIADD R4, R6, 0xfffffea0 ;  /* 0xfffffea006047836 */ /* 0x000fca0000000000 */
[----:B------:R-:W-:Y:S01]  /*1a360*/  ISETP.GE.U32.AND P2, PT, R4, 0x7ffffe61, PT ;  /* 0x7ffffe610400780c */ /* 0x000fe20003f46070 */
[----:B---3--:R-:W-:Y:S02]  /*1a370*/  VIADD R4, R7, 0xfffffea2 ;  /* 0xfffffea207047836 */ /* 0x008fe40000000000 */
[----:B------:R-:W1:Y:S03]  /*1a380*/  LDC R7, c[0x0][0x3a0] ;  /* 0x0000e800ff077b82 */ /* 0x000e660000000800 */
[----:B------:R-:W-:Y:S02]  /*1a390*/  ISETP.GE.U32.AND P5, PT, R4, 0x7ffffe63, PT ;  /* 0x7ffffe630400780c */ /* 0x000fe40003fa6070 */
[----:B------:R-:W-:Y:S02]  /*1a3a0*/  SEL R4, RZ, 0x1, P2 ;  /* 0x00000001ff047807 */ /* 0x000fe40001000000 */
[----:B------:R-:W-:-:S03]  /*1a3b0*/  SEL R5, RZ, 0x4, P5 ;  /* 0x00000004ff057807 */ /* 0x000fc60002800000 */
[----:B------:R-:W-:Y:S01]  /*1a3c0*/  VIADD R4, R4, UR7 ;  /* 0x0000000704047c36 */ /* 0x000fe20008000000 */
[----:B------:R-:W-:Y:S02]  /*1a3d0*/  USEL UR7, URZ, 0x7fff8, UP3 ;  /* 0x0007fff8ff077887 */ /* 0x000fe40009800000 */
[----:B------:R-:W-:Y:S02]  /*1a3e0*/  UISETP.GE.U32.AND UP3, UPT, UR17, 0x7ffffe70, UPT ;  /* 0x7ffffe701100788c */ /* 0x000fe4000bf66070 */
[----:B------:R-:W-:Y:S01]  /*1a3f0*/  LOP3.LUT R4, R4, 0x3, RZ, 0xc0, !PT ;  /* 0x0000000304047812 */ /* 0x000fe200078ec0ff */
[----:B------:R-:W3:Y:S03]  /*1a400*/  LDCU UR17, c[0x0][0x3a0] ;  /* 0x00007400ff1177ac */ /* 0x000ee60008000800 */
[----:B------:R-:W-:Y:S01]  /*1a410*/  IADD3 R6, PT, PT, R4, UR7, R5 ;  /* 0x0000000704067c10 */ /* 0x000fe2000fffe005 */
[----:B------:R-:W-:Y:S01]  /*1a420*/  UIADD3 UR7, UPT, UPT, UR21, -0x155, URZ ;  /* 0xfffffeab15077890 */ /* 0x000fe2000fffe0ff */
[----:B------:R-:W-:Y:S01]  /*1a430*/  SEL R5, RZ, 0x4, P3 ;  /* 0x00000004ff057807 */ /* 0x000fe20001800000 */
[----:B------:R-:W4:Y:S01]  /*1a440*/  LDCU UR21, c[0x0][0x3a0] ;  /* 0x00007400ff1577ac */ /* 0x000f220008000800 */
[----:B------:R-:W-:-:S02]  /*1a450*/  SEL R4, RZ, 0x7fff8, P4 ;  /* 0x0007fff8ff047807 */ /* 0x000fc40002000000 */
[----:B------:R-:W-:Y:S02]  /*1a460*/  IADD3 R100, P4, PT, R100, UR30, RZ ;  /* 0x0000001e64647c10 */ /* 0x000fe4000ff9e0ff */
[----:B------:R-:W-:Y:S01]  /*1a470*/  IADD3 R5, PT, PT, R4, UR4, R5 ;  /* 0x0000000404057c10 */ /* 0x000fe2000fffe005 */
[----:B------:R-:W-:Y:S01]  /*1a480*/  UIADD3 UR4, UPT, UPT, UR19, -0x157, URZ ;  /* 0xfffffea913047890 */ /* 0x000fe2000fffe0ff */
[----:B------:R-:W-:Y:S01]  /*1a490*/  LOP3.LUT R4, R6, 0xf, RZ, 0xc0, !PT ;  /* 0x0000000f06047812 */ /* 0x000fe200078ec0ff */
[----:B------:R-:W1:Y:S01]  /*1a4a0*/  LDCU UR19, c[0x0][0x3a0] ;  /* 0x00007400ff1377ac */ /* 0x000e620008000800 */
[----:B------:R-:W-:Y:S01]  /*1a4b0*/  IADD3.X R101, PT, PT, R101, UR13, RZ, P4, !PT ;  /* 0x0000000d65657c10 */ /* 0x000fe2000a7fe4ff */
[----:B------:R-:W1:Y:S01]  /*1a4c0*/  LDC R6, c[0x0][0x3a0] ;  /* 0x0000e800ff067b82 */ /* 0x000e620000000800 */
[----:B------:R-:W-:Y:S01]  /*1a4d0*/  UISETP.GE.U32.AND UP5, UPT, UR4, 0x7ffffe6a, UPT ;  /* 0x7ffffe6a0400788c */ /* 0x000fe2000bfa6070 */
[----:B------:R-:W-:Y:S01]  /*1a4e0*/  IMAD R4, R5, 0x10, R4 ;  /* 0x0000001005047824 */ /* 0x000fe200078e0204 */
[----:B------:R-:W-:-:S02]  /*1a4f0*/  USEL UR4, URZ, 0x1, UP4 ;  /* 0x00000001ff047887 */ /* 0x000fc4000a000000 */
[----:B------:R-:W-:Y:S02]  /*1a500*/  USEL UR9, URZ, 0x1fffe, UP5 ;  /* 0x0001fffeff097887 */ /* 0x000fe4000a800000 */
[----:B------:R-:W-:Y:S01]  /*1a510*/  UISETP.GE.U32.AND UP4, UPT, UR7, 0x7ffffe6c, UPT ;  /* 0x7ffffe6c0700788c */ /* 0x000fe2000bf86070 */
[----:B------:R-:W-:Y:S01]  /*1a520*/  LOP3.LUT R4, R4, 0xff, RZ, 0xc0, !PT ;  /* 0x000000ff04047812 */ /* 0x000fe200078ec0ff */
[----:B------:R-:W-:Y:S02]  /*1a530*/  UIADD3 UR4, UPT, UPT, UR4, UR9, URZ ;  /* 0x0000000904047290 */ /* 0x000fe4000fffe0ff */
[----:B------:R-:W-:Y:S02]  /*1a540*/  USEL UR7, URZ, 0x1fffe, UP1 ;  /* 0x0001fffeff077887 */ /* 0x000fe40008800000 */
[----:B------:R-:W-:Y:S02]  /*1a550*/  USEL UR9, URZ, 0x4, UP6 ;  /* 0x00000004ff097887 */ /* 0x000fe4000b000000 */
[----:B------:R-:W-:-:S02]  /*1a560*/  USEL UR15, URZ, 0x7fff8, UP4 ;  /* 0x0007fff8ff0f7887 */ /* 0x000fc4000a000000 */
[----:B------:R-:W-:Y:S02]  /*1a570*/  ULOP3.LUT UR16, UR4, 0x3, URZ, 0xc0, !UPT ;  /* 0x0000000304107892 */ /* 0x000fe4000f8ec0ff */
[----:B------:R-:W-:Y:S02]  /*1a580*/  UIADD3 UR7, UPT, UPT, UR5, UR7, URZ ;  /* 0x0000000705077290 */ /* 0x000fe4000fffe0ff */
[----:B------:R-:W-:Y:S02]  /*1a590*/  UIADD3 UR9, UPT, UPT, UR16, UR15, UR9 ;  /* 0x0000000f10097290 */ /* 0x000fe4000fffe009 */
[----:B------:R-:W-:Y:S02]  /*1a5a0*/  USEL UR4, URZ, 0x4, UP2 ;  /* 0x00000004ff047887 */ /* 0x000fe40009000000 */
[----:B------:R-:W-:Y:S02]  /*1a5b0*/  USEL UR5, URZ, 0x7fff8, UP3 ;  /* 0x0007fff8ff057887 */ /* 0x000fe40009800000 */
[----:B------:R-:W-:-:S02]  /*1a5c0*/  ULOP3.LUT UR7, UR7, 0x3, URZ, 0xc0, !UPT ;  /* 0x0000000307077892 */ /* 0x000fc4000f8ec0ff */
[----:B------:R-:W-:Y:S02]  /*1a5d0*/  USHF.L.U32 UR9, UR9, 0x8, URZ ;  /* 0x0000000809097899 */ /* 0x000fe400080006ff */
[----:B------:R-:W-:Y:S02]  /*1a5e0*/  UIADD3 UR4, UPT, UPT, UR7, UR5, UR4 ;  /* 0x0000000507047290 */ /* 0x000fe4000fffe004 */
[----:B------:R-:W-:Y:S01]  /*1a5f0*/  ULOP3.LUT UR5, UR9, 0xf00, URZ, 0xe2, !UPT ;  /* 0x00000f0009057892 */ /* 0x000fe2000f8ee2ff */
[----:B------:R-:W1:Y:S03]  /*1a600*/  LDCU UR15, c[0x0][0x3a0] ;  /* 0x00007400ff0f77ac */ /* 0x000e660008000800 */
[----:B------:R-:W-:Y:S01]  /*1a610*/  ULEA UR4, UR4, UR5, 0xc ;  /* 0x0000000504047291 */ /* 0x000fe2000f8e60ff */
[----:B------:R-:W1:Y:S05]  /*1a620*/  LDCU UR16, c[0x0][0x3a0] ;  /* 0x00007400ff1077ac */ /* 0x000e6a0008000800 */
[----:B------:R-:W-:Y:S01]  /*1a630*/  VIADD R4, R4, UR4 ;  /* 0x0000000404047c36 */ /* 0x000fe20008000000 */
[----:B------:R-:W1:Y:S04]  /*1a640*/  LDCU UR5, c[0x0][0x3a0] ;  /* 0x00007400ff0577ac */ /* 0x000e680008000800 */
[----:B------:R-:W-:Y:S01]  /*1a650*/  LOP3.LUT R4, R4, 0xffff, RZ, 0xc0, !PT ;  /* 0x0000ffff04047812 */ /* 0x000fe200078ec0ff */
[----:B------:R-:W1:Y:S03]  /*1a660*/  LDCU UR4, c[0x0][0x3a0] ;  /* 0x00007400ff0477ac */ /* 0x000e660008000800 */
[--C-:B------:R-:W-:Y:S01]  /*1a670*/  SHF.R.U32.HI R5, RZ, 0xf, R4.reuse ;  /* 0x0000000fff057819 */ /* 0x100fe20000011604 */
[----:B------:R-:W1:Y:S03]  /*1a680*/  LDCU UR9, c[0x0][0x3a0] ;  /* 0x00007400ff0977ac */ /* 0x000e660008000800 */
[----:B------:R-:W-:Y:S01]  /*1a690*/  LOP3.LUT P3, RZ, R5, 0x1, RZ, 0xc0, !PT ;  /* 0x0000000105ff7812 */ /* 0x000fe2000786c0ff */
[----:B------:R-:W1:Y:S01]  /*1a6a0*/  LDCU UR7, c[0x0][0x3a0] ;  /* 0x00007400ff0777ac */ /* 0x000e620008000800 */
[----:B------:R-:W-:-:S04]  /*1a6b0*/  SHF.R.U32.HI R5, RZ, 0xe, R4 ;  /* 0x0000000eff057819 */ /* 0x000fc80000011604 */
[----:B------:R-:W-:Y:S02]  /*1a6c0*/  LOP3.LUT P5, RZ, R5, 0x1, RZ, 0xc0, !PT ;  /* 0x0000000105ff7812 */ /* 0x000fe400078ac0ff */
[----:B------:R-:W-:-:S04]  /*1a6d0*/  SHF.R.U32.HI R5, RZ, 0xd, R4 ;  /* 0x0000000dff057819 */ /* 0x000fc80000011604 */
[----:B------:R-:W-:Y:S01]  /*1a6e0*/  LOP3.LUT P4, RZ, R5, 0x1, RZ, 0xc0, !PT ;  /* 0x0000000105ff7812 */ /* 0x000fe2000788c0ff */
[----:B------:R-:W-:Y:S01]  /*1a6f0*/  LDGSTS.E [R71+0x60040], desc[UR28][R100.64], P3 ;  /* 0x6004000064477fae */ /* 0x000fe200099a101c */
[----:B------:R-:W-:-:S04]  /*1a700*/  SHF.R.U32.HI R5, RZ, 0xc, R4 ;  /* 0x0000000cff057819 */ /* 0x000fc80000011604 */
[----:B------:R-:W-:Y:S01]  /*1a710*/  LOP3.LUT P3, RZ, R5, 0x1, RZ, 0xc0, !PT ;  /* 0x0000000105ff7812 */ /* 0x000fe2000786c0ff */
[----:B------:R-:W-:Y:S01]  /*1a720*/  LDGSTS.E [R71+0x60044], desc[UR28][R102.64], P5 ;  /* 0x6004400066477fae */ /* 0x000fe2000a9a101c */
[----:B------:R-:W-:-:S04]  /*1a730*/  SHF.R.U32.HI R5, RZ, 0xb, R4 ;  /* 0x0000000bff057819 */ /* 0x000fc80000011604 */
[----:B------:R-:W-:Y:S01]  /*1a740*/  LOP3.LUT P5, RZ, R5, 0x1, RZ, 0xc0, !PT ;  /* 0x0000000105ff7812 */ /* 0x000fe200078ac0ff */
[----:B------:R-:W-:Y:S01]  /*1a750*/  LDGSTS.E [R71+0x60048], desc[UR28][R104.64], P4 ;  /* 0x6004800068477fae */ /* 0x000fe2000a1a101c */
[----:B------:R-:W-:Y:S02]  /*1a760*/  IADD3 R106, P4, PT, R106, UR30, RZ ;  /* 0x0000001e6a6a7c10 */ /* 0x000fe4000ff9e0ff */
[--C-:B------:R-:W-:Y:S02]  /*1a770*/  SHF.R.U32.HI R5, RZ, 0xa, R4.reuse ;  /* 0x0000000aff057819 */ /* 0x100fe40000011604 */
[----:B------:R-:W-:Y:S02]  /*1a780*/  IADD3.X R107, PT, PT, R107, UR13, RZ, P4, !PT ;  /* 0x0000000d6b6b7c10 */ /* 0x000fe4000a7fe4ff */
[----:B------:R-:W-:Y:S02]  /*1a790*/  LOP3.LUT P4, RZ, R5, 0x1, RZ, 0xc0, !PT ;  /* 0x0000000105ff7812 */ /* 0x000fe4000788c0ff */
[--C-:B------:R-:W-:Y:S01]  /*1a7a0*/  SHF.R.U32.HI R5, RZ, 0x9, R4.reuse ;  /* 0x00000009ff057819 */ /* 0x100fe20000011604 */
[----:B------:R-:W-:Y:S03]  /*1a7b0*/  LDGSTS.E [R71+0x6004c], desc[UR28][R106.64], P3 ;  /* 0x6004c0006a477fae */ /* 0x000fe600099a101c */
        /* <DEDUP_REMOVED lines=20> */
[----:B------:R-:W-:Y:S01]  /*1a900*/  SHF.R.U32.HI R5, RZ, 0x3, R4 ;  /* 0x00000003ff057819 */ /* 0x000fe20000011604 */
[----:B------:R-:W-:Y:S04]  /*1a910*/  LDGSTS.E [R71+0x60064], desc[UR28][R118.64], P3 ;  /* 0x6006400076477fae */ /* 0x000fe800099a101c */
[----:B------:R-:W-:Y:S01]  /*1a920*/  LDGSTS.E [R71+0x60068], desc[UR28][R120.64], P5 ;  /* 0x6006800078477fae */ /* 0x000fe2000a9a101c */
[----:B------:R-:W-:-:S02]  /*1a930*/  LOP3.LUT P5, RZ, R5, 0x1, RZ, 0xc0, !PT ;  /* 0x0000000105ff7812 */ /* 0x000fc400078ac0ff */
[--C-:B------:R-:W-:Y:S02]  /*1a940*/  SHF.R.U32.HI R5, RZ, 0x2, R4.reuse ;  /* 0x00000002ff057819 */ /* 0x100fe40000011604 */
[----:B------:R-:W-:Y:S01]  /*1a950*/  SHF.R.U32.HI R4, RZ, 0x1, R4 ;  /* 0x00000001ff047819 */ /* 0x000fe20000011604 */
[----:B------:R-:W-:Y:S01]  /*1a960*/  LDGSTS.E [R71+0x6006c], desc[UR28][R122.64], P4 ;  /* 0x6006c0007a477fae */ /* 0x000fe2000a1a101c */
[----:B------:R-:W-:Y:S02]  /*1a970*/  LOP3.LUT P4, RZ, R5, 0x1, RZ, 0xc0, !PT ;  /* 0x0000000105ff7812 */ /* 0x000fe4000788c0ff */
[----:B------:R-:W-:Y:S01]  /*1a980*/  LOP3.LUT P3, RZ, R4, 0x1, RZ, 0xc0, !PT ;  /* 0x0000000104ff7812 */ /* 0x000fe2000786c0ff */
[----:B------:R-:W1:Y:S04]  /*1a990*/  LDC R5, c[0x0][0x3a0] ;  /* 0x0000e800ff057b82 */ /* 0x000e680000000800 */
[----:B------:R-:W-:Y:S04]  /*1a9a0*/  LDGSTS.E [R71+0x60070], desc[UR28][R124.64], P5 ;  /* 0x600700007c477fae */ /* 0x000fe8000a9a101c */
[----:B------:R-:W2:Y:S02]  /*1a9b0*/  LDC R4, c[0x0][0x3a0] ;  /* 0x0000e800ff047b82 */ /* 0x000ea40000000800 */
[----:B------:R-:W-:Y:S04]  /*1a9c0*/  LDGSTS.E [R71+0x60074], desc[UR28][R126.64], P4 ;  /* 0x600740007e477fae */ /* 0x000fe8000a1a101c */
[----:B------:R-:W-:Y:S04]  /*1a9d0*/  LDGSTS.E [R71+0x60078], desc[UR28][R128.64], P3 ;  /* 0x6007800080477fae */ /* 0x000fe800099a101c */
[----:B------:R-:W-:Y:S01]  /*1a9e0*/  LDGSTS.E [R71+0x6007c], desc[UR28][R130.64], !P2 ;  /* 0x6007c00082477fae */ /* 0x000fe2000d1a101c */
[----:B-1----:R-:W-:-:S05]  /*1a9f0*/  VIADD R5, R5, 0xfffffe8d ;  /* 0xfffffe8d05057836 */ /* 0x002fca0000000000 */
[----:B------:R-:W-:Y:S01]  /*1aa00*/  ISETP.GE.U32.AND P5, PT, R5, 0x7ffffe4e, PT ;  /* 0x7ffffe4e0500780c */ /* 0x000fe20003fa6070 */
[----:B--2---:R-:W-:-:S05]  /*1aa10*/  VIADD R4, R4, 0xfffffe8c ;  /* 0xfffffe8c04047836 */ /* 0x004fca0000000000 */
[----:B------:R-:W-:Y:S01]  /*1aa20*/  ISETP.GE.U32.AND P4, PT, R4, 0x7ffffe4d, PT ;  /* 0x7ffffe4d0400780c */ /* 0x000fe20003f86070 */
[----:B------:R-:W-:Y:S02]  /*1aa30*/  VIADD R4, R6, 0xfffffe8e ;  /* 0xfffffe8e06047836 */ /* 0x000fe40000000000 */
[----:B------:R-:W-:Y:S01]  /*1aa40*/  VIADD R6, R7, 0xfffffe8f ;  /* 0xfffffe8f07067836 */ /* 0x000fe20000000000 */
[----:B------:R-:W-:Y:S01]  /*1aa50*/  SEL R5, RZ, 0x1, P4 ;  /* 0x00000001ff057807 */ /* 0x000fe20002000000 */
[----:B------:R-:W1:Y:S01]  /*1aa60*/  LDC R7, c[0x0][0x3a0] ;  /* 0x0000e800ff077b82 */ /* 0x000e620000000800 */
[----:B------:R-:W-:Y:S02]  /*1aa70*/  ISETP.GE.U32.AND P3, PT, R4, 0x7ffffe4f, PT ;  /* 0x7ffffe4f0400780c */ /* 0x000fe40003f66070 */
[----:B------:R-:W-:Y:S02]  /*1aa80*/  SEL R4, RZ, 0x1fffe, P5 ;  /* 0x0001fffeff047807 */ /* 0x000fe40002800000 */
[----:B------:R-:W-:-:S02]  /*1aa90*/  ISETP.GE.U32.AND P4, PT, R6, 0x7ffffe50, PT ;  /* 0x7ffffe500600780c */ /* 0x000fc40003f86070 */
[----:B------:R-:W-:Y:S01]  /*1aaa0*/  SEL R6, RZ, 0x4, P3 ;  /* 0x00000004ff067807 */ /* 0x000fe20001800000 */
[----:B------:R-:W-:Y:S01]  /*1aab0*/  IMAD.IADD R4, R5, 0x1, R4 ;  /* 0x0000000105047824 */ /* 0x000fe200078e0204 */
[----:B------:R-:W-:-:S04]  /*1aac0*/  SEL R5, RZ, 0x7fff8, P4 ;  /* 0x0007fff8ff057807 */ /* 0x000fc80002000000 */
[----:B------:R-:W-:-:S04]  /*1aad0*/  LOP3.LUT R4, R4, 0x3, RZ, 0xc0, !PT ;  /* 0x0000000304047812 */ /* 0x000fc800078ec0ff */
[----:B------:R-:W-:Y:S01]  /*1aae0*/  IADD3 R10, PT, PT, R4, R5, R6 ;  /* 0x00000005040a7210 */ /* 0x000fe20007ffe006 */
[----:B------:R-:W-:Y:S01]  /*1aaf0*/  VIADD R4, R8, 0xfffffe88 ;  /* 0xfffffe8808047836 */ /* 0x000fe20000000000 */
[----:B------:R-:W2:Y:S04]  /*1ab00*/  LDC R6, c[0x0][0x3a0] ;  /* 0x0000e800ff067b82 */ /* 0x000ea80000000800 */
[----:B------:R-:W-:Y:S01]  /*1ab10*/  ISETP.GE.U32.AND P2, PT, R4, 0x7ffffe49, PT ;  /* 0x7ffffe490400780c */ /* 0x000fe20003f46070 */
[----:B------:R-:W-:Y:S02]  /*1ab20*/  VIADD R4, R9, 0xfffffe8a ;  /* 0xfffffe8a09047836 */ /* 0x000fe40000000000 */
[----:B-1----:R-:W-:Y:S01]  /*1ab30*/  VIADD R5, R7, 0xfffffe89 ;  /* 0xfffffe8907057836 */ /* 0x002fe20000000000 */
[----:B------:R-:W1:Y:S02]  /*1ab40*/  LDC R8, c[0x0][0x3a0] ;  /* 0x0000e800ff087b82 */ /* 0x000e640000000800 */
[----:B------:R-:W-:-:S02]  /*1ab50*/  ISETP.GE.U32.AND P4, PT, R4, 0x7ffffe4b, PT ;  /* 0x7ffffe4b0400780c */ /* 0x000fc40003f86070 */
[----:B------:R-:W-:-:S04]  /*1ab60*/  ISETP.GE.U32.AND P6, PT, R5, 0x7ffffe4a, PT ;  /* 0x7ffffe4a0500780c */ /* 0x000fc80003fc6070 */
[----:B------:R-:W1:Y:S08]  /*1ab70*/  LDC R4, c[0x0][0x3a0] ;  /* 0x0000e800ff047b82 */ /* 0x000e700000000800 */
[----:B------:R-:W3:Y:S08]  /*1ab80*/  LDC R5, c[0x0][0x3a0] ;  /* 0x0000e800ff057b82 */ /* 0x000ef00000000800 */
[----:B------:R-:W4:Y:S01]  /*1ab90*/  LDC R7, c[0x0][0x3a0] ;  /* 0x0000e800ff077b82 */ /* 0x000f220000000800 */
[----:B-1----:R-:W-:-:S05]  /*1aba0*/  VIADD R4, R4, 0xfffffe8b ;  /* 0xfffffe8b04047836 */ /* 0x002fca0000000000 */
[----:B------:R-:W-:Y:S01]  /*1abb0*/  ISETP.GE.U32.AND P3, PT, R4, 0x7ffffe4c, PT ;  /* 0x7ffffe4c0400780c */ /* 0x000fe20003f66070 */
[----:B--2---:R-:W-:Y:S02]  /*1abc0*/  VIADD R4, R6, 0xfffffe85 ;  /* 0xfffffe8506047836 */ /* 0x004fe40000000000 */
[----:B---3--:R-:W-:-:S05]  /*1abd0*/  VIADD R5, R5, 0xfffffe84 ;  /* 0xfffffe8405057836 */ /* 0x008fca0000000000 */
[----:B------:R-:W-:Y:S02]  /*1abe0*/  ISETP.GE.U32.AND P5, PT, R5, 0x7ffffe45, PT ;  /* 0x7ffffe450500780c */ /* 0x000fe40003fa6070 */
[----:B------:R-:W-:Y:S01]  /*1abf0*/  SEL R5, RZ, 0x1, P2 ;  /* 0x00000001ff057807 */ /* 0x000fe20001000000 */
[----:B----4-:R-:W-:Y:S01]  /*1ac00*/  VIADD R6, R7, 0xfffffe86 ;  /* 0xfffffe8607067836 */ /* 0x010fe20000000000 */
[----:B------:R-:W-:Y:S02]  /*1ac10*/  ISETP.GE.U32.AND P2, PT, R4, 0x7ffffe46, PT ;  /* 0x7ffffe460400780c */ /* 0x000fe40003f46070 */
[----:B------:R-:W-:Y:S02]  /*1ac20*/  SEL R4, RZ, 0x1fffe, P6 ;  /* 0x0001fffeff047807 */ /* 0x000fe40003000000 */
[----:B------:R-:W-:Y:S01]  /*1ac30*/  ISETP.GE.U32.AND P6, PT, R6, 0x7ffffe47, PT ;  /* 0x7ffffe470600780c */ /* 0x000fe20003fc6070 */
[----:B------:R-:W-:Y:S01]  /*1ac40*/  VIADD R6, R8, 0xfffffe87 ;  /* 0xfffffe8708067836 */ /* 0x000fe20000000000 */
[----:B------:R-:W-:Y:S01]  /*1ac50*/  SEL R7, RZ, 0x1, P5 ;  /* 0x00000001ff077807 */ /* 0x000fe20002800000 */
[----:B------:R-:W-:Y:S01]  /*1ac60*/  IMAD.IADD R5, R5, 0x1, R4 ;  /* 0x0000000105057824 */ /* 0x000fe200078e0204 */
[----:B------:R-:W-:-:S02]  /*1ac70*/  SEL R4, RZ, 0x1fffe, P2 ;  /* 0x0001fffeff047807 */ /* 0x000fc40001000000 */
[----:B------:R-:W-:Y:S02]  /*1ac80*/  ISETP.GE.U32.AND P5, PT, R6, 0x7ffffe48, PT ;  /* 0x7ffffe480600780c */ /* 0x000fe40003fa6070 */
[----:B------:R-:W-:Y:S01]  /*1ac90*/  SEL R6, RZ, 0x4, P4 ;  /* 0x00000004ff067807 */ /* 0x000fe20002000000 */
[----:B------:R-:W-:Y:S01]  /*1aca0*/  IMAD.IADD R7, R7, 0x1, R4 ;  /* 0x0000000107077824 */ /* 0x000fe200078e0204 */
[----:B------:R-:W-:Y:S02]  /*1acb0*/  LOP3.LUT R4, R5, 0x3, RZ, 0xc0, !PT ;  /* 0x0000000305047812 */ /* 0x000fe400078ec0ff */
[----:B------:R-:W-:Y:S02]  /*1acc0*/  SEL R5, RZ, 0x7fff8, P3 ;  /* 0x0007fff8ff057807 */ /* 0x000fe40001800000 */
[----:B------:R-:W-:Y:S02]  /*1acd0*/  IADD3 R132, P4, PT, R132, UR30, RZ ;  /* 0x0000001e84847c10 */ /* 0x000fe4000ff9e0ff */
[----:B------:R-:W-:-:S02]  /*1ace0*/  IADD3 R9, PT, PT, R4, R5, R6 ;  /* 0x0000000504097210 */ /* 0x000fc40007ffe006 */
[----:B------:R-:W-:Y:S02]  /*1acf0*/  LOP3.LUT R4, R7, 0x3, RZ, 0xc0, !PT ;  /* 0x0000000307047812 */ /* 0x000fe400078ec0ff */
[----:B------:R-:W-:Y:S02]  /*1ad00*/  SEL R5, RZ, 0x7fff8, P5 ;  /* 0x0007fff8ff057807 */ /* 0x000fe40002800000 */
[----:B------:R-:W-:-:S04]  /*1ad10*/  SEL R6, RZ, 0x4, P6 ;  /* 0x00000004ff067807 */ /* 0x000fc80003000000 */
[----:B------:R-:W-:Y:S02]  /*1ad20*/  IADD3 R7, PT, PT, R4, R5, R6 ;  /* 0x0000000504077210 */ /* 0x000fe40007ffe006 */
[----:B------:R-:W1:Y:S08]  /*1ad30*/  LDC R4, c[0x0][0x3a0] ;  /* 0x0000e800ff047b82 */ /* 0x000e700000000800 */
[----:B------:R-:W2:Y:S01]  /*1ad40*/  LDC R5, c[0x0][0x3a0] ;  /* 0x0000e800ff057b82 */ /* 0x000ea20000000800 */
[----:B-1----:R-:W-:-:S05]  /*1ad50*/  VIADD R4, R4, 0xfffffe81 ;  /* 0xfffffe8104047836 */ /* 0x002fca0000000000 */
[----:B------:R-:W-:Y:S01]  /*1ad60*/  ISETP.GE.U32.AND P3, PT, R4, 0x7ffffe42, PT ;  /* 0x7ffffe420400780c */ /* 0x000fe20003f66070 */
[----:B--2---:R-:W-:-:S03]  /*1ad70*/  VIADD R11, R5, 0xfffffe80 ;  /* 0xfffffe80050b7836 */ /* 0x004fc60000000000 */
[----:B------:R-:W-:Y:S02]  /*1ad80*/  SEL R4, RZ, 0x1fffe, P3 ;  /* 0x0001fffeff047807 */ /* 0x000fe40001800000 */
[----:B------:R-:W-:-:S04]  /*1ad90*/  ISETP.GE.U32.AND P2, PT, R11, 0x7ffffe41, PT ;  /* 0x7ffffe410b00780c */ /* 0x000fc80003f46070 */
[----:B------:R-:W-:-:S05]  /*1ada0*/  SEL R5, RZ, 0x1, P2 ;  /* 0x00000001ff057807 */ /* 0x000fca0001000000 */
[----:B------:R-:W-:Y:S02]  /*1adb0*/  IMAD.IADD R4, R5, 0x1, R4 ;  /* 0x0000000105047824 */ /* 0x000fe400078e0204 */
[----:B------:R-:W1:Y:S02]  /*1adc0*/  LDC R5, c[0x0][0x3a0] ;  /* 0x0000e800ff057b82 */ /* 0x000e640000000800 */
[----:B-1----:R-:W-:-:S05]  /*1add0*/  VIADD R5, R5, 0xfffffe82 ;  /* 0xfffffe8205057836 */ /* 0x002fca0000000000 */
[----:B------:R-:W-:Y:S02]  /*1ade0*/  ISETP.GE.U32.AND P3, PT, R5, 0x7ffffe43, PT ;  /* 0x7ffffe430500780c */ /* 0x000fe40003f66070 */
[----:B------:R-:W1:Y:S01]  /*1adf0*/  LDC R5, c[0x0][0x3a0] ;  /* 0x0000e800ff057b82 */ /* 0x000e620000000800 */
[----:B------:R-:W-:Y:S02]  /*1ae00*/  IADD3.X R133, PT, PT, R133, UR13, RZ, P4, !PT ;  /* 0x0000000d85857c10 */ /* 0x000fe4000a7fe4ff */
[----:B------:R-:W-:Y:S02]  /*1ae10*/  LOP3.LUT R4, R4, 0x3, RZ, 0xc0, !PT ;  /* 0x0000000304047812 */ /* 0x000fe400078ec0ff */
[----:B------:R-:W-:Y:S01]  /*1ae20*/  SEL R6, RZ, 0x4, P3 ;  /* 0x00000004ff067807 */ /* 0x000fe20001800000 */
[----:B-1----:R-:W-:-:S05]  /*1ae30*/  VIADD R5, R5, 0xfffffe83 ;  /* 0xfffffe8305057836 */ /* 0x002fca0000000000 */
[----:B------:R-:W-:-:S04]  /*1ae40*/  ISETP.GE.U32.AND P4, PT, R5, 0x7ffffe44, PT ;  /* 0x7ffffe440500780c */ /* 0x000fc80003f86070 */
[----:B------:R-:W-:-:S04]  /*1ae50*/  SEL R5, RZ, 0x7fff8, P4 ;  /* 0x0007fff8ff057807 */ /* 0x000fc80002000000 */
[----:B------:R-:W-:Y:S02]  /*1ae60*/  IADD3 R6, PT, PT, R4, R5, R6 ;  /* 0x0000000504067210 */ /* 0x000fe40007ffe006 */
[----:B------:R-:W1:Y:S01]  /*1ae70*/  LDC R4, c[0x0][0x3a0] ;  /* 0x0000e800ff047b82 */ /* 0x000e620000000800 */
[----:B------:R-:W-:Y:S02]  /*1ae80*/  UIADD3 UR5, UPT, UPT, UR5, -0x164, URZ ;  /* 0xfffffe9c05057890 */ /* 0x000fe4000fffe0ff */
[----:B------:R-:W-:Y:S01]  /*1ae90*/  UIADD3 UR4, UPT, UPT, UR4, -0x163, URZ ;  /* 0xfffffe9d04047890 */ /* 0x000fe2000fffe0ff */
[----:B-1----:R-:W-:-:S05]  /*1aea0*/  VIADD R4, R4, 0xfffffe9e ;  /* 0xfffffe9e04047836 */ /* 0x002fca0000000000 */
[----:B------:R-:W-:Y:S02]  /*1aeb0*/  ISETP.GE.U32.AND P3, PT, R4, 0x7ffffe5f, PT ;  /* 0x7ffffe5f0400780c */ /* 0x000fe40003f66070 */
[----:B------:R-:W1:Y:S01]  /*1aec0*/  LDC R4, c[0x0][0x3a0] ;  /* 0x0000e800ff047b82 */ /* 0x000e620000000800 */
[----:B------:R-:W-:Y:S02]  /*1aed0*/  UISETP.GE.U32.AND UP1, UPT, UR5, 0x7ffffe5d, UPT ;  /* 0x7ffffe5d0500788c */ /* 0x000fe4000bf26070 */
[----:B------:R-:W-:Y:S02]  /*1aee0*/  UISETP.GE.U32.AND UP2, UPT, UR4, 0x7ffffe5e, UPT ;  /* 0x7ffffe5e0400788c */ /* 0x000fe4000bf46070 */
[----:B------:R-:W-:Y:S02]  /*1aef0*/  USEL UR4, URZ, 0x1, UP1 ;  /* 0x00000001ff047887 */ /* 0x000fe40008800000 */
[----:B------:R-:W-:-:S04]  /*1af00*/  USEL UR5, URZ, 0x1fffe, UP2 ;  /* 0x0001fffeff057887 */ /* 0x000fc80009000000 */
[----:B------:R-:W-:-:S04]  /*1af10*/  UIADD3 UR4, UPT, UPT, UR4, UR5, URZ ;  /* 0x0000000504047290 */ /* 0x000fc8000fffe0ff */
[----:B------:R-:W-:Y:S01]  /*1af20*/  ULOP3.LUT UR4, UR4, 0x3, URZ, 0xc0, !UPT ;  /* 0x0000000304047892 */ /* 0x000fe2000f8ec0ff */
[----:B------:R-:W-:Y:S02]  /*1af30*/  SEL R5, RZ, 0x4, P3 ;  /* 0x00000004ff057807 */ /* 0x000fe40001800000 */
[----:B------:R-:W2:Y:S01]  /*1af40*/  LDCU UR5, c[0x0][0x3a0] ;  /* 0x00007400ff0577ac */ /* 0x000ea20008000800 */
[----:B-1----:R-:W-:-:S05]  /*1af50*/  VIADD R4, R4, 0xfffffe9f ;  /* 0xfffffe9f04047836 */ /* 0x002fca0000000000 */
[----:B------:R-:W-:-:S04]  /*1af60*/  ISETP.GE.U32.AND P4, PT, R4, 0x7ffffe60, PT ;  /* 0x7ffffe600400780c */ /* 0x000fc80003f86070 */
[----:B------:R-:W-:-:S04]  /*1af70*/  SEL R4, RZ, 0x7fff8, P4 ;  /* 0x0007fff8ff047807 */ /* 0x000fc80002000000 */
[----:B------:R-:W-:Y:S01]  /*1af80*/  IADD3 R8, PT, PT, R4, UR4, R5 ;  /* 0x0000000404087c10 */ /* 0x000fe2000fffe005 */
[----:B------:R-:W1:Y:S01]  /*1af90*/  LDCU UR4, c[0x0][0x3a0] ;  /* 0x00007400ff0477ac */ /* 0x000e620008000800 */
[----:B------:R-:W-:Y:S02]  /*1afa0*/  UIADD3 UR21, UPT, UPT, UR21, -0x165, URZ ;  /* 0xfffffe9b15157890 */ /* 0x000fe4000fffe0ff */
[----:B------:R-:W-:Y:S02]  /*1afb0*/  UIADD3 UR15, UPT, UPT, UR15, -0x16b, URZ ;  /* 0xfffffe950f0f7890 */ /* 0x000fe4000fffe0ff */
[----:B------:R-:W-:Y:S02]  /*1afc0*/  UISETP.GE.U32.AND UP6, UPT, UR22, 0x7ffffe5b, UPT ;  /* 0x7ffffe5b1600788c */ /* 0x000fe4000bfc6070 */
[----:B------:R-:W-:Y:S02]  /*1afd0*/  UIADD3 UR19, UPT, UPT, UR19, -0x167, URZ ;  /* 0xfffffe9913137890 */ /* 0x000fe4000fffe0ff */
[----:B--2---:R-:W-:-:S02]  /*1afe0*/  UIADD3 UR5, UPT, UPT, UR5, -0x170, URZ ;  /* 0xfffffe9005057890 */ /* 0x004fc4000fffe0ff */
[----:B------:R-:W-:Y:S02]  /*1aff0*/  UIADD3 UR16, UPT, UPT, UR16, -0x16c, URZ ;  /* 0xfffffe9410107890 */ /* 0x000fe4000fffe0ff */
[----:B------:R-:W-:Y:S02]  /*1b000*/  UISETP.GE.U32.AND UP1, UPT, UR21, 0x7ffffe5c, UPT ;  /* 0x7ffffe5c1500788c */ /* 0x000fe4000bf26070 */
[----:B-1----:R-:W-:Y:S02]  /*1b010*/  UIADD3 UR4, UPT, UPT, UR4, -0x16f, URZ ;  /* 0xfffffe9104047890 */ /* 0x002fe4000fffe0ff */
[----:B------:R-:W-:Y:S02]  /*1b020*/  UISETP.GE.U32.AND UP4, UPT, UR20, 0x7ffffe59, UPT ;  /* 0x7ffffe591400788c */ /* 0x000fe4000bf86070 */
[----:B------:R-:W-:Y:S02]  /*1b030*/  UISETP.GE.U32.AND UP3, UPT, UR15, 0x7ffffe56, UPT ;  /* 0x7ffffe560f00788c */ /* 0x000fe4000bf66070 */
[----:B------:R-:W-:-:S02]  /*1b040*/  USEL UR15, URZ, 0x4, UP6 ;  /* 0x00000004ff0f7887 */ /* 0x000fc4000b000000 */
[----:B------:R-:W-:Y:S02]  /*1b050*/  UISETP.GE.U32.AND UP5, UPT, UR19, 0x7ffffe5a, UPT ;  /* 0x7ffffe5a1300788c */ /* 0x000fe4000bfa6070 */
[----:B------:R-:W-:Y:S02]  /*1b060*/  UISETP.GE.U32.AND UP6, UPT, UR5, 0x7ffffe51, UPT ;  /* 0x7ffffe510500788c */ /* 0x000fe4000bfc6070 */
[----:B------:R-:W-:Y:S02]  /*1b070*/  UIADD3 UR17, UPT, UPT, UR17, -0x169, URZ ;  /* 0xfffffe9711117890 */ /* 0x000fe4000fffe0ff */
[----:B------:R-:W-:Y:S02]  /*1b080*/  UISETP.GE.U32.AND UP2, UPT, UR16, 0x7ffffe55, UPT ;  /* 0x7ffffe551000788c */ /* 0x000fe4000bf46070 */
[----:B------:R-:W-:Y:S02]  /*1b090*/  USEL UR5, URZ, 0x7fff8, UP1 ;  /* 0x0007fff8ff057887 */ /* 0x000fe40008800000 */
[----:B------:R-:W-:-:S02]  /*1b0a0*/  USEL UR16, URZ, 0x1, UP4 ;  /* 0x00000001ff107887 */ /* 0x000fc4000a000000 */
[----:B------:R-:W-:Y:S02]  /*1b0b0*/  UISETP.GE.U32.AND UP1, UPT, UR4, 0x7ffffe52, UPT ;  /* 0x7ffffe520400788c */ /* 0x000fe4000bf26070 */
[----:B------:R-:W-:Y:S02]  /*1b0c0*/  UIADD3 UR9, UPT, UPT, UR9, -0x16e, URZ ;  /* 0xfffffe9209097890 */ /* 0x000fe4000fffe0ff */
[----:B------:R-:W-:Y:S02]  /*1b0d0*/  UISETP.GE.U32.AND UP4, UPT, UR18, 0x7ffffe57, UPT ;  /* 0x7ffffe571200788c */ /* 0x000fe4000bf86070 */
[----:B------:R-:W-:Y:S02]  /*1b0e0*/  USEL UR18, URZ, 0x1fffe, UP5 ;  /* 0x0001fffeff127887 */ /* 0x000fe4000a800000 */
[----:B------:R-:W-:Y:S02]  /*1b0f0*/  UISETP.GE.U32.AND UP5, UPT, UR17, 0x7ffffe58, UPT ;  /* 0x7ffffe581100788c */ /* 0x000fe4000bfa6070 */
[----:B------:R-:W-:-:S02]  /*1b100*/  UIADD3 UR7, UPT, UPT, UR7, -0x16d, URZ ;  /* 0xfffffe9307077890 */ /* 0x000fc4000fffe0ff */
[----:B------:R-:W-:Y:S02]  /*1b110*/  USEL UR17, URZ, 0x1, UP2 ;  /* 0x00000001ff117887 */ /* 0x000fe40009000000 */
[----:B------:R-:W-:Y:S02]  /*1b120*/  USEL UR21, URZ, 0x1, UP6 ;  /* 0x00000001ff157887 */ /* 0x000fe4000b000000 */
[----:B------:R-:W-:Y:S02]  /*1b130*/  USEL UR22, URZ, 0x1fffe, UP1 ;  /* 0x0001fffeff167887 */ /* 0x000fe40008800000 */
[----:B------:R-:W-:Y:S02]  /*1b140*/  UISETP.GE.U32.AND UP2, UPT, UR9, 0x7ffffe53, UPT ;  /* 0x7ffffe530900788c */ /* 0x000fe4000bf46070 */
[----:B------:R-:W-:Y:S02]  /*1b150*/  USEL UR9, URZ, 0x1fffe, UP3 ;  /* 0x0001fffeff097887 */ /* 0x000fe40009800000 */
[----:B------:R-:W-:-:S02]  /*1b160*/  UIADD3 UR16, UPT, UPT, UR16, UR18, URZ ;  /* 0x0000001210107290 */ /* 0x000fc4000fffe0ff */
[----:B------:R-:W-:Y:S02]  /*1b170*/  UISETP.GE.U32.AND UP3, UPT, UR7, 0x7ffffe54, UPT ;  /* 0x7ffffe540700788c */ /* 0x000fe4000bf66070 */
[----:B------:R-:W-:Y:S02]  /*1b180*/  UIADD3 UR21, UPT, UPT, UR21, UR22, URZ ;  /* 0x0000001615157290 */ /* 0x000fe4000fffe0ff */
[----:B------:R-:W-:Y:S01]  /*1b190*/  UIADD3 UR9, UPT, UPT, UR17, UR9, URZ ;  /* 0x0000000911097290 */ /* 0x000fe2000fffe0ff */
[----:B------:R-:W-:Y:S01]  /*1b1a0*/  LOP3.LUT R4, R6, 0xf, RZ, 0xc0, !PT ;  /* 0x0000000f06047812 */ /* 0x000fe200078ec0ff */
[----:B------:R-:W-:Y:S02]  /*1b1b0*/  ULOP3.LUT UR16, UR16, 0x3, URZ, 0xc0, !UPT ;  /* 0x0000000310107892 */ /* 0x000fe4000f8ec0ff */
[----:B------:R-:W-:Y:S02]  /*1b1c0*/  USEL UR19, URZ, 0x4, UP2 ;  /* 0x00000004ff137887 */ /* 0x000fe40009000000 */
[----:B------:R-:W-:-:S02]  /*1b1d0*/  USEL UR20, URZ, 0x7fff8, UP3 ;  /* 0x0007fff8ff147887 */ /* 0x000fc40009800000 */
[----:B------:R-:W-:Y:S02]  /*1b1e0*/  ULOP3.LUT UR21, UR21, 0x3, URZ, 0xc0, !UPT ;  /* 0x0000000315157892 */ /* 0x000fe4000f8ec0ff */
[----:B------:R-:W-:Y:S02]  /*1b1f0*/  USEL UR4, URZ, 0x4, UP4 ;  /* 0x00000004ff047887 */ /* 0x000fe4000a000000 */
[----:B------:R-:W-:Y:S02]  /*1b200*/  USEL UR7, URZ, 0x7fff8, UP5 ;  /* 0x0007fff8ff077887 */ /* 0x000fe4000a800000 */
[----:B------:R-:W-:Y:S02]  /*1b210*/  ULOP3.LUT UR9, UR9, 0x3, URZ, 0xc0, !UPT ;  /* 0x0000000309097892 */ /* 0x000fe4000f8ec0ff */
[----:B------:R-:W-:Y:S01]  /*1b220*/  UIADD3 UR5, UPT, UPT, UR16, UR5, UR15 ;  /* 0x0000000510057290 */ /* 0x000fe2000fffe00f */
[----:B------:R-:W-:Y:S01]  /*1b230*/  IMAD R5, R7, 0x10, R4 ;  /* 0x0000001007057824 */ /* 0x000fe200078e0204 */
[----:B------:R-:W-:Y:S01]  /*1b240*/  UIADD3 UR19, UPT, UPT, UR21, UR20, UR19 ;  /* 0x0000001415137290 */ /* 0x000fe2000fffe013 */
[----:B------:R-:W-:Y:S01]  /*1b250*/  IMAD.SHL.U32 R4, R9, 0x100, RZ ;  /* 0x0000010009047824 */ /* 0x000fe200078e00ff */
[----:B------:R-:W-:-:S02]  /*1b260*/  UIADD3 UR7, UPT, UPT, UR9, UR7, UR4 ;  /* 0x0000000709077290 */ /* 0x000fc4000fffe004 */
[----:B------:R-:W-:Y:S02]  /*1b270*/  USHF.L.U32 UR4, UR5, 0x8, URZ ;  /* 0x0000000805047899 */ /* 0x000fe400080006ff */
[----:B------:R-:W-:Y:S01]  /*1b280*/  ULOP3.LUT UR19, UR19, 0xf, URZ, 0xc0, !UPT ;  /* 0x0000000f13137892 */ /* 0x000fe2000f8ec0ff */
[----:B------:R-:W-:Y:S01]  /*1b290*/  LOP3.LUT R4, R4, 0xf00, RZ, 0xe2, !PT ;  /* 0x00000f0004047812 */ /* 0x000fe200078ee2ff */
[----:B------:R-:W-:Y:S02]  /*1b2a0*/  ULOP3.LUT UR4, UR4, 0xf00, URZ, 0xe2, !UPT ;  /* 0x00000f0004047892 */ /* 0x000fe4000f8ee2ff */
[----:B------:R-:W-:Y:S02]  /*1b2b0*/  ULEA UR7, UR7, UR19, 0x4 ;  /* 0x0000001307077291 */ /* 0x000fe4000f8e20ff */
[----:B------:R-:W-:Y:S01]  /*1b2c0*/  IMAD R7, R10, 0x1000, R4 ;  /* 0x000010000a077824 */ /* 0x000fe200078e0204 */
[----:B------:R-:W-:Y:S01]  /*1b2d0*/  LOP3.LUT R4, R5, 0xff, RZ, 0xc0, !PT ;  /* 0x000000ff05047812 */ /* 0x000fe200078ec0ff */
[----:B------:R-:W-:Y:S01]  /*1b2e0*/  ULOP3.LUT UR7, UR7, 0xff, URZ, 0xc0, !UPT ;  /* 0x000000ff07077892 */ /* 0x000fe2000f8ec0ff */
[----:B------:R-:W-:-:S03]  /*1b2f0*/  LEA R6, R8, UR4, 0xc ;  /* 0x0000000408067c11 */ /* 0x000fc6000f8e60ff */
[----:B------:R-:W-:Y:S02]  /*1b300*/  IMAD.IADD R4, R7, 0x1, R4 ;  /* 0x0000000107047824 */ /* 0x000fe400078e0204 */
[----:B------:R-:W-:-:S05]  /*1b310*/  VIADD R6, R6, UR7 ;  /* 0x0000000706067c36 */ /* 0x000fca0008000000 */
[----:B------:R-:W-:-:S04]  /*1b320*/  PRMT R6, R4, 0x5410, R6 ;  /* 0x0000541004067816 */ /* 0x000fc80000000006 */
[----:B------:R-:W-:-:S04]  /*1b330*/  SHF.R.U64 R4, R6, 0x1f, RZ ;  /* 0x0000001f06047819 */ /* 0x000fc800000012ff */
[----:B------:R-:W-:Y:S02]  /*1b340*/  LOP3.LUT P3, RZ, R4, 0x1, RZ, 0xc0, !PT ;  /* 0x0000000104ff7812 */ /* 0x000fe4000786c0ff */
[----:B------:R-:W-:-:S04]  /*1b350*/  SHF.R.U64 R4, R6, 0x1e, RZ ;  /* 0x0000001e06047819 */ /* 0x000fc800000012ff */
[----:B------:R-:W-:Y:S02]  /*1b360*/  LOP3.LUT P4, RZ, R4, 0x1, RZ, 0xc0, !PT ;  /* 0x0000000104ff7812 */ /* 0x000fe4000788c0ff */
[----:B------:R-:W-:Y:S02]  /*1b370*/  IADD3 R134, P5, PT, R134, UR30, RZ ;  /* 0x0000001e86867c10 */ /* 0x000fe4000ffbe0ff */
[----:B------:R-:W-:Y:S02]  /*1b380*/  SHF.R.U64 R4, R6, 0x1d, RZ ;  /* 0x0000001d06047819 */ /* 0x000fe400000012ff */
[----:B------:R-:W-:Y:S01]  /*1b390*/  IADD3.X R135, PT, PT, R135, UR13, RZ, P5, !PT ;  /* 0x0000000d87877c10 */ /* 0x000fe2000affe4ff */
[----:B------:R-:W-:Y:S01]  /*1b3a0*/  LDGSTS.E [R71+0x60080], desc[UR28][R132.64], P3 ;  /* 0x6008000084477fae */ /* 0x000fe200099a101c */
[----:B------:R-:W-:Y:S02]  /*1b3b0*/  LOP3.LUT P3, RZ, R4, 0x1, RZ, 0xc0, !PT ;  /* 0x0000000104ff7812 */ /* 0x000fe4000786c0ff */
[----:B------:R-:W-:-:S03]  /*1b3c0*/  SHF.R.U64 R4, R6, 0x1c, RZ ;  /* 0x0000001c06047819 */ /* 0x000fc600000012ff */
[----:B------:R-:W-:Y:S01]  /*1b3d0*/  LDGSTS.E [R71+0x60084], desc[UR28][R134.64], P4 ;  /* 0x6008400086477fae */ /* 0x000fe2000a1a101c */
[----:B------:R-:W-:Y:S02]  /*1b3e0*/  IADD3 R136, P4, PT, R136, UR30, RZ ;  /* 0x0000001e88887c10 */ /* 0x000fe4000ff9e0ff */
[----:B------:R-:W-:Y:S02]  /*1b3f0*/  LOP3.LUT P5, RZ, R4, 0x1, RZ, 0xc0, !PT ;  /* 0x0000000104ff7812 */ /* 0x000fe400078ac0ff */
[----:B------:R-:W-:Y:S02]  /*1b400*/  SHF.R.U64 R4, R6, 0x1b, RZ ;  /* 0x0000001b06047819 */ /* 0x000fe400000012ff */
[----:B------:R-:W-:Y:S02]  /*1b410*/  IADD3.X R137, PT, PT, R137, UR13, RZ, P4, !PT ;  /* 0x0000000d89897c10 */ /* 0x000fe4000a7fe4ff */
[----:B------:R-:W-:Y:S02]  /*1b420*/  IADD3 R138, P6, PT, R138, UR30, RZ ;  /* 0x0000001e8a8a7c10 */ /* 0x000fe4000ffde0ff */
[----:B------:R-:W-:Y:S01]  /*1b430*/  LOP3.LUT P4, RZ, R4, 0x1, RZ, 0xc0, !PT ;  /* 0x0000000104ff7812 */ /* 0x000fe2000788c0ff */
[----:B------:R-:W-:Y:S01]  /*1b440*/  LDGSTS.E [R71+0x60088], desc[UR28][R136.64], P3 ;  /* 0x6008800088477fae */ /* 0x000fe200099a101c */
[----:B------:R-:W-:-:S02]  /*1b450*/  IADD3.X R139, PT, PT, R139, UR13, RZ, P6, !PT ;  /* 0x0000000d8b8b7c10 */ /* 0x000fc4000b7fe4ff */
[----:B------:R-:W-:Y:S02]  /*1b460*/  IADD3 R140, P6, PT, R140, UR30, RZ ;  /* 0x0000001e8c8c7c10 */ /* 0x000fe4000ffde0ff */
[----:B------:R-:W-:Y:S01]  /*1b470*/  SHF.R.U64 R4, R6, 0x1a, RZ ;  /* 0x0000001a06047819 */ /* 0x000fe200000012ff */
[----:B------:R-:W-:Y:S01]  /*1b480*/  LDGSTS.E [R71+0x6008c], desc[UR28][R138.64], P5 ;  /* 0x6008c0008a477fae */ /* 0x000fe2000a9a101c */
[----:B------:R-:W-:Y:S02]  /*1b490*/  IADD3.X R141, PT, PT, R141, UR13, RZ, P6, !PT ;  /* 0x0000000d8d8d7c10 */ /* 0x000fe4000b7fe4ff */
[----:B------:R-:W-:Y:S02]  /*1b4a0*/  LOP3.LUT P3, RZ, R4, 0x1, RZ, 0xc0, !PT ;  /* 0x0000000104ff7812 */ /* 0x000fe4000786c0ff */
[----:B------:R-:W-:Y:S01]  /*1b4b0*/  SHF.R.U64 R4, R6, 0x19, RZ ;  /* 0x0000001906047819 */ /* 0x000fe200000012ff */
[----:B------:R-:W-:Y:S01]  /*1b4c0*/  LDGSTS.E [R71+0x60090], desc[UR28][R140.64], P4 ;  /* 0x600900008c477fae */ /* 0x000fe2000a1a101c */
[----:B------:R-:W-:-:S02]  /*1b4d0*/  IADD3 R142, P4, PT, R142, UR30, RZ ;  /* 0x0000001e8e8e7c10 */ /* 0x000fc4000ff9e0ff */
        /* <DEDUP_REMOVED lines=113> */
[C---:B------:R-:W-:Y:S01]  /*1bbf0*/  SHF.R.U64 R7, R6.reuse, 0x2, RZ ;  /* 0x0000000206077819 */ /* 0x040fe200000012ff */
[----:B------:R-:W-:Y:S01]  /*1bc00*/  LDGSTS.E [R71+0x600ec], desc[UR28][R8.64], P5 ;  /* 0x600ec00008477fae */ /* 0x000fe2000a9a101c */
[----:B------:R-:W-:Y:S02]  /*1bc10*/  IADD3.X R5, PT, PT, R165, UR13, RZ, P6, !PT ;  /* 0x0000000da5057c10 */ /* 0x000fe4000b7fe4ff */
[----:B------:R-:W-:-:S03]  /*1bc20*/  SHF.R.U64 R6, R6, 0x1, RZ ;  /* 0x0000000106067819 */ /* 0x000fc600000012ff */
[----:B------:R-:W-:Y:S01]  /*1bc30*/  LDGSTS.E [R71+0x600f0], desc[UR28][R4.64], P4 ;  /* 0x600f000004477fae */ /* 0x000fe2000a1a101c */
[----:B------:R-:W-:Y:S02]  /*1bc40*/  LOP3.LUT P3, RZ, R6, 0x1, RZ, 0xc0, !PT ;  /* 0x0000000106ff7812 */ /* 0x000fe4000786c0ff */
[----:B------:R-:W-:Y:S02]  /*1bc50*/  IADD3 R6, P5, PT, R160, UR30, RZ ;  /* 0x0000001ea0067c10 */ /* 0x000fe4000ffbe0ff */
[----:B------:R-:W-:Y:S02]  /*1bc60*/  LOP3.LUT P4, RZ, R7, 0x1, RZ, 0xc0, !PT ;  /* 0x0000000107ff7812 */ /* 0x000fe4000788c0ff */
[----:B------:R-:W-:Y:S02]  /*1bc70*/  IADD3.X R7, PT, PT, R161, UR13, RZ, P5, !PT ;  /* 0x0000000da1077c10 */ /* 0x000fe4000affe4ff */
[----:B------:R-:W-:-:S04]  /*1bc80*/  IADD3 R10, P5, PT, R156, UR30, RZ ;  /* 0x0000001e9c0a7c10 */ /* 0x000fc8000ffbe0ff */
[----:B------:R-:W-:Y:S02]  /*1bc90*/  IADD3.X R11, PT, PT, R157, UR13, RZ, P5, !PT ;  /* 0x0000000d9d0b7c10 */ /* 0x000fe4000affe4ff */
[----:B------:R-:W-:Y:S01]  /*1bca0*/  IADD3 R14, P5, PT, R158, UR30, RZ ;  /* 0x0000001e9e0e7c10 */ /* 0x000fe2000ffbe0ff */
[----:B------:R-:W-:Y:S02]  /*1bcb0*/  VIADD R217, R19, 0x3f ;  /* 0x0000003f13d97836 */ /* 0x000fe40000000000 */
[----:B------:R-:W-:Y:S01]  /*1bcc0*/  LDGSTS.E [R71+0x600f4], desc[UR28][R6.64], P4 ;  /* 0x600f400006477fae */ /* 0x000fe2000a1a101c */
[----:B------:R-:W-:-:S03]  /*1bcd0*/  IADD3.X R15, PT, PT, R159, UR13, RZ, P5, !PT ;  /* 0x0000000d9f0f7c10 */ /* 0x000fc6000affe4ff */
[----:B------:R-:W-:Y:S01]  /*1bce0*/  LDGSTS.E [R71+0x600f8], desc[UR28][R10.64], P3 ;  /* 0x600f80000a477fae */ /* 0x000fe200099a101c */
[----:B------:R-:W-:-:S03]  /*1bcf0*/  ISETP.GE.AND P3, PT, R18, R252, PT ;  /* 0x000000fc1200720c */ /* 0x000fc60003f66270 */
[----:B------:R-:W-:Y:S01]  /*1bd00*/  LDGSTS.E [R71+0x600fc], desc[UR28][R14.64], !P2 ;  /* 0x600fc0000e477fae */ /* 0x000fe2000d1a101c */
[----:B------:R-:W-:Y:S02]  /*1bd10*/  ISETP.GT.AND P2, PT, R217, 0x17f, PT ;  /* 0x0000017fd900780c */ /* 0x000fe40003f44270 */
[----:B------:R-:W-:Y:S01]  /*1bd20*/  SEL R18, RZ, 0x4, P3 ;  /* 0x00000004ff127807 */ /* 0x000fe20001800000 */
[----:B------:R-:W-:Y:S01]  /*1bd30*/  USHF.R.S32.HI UR4, URZ, 0x1f, UR6 ;  /* 0x0000001fff047899 */ /* 0x000fe20008011406 */
[----:B------:R-:W0:Y:S02]  /*1bd40*/  LDGDEPBAR ;  /* 0x00000000000079af */ /* 0x000e240000000000 */
[----:B------:R-:W-:Y:S01]  /*1bd50*/  SEL R18, R18, RZ, P2 ;  /* 0x000000ff12127207 */ /* 0x000fe20001000000 */
[----:B------:R-:W-:-:S03]  /*1bd60*/  USHF.L.U64.HI UR32, UR6, 0x2, UR4 ;  /* 0x0000000206207899 */ /* 0x000fc60008010204 */
[----:B------:R-:W-:Y:S02]  /*1bd70*/  ISETP.NE.U32.AND P2, PT, R18, RZ, PT ;  /* 0x000000ff1200720c */ /* 0x000fe40003f45070 */
[----:B------:R-:W-:-:S04]  /*1bd80*/  IADD3 R18, P3, PT, R22, UR54, RZ ;  /* 0x0000003616127c10 */ /* 0x000fc8000ff7e0ff */
[----:B------:R-:W-:Y:S02]  /*1bd90*/  IADD3.X R19, PT, PT, R23, UR32, RZ, P3, !PT ;  /* 0x0000002017137c10 */ /* 0x000fe40009ffe4ff */
[----:B------:R-:W-:-:S04]  /*1bda0*/  IADD3 R42, P3, PT, R30, UR54, RZ ;  /* 0x000000361e2a7c10 */ /* 0x000fc8000ff7e0ff */
[----:B------:R-:W-:Y:S02]  /*1bdb0*/  IADD3.X R43, PT, PT, R31, UR32, RZ, P3, !PT ;  /* 0x000000201f2b7c10 */ /* 0x000fe40009ffe4ff */
[----:B------:R-:W2:Y:S01]  /*1bdc0*/  LDL.LU.64 R30, [R1+0xd0] ;  /* 0x0000d000011e7983 */ /* 0x000ea20000300a00 */
[----:B------:R-:W-:-:S03]  /*1bdd0*/  IADD3 R58, P3, PT, R66, UR54, RZ ;  /* 0x00000036423a7c10 */ /* 0x000fc6000ff7e0ff */
[----:B------:R-:W3:Y:S01]  /*1bde0*/  LDL.LU.64 R190, [R1+0x110] ;  /* 0x0001100001be7983 */ /* 0x000ee20000300a00 */
[----:B------:R-:W-:Y:S02]  /*1bdf0*/  IADD3.X R59, PT, PT, R67, UR32, RZ, P3, !PT ;  /* 0x00000020433b7c10 */ /* 0x000fe40009ffe4ff */
[----:B------:R-:W-:-:S04]  /*1be00*/  IADD3 R224, P3, PT, R54, UR54, RZ ;  /* 0x0000003636e07c10 */ /* 0x000fc8000ff7e0ff */
[----:B------:R-:W-:Y:S02]  /*1be10*/  IADD3.X R225, PT, PT, R55, UR32, RZ, P3, !PT ;  /* 0x0000002037e17c10 */ /* 0x000fe40009ffe4ff */
[----:B------:R-:W4:Y:S01]  /*1be20*/  LDL.LU.64 R54, [R1+0x138] ;  /* 0x0001380001367983 */ /* 0x000f220000300a00 */
[----:B------:R-:W-:-:S03]  /*1be30*/  IADD3 R232, P3, PT, R26, UR54, RZ ;  /* 0x000000361ae87c10 */ /* 0x000fc6000ff7e0ff */
[----:B------:R-:W4:Y:S01]  /*1be40*/  LDL.LU.64 R192, [R1+0x130] ;  /* 0x0001300001c07983 */ /* 0x000f220000300a00 */
[----:B------:R-:W-:-:S03]  /*1be50*/  IADD3.X R233, PT, PT, R27, UR32, RZ, P3, !PT ;  /* 0x000000201be97c10 */ /* 0x000fc60009ffe4ff */
[----:B------:R-:W4:Y:S01]  /*1be60*/  LDL.LU.64 R26, [R1+0x108] ;  /* 0x00010800011a7983 */ /* 0x000f220000300a00 */
[----:B------:R-:W-:-:S03]  /*1be70*/  IADD3 R250, P3, PT, R250, UR54, RZ ;  /* 0x00000036fafa7c10 */ /* 0x000fc6000ff7e0ff */
[----:B------:R-:W4:Y:S01]  /*1be80*/  LDL.LU.64 R198, [R1+0xf0] ;  /* 0x0000f00001c67983 */ /* 0x000f220000300a00 */
[----:B------:R-:W-:Y:S02]  /*1be90*/  IADD3.X R251, PT, PT, R251, UR32, RZ, P3, !PT ;  /* 0x00000020fbfb7c10 */ /* 0x000fe40009ffe4ff */
[----:B------:R-:W-:Y:S01]  /*1bea0*/  IADD3 R164, P3, PT, R50, UR54, RZ ;  /* 0x0000003632a47c10 */ /* 0x000fe2000ff7e0ff */
[----:B------:R-:W4:Y:S03]  /*1beb0*/  LDL.LU.64 R66, [R1+0xd8] ;  /* 0x0000d80001427983 */ /* 0x000f260000300a00 */
[----:B------:R-:W-:Y:S01]  /*1bec0*/  IADD3.X R165, PT, PT, R51, UR32, RZ, P3, !PT ;  /* 0x0000002033a57c10 */ /* 0x000fe20009ffe4ff */
[----:B------:R-:W4:Y:S01]  /*1bed0*/  LDL.LU.64 R200, [R1+0xb8] ;  /* 0x0000b80001c87983 */ /* 0x000f220000300a00 */
[----:B------:R-:W-:Y:S01]  /*1bee0*/  IADD3 R50, P3, PT, R62, UR54, RZ ;  /* 0x000000363e327c10 */ /* 0x000fe2000ff7e0ff */
[----:B-----5:R-:W-:-:S03]  /*1bef0*/  VIADD R22, R2, UR10 ;  /* 0x0000000a02167c36 */ /* 0x020fc60008000000 */
[----:B------:R-:W-:Y:S02]  /*1bf00*/  IADD3.X R51, PT, PT, R63, UR32, RZ, P3, !PT ;  /* 0x000000203f337c10 */ /* 0x000fe40009ffe4ff */
[----:B------:R-:W-:Y:S01]  /*1bf10*/  IADD3 R156, P3, PT, R46, UR54, RZ ;  /* 0x000000362e9c7c10 */ /* 0x000fe2000ff7e0ff */
[----:B------:R-:W-:Y:S03]  /*1bf20*/  LDGSTS.E [R22+0x50000], desc[UR28][R18.64], P2 ;  /* 0x5000000012167fae */ /* 0x000fe600091a101c */
[----:B------:R-:W-:Y:S01]  /*1bf30*/  IADD3.X R157, PT, PT, R47, UR32, RZ, P3, !PT ;  /* 0x000000202f9d7c10 */ /* 0x000fe20009ffe4ff */
[----:B------:R-:W-:Y:S04]  /*1bf40*/  LDGSTS.E [R22+0x50400], desc[UR28][R42.64], P2 ;  /* 0x504000002a167fae */ /* 0x000fe800091a101c */
[----:B------:R-:W-:Y:S04]  /*1bf50*/  LDGSTS.E [R22+0x50800], desc[UR28][R58.64], P2 ;  /* 0x508000003a167fae */ /* 0x000fe800091a101c */
[----:B------:R1:W-:Y:S04]  /*1bf60*/  STL.64 [R1+0x68], R50 ;  /* 0x0000683201007387 */ /* 0x0003e80000100a00 */
[----:B------:R-:W-:Y:S04]  /*1bf70*/  LDGSTS.E [R22+0x50c00], desc[UR28][R224.64], P2 ;  /* 0x50c00000e0167fae */ /* 0x000fe800091a101c */
[----:B------:R-:W4:Y:S04]  /*1bf80*/  LDL.LU.64 R62, [R1+0x88] ;  /* 0x00008800013e7983 */ /* 0x000f280000300a00 */
[----:B------:R-:W-:Y:S04]  /*1bf90*/  LDGSTS.E [R22+0x51000], desc[UR28][R232.64], P2 ;  /* 0x51000000e8167fae */ /* 0x000fe800091a101c */
[----:B------:R-:W-:Y:S04]  /*1bfa0*/  LDGSTS.E [R22+0x51400], desc[UR28][R250.64], P2 ;  /* 0x51400000fa167fae */ /* 0x000fe800091a101c */
[----:B------:R-:W-:Y:S04]  /*1bfb0*/  LDGSTS.E [R22+0x51800], desc[UR28][R164.64], P2 ;  /* 0x51800000a4167fae */ /* 0x000fe800091a101c */
[----:B------:R-:W-:Y:S04]  /*1bfc0*/  LDGSTS.E [R22+0x51c00], desc[UR28][R50.64], P2 ;  /* 0x51c0000032167fae */ /* 0x000fe800091a101c */
[----:B------:R-:W-:Y:S04]  /*1bfd0*/  STL.64 [R1+0x98], R156 ;  /* 0x0000989c01007387 */ /* 0x000fe80000100a00 */
[----:B------:R2:W-:Y:S04]  /*1bfe0*/  LDGSTS.E [R22+0x52000], desc[UR28][R156.64], P2 ;  /* 0x520000009c167fae */ /* 0x0005e800091a101c */
[----:B-1----:R-:W4:Y:S04]  /*1bff0*/  LDL.LU.64 R50, [R1+0x78] ;  /* 0x0000780001327983 */ /* 0x002f280000300a00 */
[----:B------:R-:W4:Y:S01]  /*1c000*/  LDL.LU.64 R208, [R1+0x50] ;  /* 0x0000500001d07983 */ /* 0x000f220000300a00 */
[----:B--2---:R-:W-:-:S04]  /*1c010*/  IADD3 R46, P3, PT, R30, UR54, RZ ;  /* 0x000000361e2e7c10 */ /* 0x004fc8000ff7e0ff */
[----:B------:R-:W-:Y:S02]  /*1c020*/  IADD3.X R47, PT, PT, R31, UR32, RZ, P3, !PT ;  /* 0x000000201f2f7c10 */ /* 0x000fe40009ffe4ff */
[----:B---3--:R-:W-:-:S03]  /*1c030*/  IADD3 R30, P3, PT, R190, UR54, RZ ;  /* 0x00000036be1e7c10 */ /* 0x008fc6000ff7e0ff */
[----:B------:R-:W-:Y:S01]  /*1c040*/  LDGSTS.E [R22+0x52400], desc[UR28][R46.64], P2 ;  /* 0x524000002e167fae */ /* 0x000fe200091a101c */
[----:B------:R-:W-:-:S03]  /*1c050*/  IADD3.X R31, PT, PT, R191, UR32, RZ, P3, !PT ;  /* 0x00000020bf1f7c10 */ /* 0x000fc60009ffe4ff */
[----:B------:R1:W-:Y:S01]  /*1c060*/  STL.64 [R1+0xd0], R46 ;  /* 0x0000d02e01007387 */ /* 0x0003e20000100a00 */
[----:B----4-:R-:W-:-:S03]  /*1c070*/  IADD3 R160, P3, PT, R54, UR54, RZ ;  /* 0x0000003636a07c10 */ /* 0x010fc6000ff7e0ff */
[----:B------:R2:W-:Y:S01]  /*1c080*/  STL.64 [R1+0x110], R30 ;  /* 0x0001101e01007387 */ /* 0x0005e20000100a00 */
[----:B------:R-:W-:Y:S02]  /*1c090*/  IADD3.X R161, PT, PT, R55, UR32, RZ, P3, !PT ;  /* 0x0000002037a17c10 */ /* 0x000fe40009ffe4ff */
[----:B------:R-:W-:Y:S01]  /*1c0a0*/  IADD3 R158, P3, PT, R192, UR54, RZ ;  /* 0x00000036c09e7c10 */ /* 0x000fe2000ff7e0ff */
[----:B------:R-:W-:Y:S04]  /*1c0b0*/  LDGSTS.E [R22+0x52800], desc[UR28][R30.64], P2 ;  /* 0x528000001e167fae */ /* 0x000fe800091a101c */
[----:B-1----:R-:W3:Y:S01]  /*1c0c0*/  LDL.LU.64 R46, [R1+0x48] ;  /* 0x00004800012e7983 */ /* 0x002ee20000300a00 */
[----:B------:R-:W-:Y:S02]  /*1c0d0*/  IADD3.X R159, PT, PT, R193, UR32, RZ, P3, !PT ;  /* 0x00000020c19f7c10 */ /* 0x000fe40009ffe4ff */
[----:B------:R-:W-:Y:S01]  /*1c0e0*/  IADD3 R156, P3, PT, R26, UR54, RZ ;  /* 0x000000361a9c7c10 */ /* 0x000fe2000ff7e0ff */
[----:B------:R-:W-:Y:S04]  /*1c0f0*/  LDGSTS.E [R22+0x52c00], desc[UR28][R160.64], P2 ;  /* 0x52c00000a0167fae */ /* 0x000fe800091a101c */
[----:B--2---:R-:W2:Y:S04]  /*1c100*/  LDL.LU.64 R30, [R1+0x30] ;  /* 0x00003000011e7983 */ /* 0x004ea80000300a00 */
[----:B------:R-:W4:Y:S01]  /*1c110*/  LDL.LU.64 R54, [R1+0x10] ;  /* 0x0000100001367983 */ /* 0x000f220000300a00 */
[----:B------:R-:W-:-:S03]  /*1c120*/  IADD3.X R157, PT, PT, R27, UR32, RZ, P3, !PT ;  /* 0x000000201b9d7c10 */ /* 0x000fc60009ffe4ff */
[----:B------:R-:W-:Y:S04]  /*1c130*/  STL.64 [R1+0x148], R160 ;  /* 0x000148a001007387 */ /* 0x000fe80000100a00 */
[----:B------:R-:W4:Y:S04]  /*1c140*/  LDL.LU.64 R26, [R1] ;  /* 0x00000000011a7983 */ /* 0x000f280000300a00 */
[----:B------:R1:W-:Y:S04]  /*1c150*/  STL.64 [R1+0x170], R158 ;  /* 0x0001709e01007387 */ /* 0x0003e80000100a00 */
[----:B------:R1:W-:Y:S04]  /*1c160*/  LDGSTS.E [R22+0x53000], desc[UR28][R158.64], P2 ;  /* 0x530000009e167fae */ /* 0x0003e800091a101c */
[----:B------:R1:W-:Y:S04]  /*1c170*/  STL.64 [R1+0x190], R156 ;  /* 0x0001909c01007387 */ /* 0x0003e80000100a00 */
[----:B------:R1:W-:Y:S02]  /*1c180*/  LDGSTS.E [R22+0x53400], desc[UR28][R156.64], P2 ;  /* 0x534000009c167fae */ /* 0x0003e400091a101c */
[----:B-1----:R-:W-:-:S04]  /*1c190*/  IADD3 R158, P3, PT, R198, UR54, RZ ;  /* 0x00000036c69e7c10 */ /* 0x002fc8000ff7e0ff */
[----:B------:R-:W-:Y:S02]  /*1c1a0*/  IADD3.X R159, PT, PT, R199, UR32, RZ, P3, !PT ;  /* 0x00000020c79f7c10 */ /* 0x000fe40009ffe4ff */
[----:B------:R-:W-:-:S03]  /*1c1b0*/  IADD3 R156, P3, PT, R66, UR54, RZ ;  /* 0x00000036429c7c10 */ /* 0x000fc6000ff7e0ff */
[----:B------:R-:W-:Y:S01]  /*1c1c0*/  LDGSTS.E [R22+0x53800], desc[UR28][R158.64], P2 ;  /* 0x538000009e167fae */ /* 0x000fe200091a101c */
[----:B------:R-:W-:Y:S02]  /*1c1d0*/  IADD3.X R157, PT, PT, R67, UR32, RZ, P3, !PT ;  /* 0x00000020439d7c10 */ /* 0x000fe40009ffe4ff */
[----:B------:R-:W-:Y:S01]  /*1c1e0*/  IADD3 R66, P3, PT, R200, UR54, RZ ;  /* 0x00000036c8427c10 */ /* 0x000fe2000ff7e0ff */
[----:B------:R-:W-:Y:S03]  /*1c1f0*/  STL.64 [R1+0x1b8], R158 ;  /* 0x0001b89e01007387 */ /* 0x000fe60000100a00 */
[----:B------:R-:W-:Y:S01]  /*1c200*/  IADD3.X R67, PT, PT, R201, UR32, RZ, P3, !PT ;  /* 0x00000020c9437c10 */ /* 0x000fe20009ffe4ff */
[----:B------:R-:W-:Y:S04]  /*1c210*/  STL.64 [R1+0x1f0], R156 ;  /* 0x0001f09c01007387 */ /* 0x000fe80000100a00 */
[----:B------:R-:W-:Y:S04]  /*1c220*/  LDGSTS.E [R22+0x53c00], desc[UR28][R156.64], P2 ;  /* 0x53c000009c167fae */ /* 0x000fe800091a101c */
        /* <DEDUP_REMOVED lines=14> */
[----:B---3--:R-:W-:-:S04]  /*1c310*/  IADD3 R50, P3, PT, R46, UR54, RZ ;  /* 0x000000362e327c10 */ /* 0x008fc8000ff7e0ff */
[----:B------:R-:W-:Y:S02]  /*1c320*/  IADD3.X R51, PT, PT, R47, UR32, RZ, P3, !PT ;  /* 0x000000202f337c10 */ /* 0x000fe40009ffe4ff */
[----:B--2---:R-:W-:-:S03]  /*1c330*/  IADD3 R46, P3, PT, R30, UR54, RZ ;  /* 0x000000361e2e7c10 */ /* 0x004fc6000ff7e0ff */
[----:B------:R1:W-:Y:S01]  /*1c340*/  LDGSTS.E [R22+0x55000], desc[UR28][R50.64], P2 ;  /* 0x5500000032167fae */ /* 0x0003e200091a101c */
[----:B------:R-:W-:Y:S02]  /*1c350*/  IADD3.X R47, PT, PT, R31, UR32, RZ, P3, !PT ;  /* 0x000000201f2f7c10 */ /* 0x000fe40009ffe4ff */
[----:B----4-:R-:W-:Y:S01]  /*1c360*/  IADD3 R30, P3, PT, R54, UR54, RZ ;  /* 0x00000036361e7c10 */ /* 0x010fe2000ff7e0ff */
[----:B------:R1:W-:Y:S03]  /*1c370*/  STL.64 [R1+0x2e8], R50 ;  /* 0x0002e83201007387 */ /* 0x0003e60000100a00 */
[----:B------:R-:W-:Y:S01]  /*1c380*/  IADD3.X R31, PT, PT, R55, UR32, RZ, P3, !PT ;  /* 0x00000020371f7c10 */ /* 0x000fe20009ffe4ff */
[----:B------:R2:W-:Y:S04]  /*1c390*/  STL.64 [R1+0x310], R46 ;  /* 0x0003102e01007387 */ /* 0x0005e80000100a00 */
[----:B------:R-:W-:Y:S01]  /*1c3a0*/  LDGSTS.E [R22+0x55400], desc[UR28][R46.64], P2 ;  /* 0x554000002e167fae */ /* 0x000fe200091a101c */
[----:B-1----:R-:W-:-:S03]  /*1c3b0*/  IADD3 R50, P3, PT, R26, UR54, RZ ;  /* 0x000000361a327c10 */ /* 0x002fc6000ff7e0ff */
[----:B------:R1:W-:Y:S01]  /*1c3c0*/  STL.64 [R1+0x330], R30 ;  /* 0x0003301e01007387 */ /* 0x0003e20000100a00 */
[----:B------:R-:W-:-:S03]  /*1c3d0*/  IADD3.X R51, PT, PT, R27, UR32, RZ, P3, !PT ;  /* 0x000000201b337c10 */ /* 0x000fc60009ffe4ff */
[----:B------:R1:W-:Y:S04]  /*1c3e0*/  LDGSTS.E [R22+0x55800], desc[UR28][R30.64], P2 ;  /* 0x558000001e167fae */ /* 0x0003e800091a101c */
[----:B--2---:R-:W2:Y:S01]  /*1c3f0*/  LDL.LU.64 R46, [R1+0x298] ;  /* 0x00029800012e7983 */ /* 0x004ea20000300a00 */
[----:B-1----:R-:W-:-:S03]  /*1c400*/  IADD3 R30, P3, PT, R242, UR54, RZ ;  /* 0x00000036f21e7c10 */ /* 0x002fc6000ff7e0ff */
[----:B------:R1:W-:Y:S01]  /*1c410*/  LDGSTS.E [R22+0x55c00], desc[UR28][R50.64], P2 ;  /* 0x55c0000032167fae */ /* 0x0003e200091a101c */
[----:B------:R-:W-:Y:S02]  /*1c420*/  IADD3.X R31, PT, PT, R243, UR32, RZ, P3, !PT ;  /* 0x00000020f31f7c10 */ /* 0x000fe40009ffe4ff */
[----:B------:R-:W-:Y:S01]  /*1c430*/  IADD3 R26, P3, PT, R186, UR54, RZ ;  /* 0x00000036ba1a7c10 */ /* 0x000fe2000ff7e0ff */
[----:B------:R-:W-:Y:S03]  /*1c440*/  STL.64 [R1+0x358], R50 ;  /* 0x0003583201007387 */ /* 0x000fe60000100a00 */
[----:B------:R-:W-:Y:S01]  /*1c450*/  IADD3.X R27, PT, PT, R187, UR32, RZ, P3, !PT ;  /* 0x00000020bb1b7c10 */ /* 0x000fe20009ffe4ff */
[----:B------:R3:W-:Y:S04]  /*1c460*/  STL.64 [R1+0x370], R30 ;  /* 0x0003701e01007387 */ /* 0x0007e80000100a00 */
[----:B------:R-:W4:Y:S04]  /*1c470*/  LDL.LU.64 R62, [R1+0x280] ;  /* 0x00028000013e7983 */ /* 0x000f280000300a00 */
[----:B------:R1:W-:Y:S04]  /*1c480*/  STL.64 [R1+0x390], R26 ;  /* 0x0003901a01007387 */ /* 0x0003e80000100a00 */
[----:B------:R-:W4:Y:S04]  /*1c490*/  LDL.64 R192, [R1+0x270] ;  /* 0x0002700001c07983 */ /* 0x000f280000100a00 */
[----:B------:R-:W-:Y:S04]  /*1c4a0*/  LDGSTS.E [R22+0x56000], desc[UR28][R30.64], P2 ;  /* 0x560000001e167fae */ /* 0x000fe800091a101c */
[----:B------:R-:W-:Y:S04]  /*1c4b0*/  LDGSTS.E [R22+0x56400], desc[UR28][R26.64], P2 ;  /* 0x564000001a167fae */ /* 0x000fe800091a101c */
[----:B---3--:R-:W3:Y:S04]  /*1c4c0*/  LDL.LU.64 R30, [R1+0x258] ;  /* 0x00025800011e7983 */ /* 0x008ee80000300a00 */
[----:B-1----:R-:W3:Y:S01]  /*1c4d0*/  LDL.LU.64 R26, [R1+0x238] ;  /* 0x00023800011a7983 */ /* 0x002ee20000300a00 */
[----:B------:R-:W-:-:S04]  /*1c4e0*/  IADD3 R66, P3, PT, R194, UR54, RZ ;  /* 0x00000036c2427c10 */ /* 0x000fc8000ff7e0ff */
[----:B------:R-:W-:Y:S02]  /*1c4f0*/  IADD3.X R67, PT, PT, R195, UR32, RZ, P3, !PT ;  /* 0x00000020c3437c10 */ /* 0x000fe40009ffe4ff */
[----:B------:R-:W-:-:S03]  /*1c500*/  IADD3 R54, P3, PT, R202, UR54, RZ ;  /* 0x00000036ca367c10 */ /* 0x000fc6000ff7e0ff */
[----:B------:R-:W-:Y:S01]  /*1c510*/  LDGSTS.E [R22+0x56800], desc[UR28][R66.64], P2 ;  /* 0x5680000042167fae */ /* 0x000fe200091a101c */
[----:B------:R-:W-:Y:S02]  /*1c520*/  IADD3.X R55, PT, PT, R203, UR32, RZ, P3, !PT ;  /* 0x00000020cb377c10 */ /* 0x000fe40009ffe4ff */
[----:B------:R-:W-:Y:S01]  /*1c530*/  IADD3 R50, P3, PT, R210, UR54, RZ ;  /* 0x00000036d2327c10 */ /* 0x000fe2000ff7e0ff */
[----:B------:R1:W-:Y:S03]  /*1c540*/  STL.64 [R1+0x3b0], R66 ;  /* 0x0003b04201007387 */ /* 0x0003e60000100a00 */
[----:B------:R-:W-:Y:S01]  /*1c550*/  IADD3.X R51, PT, PT, R211, UR32, RZ, P3, !PT ;  /* 0x00000020d3337c10 */ /* 0x000fe20009ffe4ff */
[----:B------:R1:W-:Y:S04]  /*1c560*/  STL.64 [R1+0x3c8], R54 ;  /* 0x0003c83601007387 */ /* 0x0003e80000100a00 */
[----:B------:R1:W-:Y:S04]  /*1c570*/  STL.64 [R1+0x3e0], R50 ;  /* 0x0003e03201007387 */ /* 0x0003e80000100a00 */
[----:B------:R-:W3:Y:S01]  /*1c580*/  LDL.LU.64 R198, [R1+0x228] ;  /* 0x0002280001c67983 */ /* 0x000ee20000300a00 */
[----:B------:R-:W-:-:S03]  /*1c590*/  IADD3 R156, P3, PT, R218, UR54, RZ ;  /* 0x00000036da9c7c10 */ /* 0x000fc6000ff7e0ff */
[----:B-1----:R-:W3:Y:S01]  /*1c5a0*/  LDL.LU.64 R66, [R1+0x1e8] ;  /* 0x0001e80001427983 */ /* 0x002ee20000300a00 */
[----:B------:R-:W-:-:S03]  /*1c5b0*/  IADD3.X R157, PT, PT, R219, UR32, RZ, P3, !PT ;  /* 0x00000020db9d7c10 */ /* 0x000fc60009ffe4ff */
[----:B------:R1:W-:Y:S04]  /*1c5c0*/  LDGSTS.E [R22+0x56c00], desc[UR28][R54.64], P2 ;  /* 0x56c0000036167fae */ /* 0x0003e800091a101c */
[----:B------:R-:W3:Y:S04]  /*1c5d0*/  LDL.LU.64 R200, [R1+0x1d0] ;  /* 0x0001d00001c87983 */ /* 0x000ee80000300a00 */
[----:B------:R1:W-:Y:S02]  /*1c5e0*/  LDGSTS.E [R22+0x57000], desc[UR28][R50.64], P2 ;  /* 0x5700000032167fae */ /* 0x0003e400091a101c */
[----:B-1----:R-:W-:-:S02]  /*1c5f0*/  IADD3 R54, P3, PT, R226, UR54, RZ ;  /* 0x00000036e2367c10 */ /* 0x002fc4000ff7e0ff */
[----:B------:R-:W-:Y:S02]  /*1c600*/  LDGSTS.E [R22+0x57400], desc[UR28][R156.64], P2 ;  /* 0x574000009c167fae */ /* 0x000fe400091a101c */
[----:B------:R-:W-:Y:S02]  /*1c610*/  IADD3.X R55, PT, PT, R227, UR32, RZ, P3, !PT ;  /* 0x00000020e3377c10 */ /* 0x000fe40009ffe4ff */
[----:B------:R-:W-:-:S03]  /*1c620*/  IADD3 R50, P3, PT, R234, UR54, RZ ;  /* 0x00000036ea327c10 */ /* 0x000fc6000ff7e0ff */
[----:B------:R-:W-:Y:S01]  /*1c630*/  LDGSTS.E [R22+0x57800], desc[UR28][R54.64], P2 ;  /* 0x5780000036167fae */ /* 0x000fe200091a101c */
[----:B------:R-:W-:-:S03]  /*1c640*/  IADD3.X R51, PT, PT, R235, UR32, RZ, P3, !PT ;  /* 0x00000020eb337c10 */ /* 0x000fc60009ffe4ff */
[----:B------:R-:W-:Y:S04]  /*1c650*/  STL.64 [R1+0x3f0], R156 ;  /* 0x0003f09c01007387 */ /* 0x000fe80000100a00 */
[----:B------:R2:W-:Y:S04]  /*1c660*/  LDGSTS.E [R22+0x57c00], desc[UR28][R50.64], P2 ;  /* 0x57c0000032167fae */ /* 0x0005e800091a101c */
[----:B------:R1:W-:Y:S04]  /*1c670*/  STL.64 [R1+0x3f8], R54 ;  /* 0x0003f83601007387 */ /* 0x0003e80000100a00 */
[----:B------:R1:W-:Y:S04]  /*1c680*/  STL.64 [R1+0x400], R50 ;  /* 0x0004003201007387 */ /* 0x0003e80000100a00 */
[----:B-1----:R-:W3:Y:S04]  /*1c690*/  LDL.LU.64 R54, [R1+0x1c0] ;  /* 0x0001c00001367983 */ /* 0x002ee80000300a00 */
[----:B------:R-:W3:Y:S04]  /*1c6a0*/  LDL.LU.64 R50, [R1+0x1a8] ;  /* 0x0001a80001327983 */ /* 0x000ee80000300a00 */
[----:B------:R-:W3:Y:S01]  /*1c6b0*/  LDL.LU.64 R208, [R1+0x198] ;  /* 0x0001980001d07983 */ /* 0x000ee20000300a00 */
[----:B--2---:R-:W-:-:S04]  /*1c6c0*/  IADD3 R22, P3, PT, R46, UR54, RZ ;  /* 0x000000362e167c10 */ /* 0x004fc8000ff7e0ff */
[----:B------:R-:W-:-:S05]  /*1c6d0*/  IADD3.X R23, PT, PT, R47, UR32, RZ, P3, !PT ;  /* 0x000000202f177c10 */ /* 0x000fca0009ffe4ff */
[----:B------:R-:W-:Y:S01]  /*1c6e0*/  LDGSTS.E [R70+0x50100], desc[UR28][R22.64], P2 ;  /* 0x5010000016467fae */ /* 0x000fe200091a101c */
[----:B----4-:R-:W-:-:S04]  /*1c6f0*/  IADD3 R46, P3, PT, R62, UR54, RZ ;  /* 0x000000363e2e7c10 */ /* 0x010fc8000ff7e0ff */
[----:B------:R-:W-:Y:S02]  /*1c700*/  IADD3.X R47, PT, PT, R63, UR32, RZ, P3, !PT ;  /* 0x000000203f2f7c10 */ /* 0x000fe40009ffe4ff */
[----:B------:R-:W-:-:S03]  /*1c710*/  IADD3 R62, P3, PT, R192, UR54, RZ ;  /* 0x00000036c03e7c10 */ /* 0x000fc6000ff7e0ff */
[----:B------:R-:W-:Y:S01]  /*1c720*/  LDGSTS.E [R70+0x50500], desc[UR28][R46.64], P2 ;  /* 0x505000002e467fae */ /* 0x000fe200091a101c */
[----:B------:R-:W-:-:S05]  /*1c730*/  IADD3.X R63, PT, PT, R193, UR32, RZ, P3, !PT ;  /* 0x00000020c13f7c10 */ /* 0x000fca0009ffe4ff */
[----:B------:R-:W-:Y:S01]  /*1c740*/  LDGSTS.E [R70+0x50900], desc[UR28][R62.64], P2 ;  /* 0x509000003e467fae */ /* 0x000fe200091a101c */
[----:B---3--:R-:W-:-:S04]  /*1c750*/  IADD3 R226, P3, PT, R30, UR54, RZ ;  /* 0x000000361ee27c10 */ /* 0x008fc8000ff7e0ff */
[----:B------:R-:W-:Y:S02]  /*1c760*/  IADD3.X R227, PT, PT, R31, UR32, RZ, P3, !PT ;  /* 0x000000201fe37c10 */ /* 0x000fe40009ffe4ff */
[----:B------:R-:W2:Y:S01]  /*1c770*/  LDL.LU.64 R30, [R1+0x188] ;  /* 0x00018800011e7983 */ /* 0x000ea20000300a00 */
[----:B------:R-:W-:-:S03]  /*1c780*/  IADD3 R234, P3, PT, R26, UR54, RZ ;  /* 0x000000361aea7c10 */ /* 0x000fc6000ff7e0ff */
[----:B------:R-:W-:Y:S01]  /*1c790*/  LDGSTS.E [R70+0x50d00], desc[UR28][R226.64], P2 ;  /* 0x50d00000e2467fae */ /* 0x000fe200091a101c */
[----:B------:R-:W-:-:S03]  /*1c7a0*/  IADD3.X R235, PT, PT, R27, UR32, RZ, P3, !PT ;  /* 0x000000201beb7c10 */ /* 0x000fc60009ffe4ff */
[----:B------:R-:W3:Y:S04]  /*1c7b0*/  LDL.LU.64 R26, [R1+0x168] ;  /* 0x00016800011a7983 */ /* 0x000ee80000300a00 */
[----:B------:R-:W4:Y:S04]  /*1c7c0*/  LDL.LU.64 R184, [R1+0x160] ;  /* 0x0001600001b87983 */ /* 0x000f280000300a00 */
[----:B------:R-:W4:Y:S04]  /*1c7d0*/  LDL.LU.64 R188, [R1+0x158] ;  /* 0x0001580001bc7983 */ /* 0x000f280000300a00 */
[----:B------:R-:W-:Y:S01]  /*1c7e0*/  LDGSTS.E [R70+0x51100], desc[UR28][R234.64], P2 ;  /* 0x51100000ea467fae */ /* 0x000fe200091a101c */
[----:B------:R-:W-:-:S04]  /*1c7f0*/  IADD3 R242, P3, PT, R198, UR54, RZ ;  /* 0x00000036c6f27c10 */ /* 0x000fc8000ff7e0ff */
[----:B------:R-:W-:Y:S02]  /*1c800*/  IADD3.X R243, PT, PT, R199, UR32, RZ, P3, !PT ;  /* 0x00000020c7f37c10 */ /* 0x000fe40009ffe4ff */
[----:B------:R-:W-:-:S03]  /*1c810*/  IADD3 R156, P3, PT, R66, UR54, RZ ;  /* 0x00000036429c7c10 */ /* 0x000fc6000ff7e0ff */
[----:B------:R-:W-:Y:S01]  /*1c820*/  LDGSTS.E [R70+0x51500], desc[UR28][R242.64], P2 ;  /* 0x51500000f2467fae */ /* 0x000fe200091a101c */
[----:B------:R-:W-:Y:S02]  /*1c830*/  IADD3.X R157, PT, PT, R67, UR32, RZ, P3, !PT ;  /* 0x00000020439d7c10 */ /* 0x000fe40009ffe4ff */
[----:B------:R-:W-:-:S03]  /*1c840*/  IADD3 R66, P3, PT, R200, UR54, RZ ;  /* 0x00000036c8427c10 */ /* 0x000fc6000ff7e0ff */
[----:B------:R1:W-:Y:S01]  /*1c850*/  LDGSTS.E [R70+0x51900], desc[UR28][R156.64], P2 ;  /* 0x519000009c467fae */ /* 0x0003e200091a101c */
[----:B------:R-:W-:-:S03]  /*1c860*/  IADD3.X R67, PT, PT, R201, UR32, RZ, P3, !PT ;  /* 0x00000020c9437c10 */ /* 0x000fc60009ffe4ff */
[----:B------:R1:W-:Y:S04]  /*1c870*/  STL.64 [R1+0x10], R156 ;  /* 0x0000109c01007387 */ /* 0x0003e80000100a00 */
[----:B------:R1:W-:Y:S04]  /*1c880*/  STL.64 [R1+0x30], R66 ;  /* 0x0000304201007387 */ /* 0x0003e80000100a00 */
[----:B------:R-:W4:Y:S04]  /*1c890*/  LDL.LU.64 R190, [R1+0x118] ;  /* 0x0001180001be7983 */ /* 0x000f280000300a00 */
[----:B------:R-:W4:Y:S04]  /*1c8a0*/  LDL.LU.64 R192, [R1+0x100] ;  /* 0x0001000001c07983 */ /* 0x000f280000300a00 */
[----:B------:R1:W-:Y:S02]  /*1c8b0*/  LDGSTS.E [R70+0x51d00], desc[UR28][R66.64], P2 ;  /* 0x51d0000042467fae */ /* 0x0003e400091a101c */
[----:B-1----:R-:W-:-:S04]  /*1c8c0*/  IADD3 R156, P3, PT, R54, UR54, RZ ;  /* 0x00000036369c7c10 */ /* 0x002fc8000ff7e0ff */
[----:B------:R-:W-:Y:S02]  /*1c8d0*/  IADD3.X R157, PT, PT, R55, UR32, RZ, P3, !PT ;  /* 0x00000020379d7c10 */ /* 0x000fe40009ffe4ff */
[----:B------:R-:W-:Y:S01]  /*1c8e0*/  IADD3 R66, P3, PT, R50, UR54, RZ ;  /* 0x0000003632427c10 */ /* 0x000fe2000ff7e0ff */
[----:B------:R-:W4:Y:S03]  /*1c8f0*/  LDL.LU.64 R54, [R1+0xe0] ;  /* 0x0000e00001367983 */ /* 0x000f260000300a00 */
[----:B------:R-:W-:Y:S01]  /*1c900*/  IADD3.X R67, PT, PT, R51, UR32, RZ, P3, !PT ;  /* 0x0000002033437c10 */ /* 0x000fe20009ffe4ff */
[----:B------:R-:W-:Y:S01]  /*1c910*/  STL.64 [R1+0x50], R156 ;  /* 0x0000509c01007387 */ /* 0x000fe20000100a00 */
[----:B------:R-:W-:-:S03]  /*1c920*/  IADD3 R50, P3, PT, R208, UR54, RZ ;  /* 0x00000036d0327c10 */ /* 0x000fc6000ff7e0ff */
[----:B------:R-:W4:Y:S01]  /*1c930*/  LDL.LU.64 R198, [R1+0xc8] ;  /* 0x0000c80001c67983 */ /* 0x000f220000300a00 */
[----:B------:R-:W-:-:S03]  /*1c940*/  IADD3.X R51, PT, PT, R209, UR32, RZ, P3, !PT ;  /* 0x00000020d1337c10 */ /* 0x000fc60009ffe4ff */
[----:B------:R-:W-:Y:S04]  /*1c950*/  STL.64 [R1+0x88], R66 ;  /* 0x0000884201007387 */ /* 0x000fe80000100a00 */
[----:B------:R2:W-:Y:S04]  /*1c960*/  LDGSTS.E [R70+0x52100], desc[UR28][R156.64], P2 ;  /* 0x521000009c467fae */ /* 0x0005e800091a101c */
[----:B------:R-:W4:Y:S04]  /*1c970*/  LDL.LU.64 R200, [R1+0xb0] ;  /* 0x0000b00001c87983 */ /* 0x000f280000300a00 */
[----:B------:R-:W-:Y:S04]  /*1c980*/  LDGSTS.E [R70+0x52500], desc[UR28][R66.64], P2 ;  /* 0x5250000042467fae */ /* 0x000fe800091a101c */
[----:B------:R1:W-:Y:S04]  /*1c990*/  STL.64 [R1+0xb8], R50 ;  /* 0x0000b83201007387 */ /* 0x0003e80000100a00 */
[----:B------:R-:W-:Y:S04]  /*1c9a0*/  LDGSTS.E [R70+0x52900], desc[UR28][R50.64], P2 ;  /* 0x5290000032467fae */ /* 0x000fe800091a101c */
[----:B-1----:R-:W4:Y:S04]  /*1c9b0*/  LDL.LU.64 R50, [R1+0x90] ;  /* 0x0000900001327983 */ /* 0x002f280000300a00 */
[----:B------:R-:W4:Y:S01]  /*1c9c0*/  LDL.LU.64 R208, [R1+0x58] ;  /* 0x0000580001d07983 */ /* 0x000f220000300a00 */
[----:B--2---:R-:W-:-:S04]  /*1c9d0*/  IADD3 R156, P3, PT, R30, UR54, RZ ;  /* 0x000000361e9c7c10 */ /* 0x004fc8000ff7e0ff */
[----:B------:R-:W-:Y:S02]  /*1c9e0*/  IADD3.X R157, PT, PT, R31, UR32, RZ, P3, !PT ;  /* 0x000000201f9d7c10 */ /* 0x000fe40009ffe4ff */
[----:B---3--:R-:W-:-:S03]  /*1c9f0*/  IADD3 R30, P3, PT, R26, UR54, RZ ;  /* 0x000000361a1e7c10 */ /* 0x008fc6000ff7e0ff */
[----:B------:R1:W-:Y:S01]  /*1ca00*/  LDGSTS.E [R70+0x52d00], desc[UR28][R156.64], P2 ;  /* 0x52d000009c467fae */ /* 0x0003e200091a101c */
[----:B------:R-:W-:Y:S02]  /*1ca10*/  IADD3.X R31, PT, PT, R27, UR32, RZ, P3, !PT ;  /* 0x000000201b1f7c10 */ /* 0x000fe40009ffe4ff */
[----:B----4-:R-:W-:Y:S01]  /*1ca20*/  IADD3 R26, P3, PT, R184, UR54, RZ ;  /* 0x00000036b81a7c10 */ /* 0x010fe2000ff7e0ff */
[----:B------:R-:W-:Y:S03]  /*1ca30*/  STL.64 [R1+0xd8], R156 ;  /* 0x0000d89c01007387 */ /* 0x000fe60000100a00 */
[----:B------:R-:W-:Y:S01]  /*1ca40*/  IADD3.X R27, PT, PT, R185, UR32, RZ, P3, !PT ;  /* 0x00000020b91b7c10 */ /* 0x000fe20009ffe4ff */
[----:B------:R-:W2:Y:S04]  /*1ca50*/  LDL.LU.64 R66, [R1+0x40] ;  /* 0x0000400001427983 */ /* 0x000ea80000300a00 */
[----:B------:R3:W-:Y:S04]  /*1ca60*/  STL.64 [R1+0x108], R30 ;  /* 0x0001081e01007387 */ /* 0x0007e80000100a00 */
[----:B------:R-:W-:Y:S04]  /*1ca70*/  LDGSTS.E [R70+0x53100], desc[UR28][R30.64], P2 ;  /* 0x531000001e467fae */ /* 0x000fe800091a101c */
[----:B------:R4:W-:Y:S04]  /*1ca80*/  STL.64 [R1+0x138], R26 ;  /* 0x0001381a01007387 */ /* 0x0009e80000100a00 */
[----:B------:R-:W-:Y:S04]  /*1ca90*/  LDGSTS.E [R70+0x53500], desc[UR28][R26.64], P2 ;  /* 0x535000001a467fae */ /* 0x000fe800091a101c */
[----:B---3--:R-:W3:Y:S04]  /*1caa0*/  LDL.LU.64 R30, [R1+0x18] ;  /* 0x00001800011e7983 */ /* 0x008ee80000300a00 */
[----:B----4-:R-:W4:Y:S01]  /*1cab0*/  LDL.LU.64 R26, [R1+0x8] ;  /* 0x00000800011a7983 */ /* 0x010f220000300a00 */
[----:B------:R-:W-:-:S04]  /*1cac0*/  IADD3 R160, P3, PT, R188, UR54, RZ ;  /* 0x00000036bca07c10 */ /* 0x000fc8000ff7e0ff */
[----:B------:R-:W-:Y:S02]  /*1cad0*/  IADD3.X R161, PT, PT, R189, UR32, RZ, P3, !PT ;  /* 0x00000020bda17c10 */ /* 0x000fe40009ffe4ff */
[----:B------:R-:W-:-:S03]  /*1cae0*/  IADD3 R158, P3, PT, R190, UR54, RZ ;  /* 0x00000036be9e7c10 */ /* 0x000fc6000ff7e0ff */
[----:B------:R-:W-:Y:S01]  /*1caf0*/  LDGSTS.E [R70+0x53900], desc[UR28][R160.64], P2 ;  /* 0x53900000a0467fae */ /* 0x000fe200091a101c */
[----:B------:R-:W-:Y:S02]  /*1cb00*/  IADD3.X R159, PT, PT, R191, UR32, RZ, P3, !PT ;  /* 0x00000020bf9f7c10 */ /* 0x000fe40009ffe4ff */
[----:B-1----:R-:W-:Y:S01]  /*1cb10*/  IADD3 R156, P3, PT, R192, UR54, RZ ;  /* 0x00000036c09c7c10 */ /* 0x002fe2000ff7e0ff */
        /* <DEDUP_REMOVED lines=14> */
[----:B------:R1:W-:Y:S04]  /*1cc00*/  STL.64 [R1+0x1e8], R54 ;  /* 0x0001e83601007387 */ /* 0x0003e80000100a00 */
[----:B------:R1:W-:Y:S04]  /*1cc10*/  LDGSTS.E [R70+0x54900], desc[UR28][R54.64], P2 ;  /* 0x5490000036467fae */ /* 0x0003e800091a101c */
[----:B------:R-:W-:Y:S01]  /*1cc20*/  LDGSTS.E [R70+0x54d00], desc[UR28][R166.64], P2 ;  /* 0x54d00000a6467fae */ /* 0x000fe200091a101c */
[----:B-1----:R-:W-:-:S04]  /*1cc30*/  IADD3 R54, P3, PT, R50, UR54, RZ ;  /* 0x0000003632367c10 */ /* 0x002fc8000ff7e0ff */
[----:B------:R-:W-:Y:S02]  /*1cc40*/  IADD3.X R55, PT, PT, R51, UR32, RZ, P3, !PT ;  /* 0x0000002033377c10 */ /* 0x000fe40009ffe4ff */
[----:B------:R-:W-:-:S03]  /*1cc50*/  IADD3 R50, P3, PT, R208, UR54, RZ ;  /* 0x00000036d0327c10 */ /* 0x000fc6000ff7e0ff */
[----:B------:R3:W-:Y:S01]  /*1cc60*/  LDGSTS.E [R70+0x55100], desc[UR28][R54.64], P2 ;  /* 0x5510000036467fae */ /* 0x0007e200091a101c */
[----:B------:R-:W-:-:S03]  /*1cc70*/  IADD3.X R51, PT, PT, R209, UR32, RZ, P3, !PT ;  /* 0x00000020d1337c10 */ /* 0x000fc60009ffe4ff */
[----:B------:R-:W-:Y:S04]  /*1cc80*/  STL.64 [R1+0x228], R54 ;  /* 0x0002283601007387 */ /* 0x000fe80000100a00 */
[----:B------:R1:W-:Y:S04]  /*1cc90*/  STL.64 [R1+0x258], R50 ;  /* 0x0002583201007387 */ /* 0x0003e80000100a00 */
[----:B------:R-:W-:Y:S04]  /*1cca0*/  LDGSTS.E [R70+0x55500], desc[UR28][R50.64], P2 ;  /* 0x5550000032467fae */ /* 0x000fe800091a101c */
[----:B-1----:R-:W4:Y:S01]  /*1ccb0*/  LDL.LU.64 R50, [R1+0x340] ;  /* 0x0003400001327983 */ /* 0x002f220000300a00 */
[----:B--2---:R-:W-:-:S04]  /*1ccc0*/  IADD3 R158, P3, PT, R66, UR54, RZ ;  /* 0x00000036429e7c10 */ /* 0x004fc8000ff7e0ff */
[----:B------:R-:W-:-:S05]  /*1ccd0*/  IADD3.X R159, PT, PT, R67, UR32, RZ, P3, !PT ;  /* 0x00000020439f7c10 */ /* 0x000fca0009ffe4ff */
[----:B------:R-:W-:Y:S01]  /*1cce0*/  LDGSTS.E [R70+0x55900], desc[UR28][R158.64], P2 ;  /* 0x559000009e467fae */ /* 0x000fe200091a101c */
[----:B---3--:R-:W-:-:S04]  /*1ccf0*/  IADD3 R54, P3, PT, R30, UR54, RZ ;  /* 0x000000361e367c10 */ /* 0x008fc8000ff7e0ff */
[----:B------:R-:W-:Y:S02]  /*1cd00*/  IADD3.X R55, PT, PT, R31, UR32, RZ, P3, !PT ;  /* 0x000000201f377c10 */ /* 0x000fe40009ffe4ff */
[----:B----4-:R-:W-:-:S03]  /*1cd10*/  IADD3 R30, P3, PT, R26, UR54, RZ ;  /* 0x000000361a1e7c10 */ /* 0x010fc6000ff7e0ff */
[----:B------:R-:W-:Y:S01]  /*1cd20*/  LDGSTS.E [R70+0x55d00], desc[UR28][R54.64], P2 ;  /* 0x55d0000036467fae */ /* 0x000fe200091a101c */
[----:B------:R-:W-:Y:S02]  /*1cd30*/  IADD3.X R31, PT, PT, R27, UR32, RZ, P3, !PT ;  /* 0x000000201b1f7c10 */ /* 0x000fe40009ffe4ff */
[----:B------:R-:W-:Y:S01]  /*1cd40*/  IADD3 R26, P3, PT, R244, UR54, RZ ;  /* 0x00000036f41a7c10 */ /* 0x000fe2000ff7e0ff */
[----:B------:R1:W-:Y:S03]  /*1cd50*/  STL.64 [R1+0x298], R54 ;  /* 0x0002983601007387 */ /* 0x0003e60000100a00 */
[----:B------:R-:W-:Y:S01]  /*1cd60*/  IADD3.X R27, PT, PT, R245, UR32, RZ, P3, !PT ;  /* 0x00000020f51b7c10 */ /* 0x000fe20009ffe4ff */
[----:B------:R2:W-:Y:S04]  /*1cd70*/  STL.64 [R1+0x2d0], R30 ;  /* 0x0002d01e01007387 */ /* 0x0005e80000100a00 */
[----:B------:R-:W3:Y:S01]  /*1cd80*/  LDL.LU.64 R66, [R1+0x320] ;  /* 0x0003200001427983 */ /* 0x000ee20000300a00 */
[----:B------:R-:W-:-:S03]  /*1cd90*/  IADD3 R160, P3, PT, R196, UR54, RZ ;  /* 0x00000036c4a07c10 */ /* 0x000fc6000ff7e0ff */
[----:B------:R4:W-:Y:S04]  /*1cda0*/  STL.64 [R1+0x2f8], R26 ;  /* 0x0002f81a01007387 */ /* 0x0009e80000100a00 */
[----:B------:R-:W3:Y:S01]  /*1cdb0*/  LDL.LU.64 R184, [R1+0x308] ;  /* 0x0003080001b87983 */ /* 0x000ee20000300a00 */
[----:B------:R-:W-:Y:S02]  /*1cdc0*/  IADD3.X R161, PT, PT, R197, UR32, RZ, P3, !PT ;  /* 0x00000020c5a17c10 */ /* 0x000fe40009ffe4ff */
[----:B------:R-:W-:Y:S01]  /*1cdd0*/  IADD3 R156, P3, PT, R204, UR54, RZ ;  /* 0x00000036cc9c7c10 */ /* 0x000fe2000ff7e0ff */
[----:B-1----:R-:W3:Y:S03]  /*1cde0*/  LDL.LU.64 R54, [R1+0x2f0] ;  /* 0x0002f00001367983 */ /* 0x002ee60000300a00 */
[----:B------:R-:W-:Y:S01]  /*1cdf0*/  IADD3.X R157, PT, PT, R205, UR32, RZ, P3, !PT ;  /* 0x00000020cd9d7c10 */ /* 0x000fe20009ffe4ff */
[----:B------:R-:W-:Y:S04]  /*1ce00*/  LDGSTS.E [R70+0x56100], desc[UR28][R30.64], P2 ;  /* 0x561000001e467fae */ /* 0x000fe800091a101c */
[----:B------:R4:W-:Y:S04]  /*1ce10*/  LDGSTS.E [R70+0x56500], desc[UR28][R26.64], P2 ;  /* 0x565000001a467fae */ /* 0x0009e800091a101c */
[----:B------:R1:W-:Y:S04]  /*1ce20*/  LDGSTS.E [R70+0x56900], desc[UR28][R160.64], P2 ;  /* 0x56900000a0467fae */ /* 0x0003e800091a101c */
[----:B--2---:R-:W2:Y:S01]  /*1ce30*/  LDL.LU.64 R30, [R1+0x2d8] ;  /* 0x0002d800011e7983 */ /* 0x004ea20000300a00 */
[----:B----4-:R-:W-:-:S03]  /*1ce40*/  IADD3 R26, P3, PT, R212, UR54, RZ ;  /* 0x00000036d41a7c10 */ /* 0x010fc6000ff7e0ff */
[----:B------:R1:W-:Y:S01]  /*1ce50*/  STL.64 [R1+0x328], R160 ;  /* 0x000328a001007387 */ /* 0x0003e20000100a00 */
[----:B------:R-:W-:-:S03]  /*1ce60*/  IADD3.X R27, PT, PT, R213, UR32, RZ, P3, !PT ;  /* 0x00000020d51b7c10 */ /* 0x000fc60009ffe4ff */
[----:B------:R4:W-:Y:S04]  /*1ce70*/  STL.64 [R1+0x348], R156 ;  /* 0x0003489c01007387 */ /* 0x0009e80000100a00 */
[----:B------:R1:W-:Y:S04]  /*1ce80*/  STL.64 [R1+0x368], R26 ;  /* 0x0003681a01007387 */ /* 0x0003e80000100a00 */
[----:B------:R-:W2:Y:S04]  /*1ce90*/  LDL.LU.64 R188, [R1+0x2c8] ;  /* 0x0002c80001bc7983 */ /* 0x000ea80000300a00 */
[----:B------:R-:W2:Y:S04]  /*1cea0*/  LDL.LU.64 R190, [R1+0x2b8] ;  /* 0x0002b80001be7983 */ /* 0x000ea80000300a00 */
[----:B------:R-:W2:Y:S01]  /*1ceb0*/  LDL.LU.64 R208, [R1+0x2a0] ;  /* 0x0002a00001d07983 */ /* 0x000ea20000300a00 */
[----:B-1----:R-:W-:-:S03]  /*1cec0*/  IADD3 R160, P3, PT, R220, UR54, RZ ;  /* 0x00000036dca07c10 */ /* 0x002fc6000ff7e0ff */
[----:B------:R4:W-:Y:S01]  /*1ced0*/  LDGSTS.E [R70+0x56d00], desc[UR28][R156.64], P2 ;  /* 0x56d000009c467fae */ /* 0x0009e200091a101c */
[----:B------:R-:W-:-:S03]  /*1cee0*/  IADD3.X R161, PT, PT, R221, UR32, RZ, P3, !PT ;  /* 0x00000020dda17c10 */ /* 0x000fc60009ffe4ff */
[----:B------:R1:W-:Y:S01]  /*1cef0*/  LDGSTS.E [R70+0x57100], desc[UR28][R26.64], P2 ;  /* 0x571000001a467fae */ /* 0x0003e200091a101c */
[----:B----4-:R-:W-:-:S03]  /*1cf00*/  IADD3 R156, P3, PT, R228, UR54, RZ ;  /* 0x00000036e49c7c10 */ /* 0x010fc6000ff7e0ff */
[----:B------:R-:W-:Y:S01]  /*1cf10*/  STL.64 [R1+0x388], R160 ;  /* 0x000388a001007387 */ /* 0x000fe20000100a00 */
[----:B------:R-:W-:-:S03]  /*1cf20*/  IADD3.X R157, PT, PT, R229, UR32, RZ, P3, !PT ;  /* 0x00000020e59d7c10 */ /* 0x000fc60009ffe4ff */
[----:B------:R-:W-:Y:S01]  /*1cf30*/  LDGSTS.E [R70+0x57500], desc[UR28][R160.64], P2 ;  /* 0x57500000a0467fae */ /* 0x000fe200091a101c */
[----:B-1----:R-:W-:-:S03]  /*1cf40*/  IADD3 R26, P3, PT, R236, UR54, RZ ;  /* 0x00000036ec1a7c10 */ /* 0x002fc6000ff7e0ff */
[----:B------:R-:W-:Y:S01]  /*1cf50*/  STL.64 [R1+0x3a0], R156 ;  /* 0x0003a09c01007387 */ /* 0x000fe20000100a00 */
[----:B------:R-:W-:-:S03]  /*1cf60*/  IADD3.X R27, PT, PT, R237, UR32, RZ, P3, !PT ;  /* 0x00000020ed1b7c10 */ /* 0x000fc60009ffe4ff */
[----:B------:R-:W-:Y:S04]  /*1cf70*/  LDGSTS.E [R70+0x57900], desc[UR28][R156.64], P2 ;  /* 0x579000009c467fae */ /* 0x000fe800091a101c */
[----:B------:R1:W-:Y:S04]  /*1cf80*/  STL.64 [R1+0x3c0], R26 ;  /* 0x0003c01a01007387 */ /* 0x0003e80000100a00 */
[----:B------:R-:W4:Y:S04]  /*1cf90*/  LDL.LU.64 R192, [R1+0x288] ;  /* 0x0002880001c07983 */ /* 0x000f280000300a00 */
[----:B------:R1:W-:Y:S04]  /*1cfa0*/  LDGSTS.E [R70+0x57d00], desc[UR28][R26.64], P2 ;  /* 0x57d000001a467fae */ /* 0x0003e800091a101c */
[----:B------:R-:W4:Y:S04]  /*1cfb0*/  LDL.LU.64 R198, [R1+0x268] ;  /* 0x0002680001c67983 */ /* 0x000f280000300a00 */
[----:B------:R-:W4:Y:S01]  /*1cfc0*/  LDL.LU.64 R200, [R1+0x250] ;  /* 0x0002500001c87983 */ /* 0x000f220000300a00 */
[----:B-1----:R-:W-:-:S04]  /*1cfd0*/  IADD3 R26, P3, PT, R50, UR54, RZ ;  /* 0x00000036321a7c10 */ /* 0x002fc8000ff7e0ff */
[----:B------:R-:W-:-:S05]  /*1cfe0*/  IADD3.X R27, PT, PT, R51, UR32, RZ, P3, !PT ;  /* 0x00000020331b7c10 */ /* 0x000fca0009ffe4ff */
[----:B------:R-:W-:Y:S01]  /*1cff0*/  LDGSTS.E [R69+0x50200], desc[UR28][R26.64], P2 ;  /* 0x502000001a457fae */ /* 0x000fe200091a101c */
[----:B---3--:R-:W-:-:S04]  /*1d000*/  IADD3 R50, P3, PT, R66, UR54, RZ ;  /* 0x0000003642327c10 */ /* 0x008fc8000ff7e0ff */
[----:B------:R-:W-:Y:S02]  /*1d010*/  IADD3.X R51, PT, PT, R67, UR32, RZ, P3, !PT ;  /* 0x0000002043337c10 */ /* 0x000fe40009ffe4ff */
[----:B------:R-:W-:-:S03]  /*1d020*/  IADD3 R66, P3, PT, R184, UR54, RZ ;  /* 0x00000036b8427c10 */ /* 0x000fc6000ff7e0ff */
[----:B------:R-:W-:Y:S01]  /*1d030*/  LDGSTS.E [R69+0x50600], desc[UR28][R50.64], P2 ;  /* 0x5060000032457fae */ /* 0x000fe200091a101c */
[----:B------:R-:W-:Y:S02]  /*1d040*/  IADD3.X R67, PT, PT, R185, UR32, RZ, P3, !PT ;  /* 0x00000020b9437c10 */ /* 0x000fe40009ffe4ff */
[----:B------:R-:W-:-:S03]  /*1d050*/  IADD3 R228, P3, PT, R54, UR54, RZ ;  /* 0x0000003636e47c10 */ /* 0x000fc6000ff7e0ff */
[----:B------:R-:W-:Y:S01]  /*1d060*/  LDGSTS.E [R69+0x50a00], desc[UR28][R66.64], P2 ;  /* 0x50a0000042457fae */ /* 0x000fe200091a101c */
[----:B------:R-:W-:-:S03]  /*1d070*/  IADD3.X R229, PT, PT, R55, UR32, RZ, P3, !PT ;  /* 0x0000002037e57c10 */ /* 0x000fc60009ffe4ff */
[----:B------:R-:W3:Y:S04]  /*1d080*/  LDL.LU.64 R54, [R1+0x230] ;  /* 0x0002300001367983 */ /* 0x000ee80000300a00 */
[----:B------:R-:W-:Y:S01]  /*1d090*/  LDGSTS.E [R69+0x50e00], desc[UR28][R228.64], P2 ;  /* 0x50e00000e4457fae */ /* 0x000fe200091a101c */
[----:B--2---:R-:W-:-:S04]  /*1d0a0*/  IADD3 R236, P3, PT, R30, UR54, RZ ;  /* 0x000000361eec7c10 */ /* 0x004fc8000ff7e0ff */
[----:B------:R-:W-:Y:S02]  /*1d0b0*/  IADD3.X R237, PT, PT, R31, UR32, RZ, P3, !PT ;  /* 0x000000201fed7c10 */ /* 0x000fe40009ffe4ff */
[----:B------:R-:W2:Y:S04]  /*1d0c0*/  LDL.LU.64 R30, [R1+0x200] ;  /* 0x00020000011e7983 */ /* 0x000ea80000300a00 */
[----:B------:R-:W2:Y:S04]  /*1d0d0*/  LDL.LU.64 R178, [R1+0x1d8] ;  /* 0x0001d80001b27983 */ /* 0x000ea80000300a00 */
        /* <DEDUP_REMOVED lines=9> */
[----:B------:R-:W2:Y:S04]  /*1d170*/  LDL.LU.64 R208, [R1+0x1b0] ;  /* 0x0001b00001d07983 */ /* 0x000ea80000300a00 */
[----:B------:R1:W-:Y:S04]  /*1d180*/  STL.64 [R1+0x8], R156 ;  /* 0x0000089c01007387 */ /* 0x0003e80000100a00 */
[----:B------:R1:W-:Y:S04]  /*1d190*/  STL.64 [R1+0x18], R70 ;  /* 0x0000184601007387 */ /* 0x0003e80000100a00 */
[----:B------:R-:W2:Y:S04]  /*1d1a0*/  LDL.LU.64 R180, [R1+0x1a0] ;  /* 0x0001a00001b47983 */ /* 0x000ea80000300a00 */
[----:B------:R-:W2:Y:S04]  /*1d1b0*/  LDL.LU.64 R182, [R1+0x180] ;  /* 0x0001800001b67983 */ /* 0x000ea80000300a00 */
[----:B------:R1:W-:Y:S01]  /*1d1c0*/  LDGSTS.E [R69+0x51e00], desc[UR28][R70.64], P2 ;  /* 0x51e0000046457fae */ /* 0x0003e200091a101c */
[----:B----4-:R-:W-:-:S04]  /*1d1d0*/  IADD3 R160, P3, PT, R192, UR54, RZ ;  /* 0x00000036c0a07c10 */ /* 0x010fc8000ff7e0ff */
[----:B------:R-:W-:Y:S02]  /*1d1e0*/  IADD3.X R161, PT, PT, R193, UR32, RZ, P3, !PT ;  /* 0x00000020c1a17c10 */ /* 0x000fe40009ffe4ff */
[----:B-1----:R-:W-:-:S03]  /*1d1f0*/  IADD3 R156, P3, PT, R198, UR54, RZ ;  /* 0x00000036c69c7c10 */ /* 0x002fc6000ff7e0ff */
[----:B------:R-:W-:Y:S01]  /*1d200*/  STL.64 [R1+0x48], R160 ;  /* 0x000048a001007387 */ /* 0x000fe20000100a00 */
[----:B------:R-:W-:-:S03]  /*1d210*/  IADD3.X R157, PT, PT, R199, UR32, RZ, P3, !PT ;  /* 0x00000020c79d7c10 */ /* 0x000fc60009ffe4ff */
[----:B------:R-:W4:Y:S01]  /*1d220*/  LDL.LU.64 R184, [R1+0x178] ;  /* 0x0001780001b87983 */ /* 0x000f220000300a00 */
[----:B------:R-:W-:-:S03]  /*1d230*/  IADD3 R70, P3, PT, R200, UR54, RZ ;  /* 0x00000036c8467c10 */ /* 0x000fc6000ff7e0ff */
[----:B------:R-:W-:Y:S04]  /*1d240*/  STL.64 [R1+0x58], R156 ;  /* 0x0000589c01007387 */ /* 0x000fe80000100a00 */
[----:B------:R-:W4:Y:S01]  /*1d250*/  LDL.LU.64 R188, [R1+0x140] ;  /* 0x0001400001bc7983 */ /* 0x000f220000300a00 */
[----:B------:R-:W-:-:S03]  /*1d260*/  IADD3.X R71, PT, PT, R201, UR32, RZ, P3, !PT ;  /* 0x00000020c9477c10 */ /* 0x000fc60009ffe4ff */
[----:B------:R-:W4:Y:S04]  /*1d270*/  LDL.LU.64 R190, [R1+0x120] ;  /* 0x0001200001be7983 */ /* 0x000f280000300a00 */
[----:B------:R-:W-:Y:S04]  /*1d280*/  LDGSTS.E [R69+0x52200], desc[UR28][R160.64], P2 ;  /* 0x52200000a0457fae */ /* 0x000fe800091a101c */
[----:B------:R-:W-:Y:S04]  /*1d290*/  LDGSTS.E [R69+0x52600], desc[UR28][R156.64], P2 ;  /* 0x526000009c457fae */ /* 0x000fe800091a101c */
[----:B------:R3:W-:Y:S04]  /*1d2a0*/  STL.64 [R1+0x78], R70 ;  /* 0x0000784601007387 */ /* 0x0007e80000100a00 */
[----:B------:R3:W-:Y:S04]  /*1d2b0*/  LDGSTS.E [R69+0x52a00], desc[UR28][R70.64], P2 ;  /* 0x52a0000046457fae */ /* 0x0007e800091a101c */
[----:B------:R-:W4:Y:S04]  /*1d2c0*/  LDL.LU.64 R192, [R1+0xf8] ;  /* 0x0000f80001c07983 */ /* 0x000f280000300a00 */
[----:B------:R-:W4:Y:S01]  /*1d2d0*/  LDL.LU.64 R198, [R1+0xc0] ;  /* 0x0000c00001c67983 */ /* 0x000f220000300a00 */
[----:B---3--:R-:W-:-:S04]  /*1d2e0*/  IADD3 R70, P3, PT, R54, UR54, RZ ;  /* 0x0000003636467c10 */ /* 0x008fc8000ff7e0ff */
[----:B------:R-:W-:-:S05]  /*1d2f0*/  IADD3.X R71, PT, PT, R55, UR32, RZ, P3, !PT ;  /* 0x0000002037477c10 */ /* 0x000fca0009ffe4ff */
[----:B------:R-:W-:Y:S01]  /*1d300*/  STL.64 [R1+0xb0], R70 ;  /* 0x0000b04601007387 */ /* 0x000fe20000100a00 */
[----:B--2---:R-:W-:-:S03]  /*1d310*/  IADD3 R54, P3, PT, R30, UR54, RZ ;  /* 0x000000361e367c10 */ /* 0x004fc6000ff7e0ff */
[----:B------:R-:W2:Y:S01]  /*1d320*/  LDL.64 R200, [R1+0xa0] ;  /* 0x0000a00001c87983 */ /* 0x000ea20000100a00 */
[----:B------:R-:W-:-:S03]  /*1d330*/  IADD3.X R55, PT, PT, R31, UR32, RZ, P3, !PT ;  /* 0x000000201f377c10 */ /* 0x000fc60009ffe4ff */
[----:B------:R1:W-:Y:S01]  /*1d340*/  LDGSTS.E [R69+0x52e00], desc[UR28][R70.64], P2 ;  /* 0x52e0000046457fae */ /* 0x0003e200091a101c */
[----:B------:R-:W-:-:S03]  /*1d350*/  IADD3 R30, P3, PT, R178, UR54, RZ ;  /* 0x00000036b21e7c10 */ /* 0x000fc6000ff7e0ff */
[----:B------:R3:W-:Y:S01]  /*1d360*/  STL.64 [R1+0xc8], R54 ;  /* 0x0000c83601007387 */ /* 0x0007e20000100a00 */
[----:B------:R-:W-:-:S03]  /*1d370*/  IADD3.X R31, PT, PT, R179, UR32, RZ, P3, !PT ;  /* 0x00000020b31f7c10 */ /* 0x000fc60009ffe4ff */
[----:B------:R-:W-:Y:S04]  /*1d380*/  LDGSTS.E [R69+0x53200], desc[UR28][R54.64], P2 ;  /* 0x5320000036457fae */ /* 0x000fe800091a101c */
[----:B------:R-:W-:Y:S04]  /*1d390*/  LDGSTS.E [R69+0x53600], desc[UR28][R30.64], P2 ;  /* 0x536000001e457fae */ /* 0x000fe800091a101c */
[----:B---3--:R-:W3:Y:S04]  /*1d3a0*/  LDL.LU.64 R54, [R1+0x80] ;  /* 0x0000800001367983 */ /* 0x008ee80000300a00 */
[----:B------:R1:W-:Y:S01]  /*1d3b0*/  STL.64 [R1+0xf0], R30 ;  /* 0x0000f01e01007387 */ /* 0x0003e20000100a00 */
[----:B------:R-:W-:-:S03]  /*1d3c0*/  IADD3 R160, P3, PT, R208, UR54, RZ ;  /* 0x00000036d0a07c10 */ /* 0x000fc6000ff7e0ff */
[----:B-1----:R-:W3:Y:S01]  /*1d3d0*/  LDL.LU.64 R30, [R1+0x60] ;  /* 0x00006000011e7983 */ /* 0x002ee20000300a00 */
[----:B------:R-:W-:-:S03]  /*1d3e0*/  IADD3.X R161, PT, PT, R209, UR32, RZ, P3, !PT ;  /* 0x00000020d1a17c10 */ /* 0x000fc60009ffe4ff */
[----:B------:R-:W3:Y:S01]  /*1d3f0*/  LDL.LU.64 R208, [R1+0x20] ;  /* 0x0000200001d07983 */ /* 0x000ee20000300a00 */
[----:B------:R-:W-:-:S03]  /*1d400*/  IADD3 R156, P3, PT, R180, UR54, RZ ;  /* 0x00000036b49c7c10 */ /* 0x000fc6000ff7e0ff */
[----:B------:R4:W-:Y:S01]  /*1d410*/  LDGSTS.E [R69+0x53a00], desc[UR28][R160.64], P2 ;  /* 0x53a00000a0457fae */ /* 0x0009e200091a101c */
[----:B------:R-:W-:Y:S02]  /*1d420*/  IADD3.X R157, PT, PT, R181, UR32, RZ, P3, !PT ;  /* 0x00000020b59d7c10 */ /* 0x000fe40009ffe4ff */
[----:B------:R-:W-:Y:S01]  /*1d430*/  IADD3 R70, P3, PT, R182, UR54, RZ ;  /* 0x00000036b6467c10 */ /* 0x000fe2000ff7e0ff */
[----:B------:R4:W-:Y:S03]  /*1d440*/  STL.64 [R1+0x118], R160 ;  /* 0x000118a001007387 */ /* 0x0009e60000100a00 */
[----:B------:R-:W-:Y:S01]  /*1d450*/  IADD3.X R71, PT, PT, R183, UR32, RZ, P3, !PT ;  /* 0x00000020b7477c10 */ /* 0x000fe20009ffe4ff */
[----:B------:R1:W-:Y:S04]  /*1d460*/  STL.64 [R1+0x130], R156 ;  /* 0x0001309c01007387 */ /* 0x0003e80000100a00 */
[----:B------:R1:W-:Y:S01]  /*1d470*/  LDGSTS.E [R69+0x53e00], desc[UR28][R156.64], P2 ;  /* 0x53e000009c457fae */ /* 0x0003e200091a101c */
[----:B----4-:R-:W-:-:S03]  /*1d480*/  IADD3 R160, P3, PT, R184, UR54, RZ ;  /* 0x00000036b8a07c10 */ /* 0x010fc6000ff7e0ff */
[----:B------:R4:W-:Y:S01]  /*1d490*/  STL.64 [R1+0x158], R70 ;  /* 0x0001584601007387 */ /* 0x0009e20000100a00 */
[----:B------:R-:W-:-:S03]  /*1d4a0*/  IADD3.X R161, PT, PT, R185, UR32, RZ, P3, !PT ;  /* 0x00000020b9a17c10 */ /* 0x000fc60009ffe4ff */
[----:B------:R4:W-:Y:S01]  /*1d4b0*/  LDGSTS.E [R69+0x54200], desc[UR28][R70.64], P2 ;  /* 0x5420000046457fae */ /* 0x0009e200091a101c */
[----:B-1----:R-:W-:-:S03]  /*1d4c0*/  IADD3 R156, P3, PT, R188, UR54, RZ ;  /* 0x00000036bc9c7c10 */ /* 0x002fc6000ff7e0ff */
[----:B------:R1:W-:Y:S01]  /*1d4d0*/  STL.64 [R1+0x178], R160 ;  /* 0x000178a001007387 */ /* 0x0003e20000100a00 */
[----:B------:R-:W-:-:S03]  /*1d4e0*/  IADD3.X R157, PT, PT, R189, UR32, RZ, P3, !PT ;  /* 0x00000020bd9d7c10 */ /* 0x000fc60009ffe4ff */
        /* <DEDUP_REMOVED lines=10> */
[----:B------:R-:W-:Y:S01]  /*1d590*/  STL.64 [R1+0x1d8], R160 ;  /* 0x0001d8a001007387 */ /* 0x000fe20000100a00 */
[----:B------:R-:W-:-:S03]  /*1d5a0*/  IADD3.X R157, PT, PT, R199, UR32, RZ, P3, !PT ;  /* 0x00000020c79d7c10 */ /* 0x000fc60009ffe4ff */
[----:B------:R-:W-:Y:S04]  /*1d5b0*/  LDGSTS.E [R69+0x55200], desc[UR28][R160.64], P2 ;  /* 0x55200000a0457fae */ /* 0x000fe800091a101c */
[----:B------:R3:W-:Y:S04]  /*1d5c0*/  STL.64 [R1+0x1f8], R156 ;  /* 0x0001f89c01007387 */ /* 0x0007e80000100a00 */
[----:B------:R3:W-:Y:S01]  /*1d5d0*/  LDGSTS.E [R69+0x55600], desc[UR28][R156.64], P2 ;  /* 0x556000009c457fae */ /* 0x0007e200091a101c */
[----:B--2---:R-:W-:-:S04]  /*1d5e0*/  IADD3 R70, P3, PT, R200, UR54, RZ ;  /* 0x00000036c8467c10 */ /* 0x004fc8000ff7e0ff */
[----:B------:R-:W-:-:S05]  /*1d5f0*/  IADD3.X R71, PT, PT, R201, UR32, RZ, P3, !PT ;  /* 0x00000020c9477c10 */ /* 0x000fca0009ffe4ff */
[----:B------:R1:W-:Y:S04]  /*1d600*/  STL.64 [R1+0x210], R70 ;  /* 0x0002104601007387 */ /* 0x0003e80000100a00 */
[----:B------:R1:W-:Y:S01]  /*1d610*/  LDGSTS.E [R69+0x55a00], desc[UR28][R70.64], P2 ;  /* 0x55a0000046457fae */ /* 0x0003e200091a101c */
[----:B---3--:R-:W-:-:S04]  /*1d620*/  IADD3 R156, P3, PT, R54, UR54, RZ ;  /* 0x00000036369c7c10 */ /* 0x008fc8000ff7e0ff */
[----:B------:R-:W-:Y:S02]  /*1d630*/  IADD3.X R157, PT, PT, R55, UR32, RZ, P3, !PT ;  /* 0x00000020379d7c10 */ /* 0x000fe40009ffe4ff */
[----:B------:R-:W2:Y:S01]  /*1d640*/  LDL.LU.64 R54, [R1+0x3e8] ;  /* 0x0003e80001367983 */ /* 0x000ea20000300a00 */
[----:B-1----:R-:W-:-:S03]  /*1d650*/  IADD3 R70, P3, PT, R30, UR54, RZ ;  /* 0x000000361e467c10 */ /* 0x002fc6000ff7e0ff */
[----:B------:R1:W-:Y:S01]  /*1d660*/  LDGSTS.E [R69+0x55e00], desc[UR28][R156.64], P2 ;  /* 0x55e000009c457fae */ /* 0x0003e200091a101c */
[----:B------:R-:W-:-:S03]  /*1d670*/  IADD3.X R71, PT, PT, R31, UR32, RZ, P3, !PT ;  /* 0x000000201f477c10 */ /* 0x000fc60009ffe4ff */
[----:B------:R1:W-:Y:S01]  /*1d680*/  STL.64 [R1+0x230], R156 ;  /* 0x0002309c01007387 */ /* 0x0003e20000100a00 */
[----:B------:R-:W-:-:S03]  /*1d690*/  IADD3 R30, P3, PT, R208, UR54, RZ ;  /* 0x00000036d01e7c10 */ /* 0x000fc6000ff7e0ff */
[----:B------:R3:W-:Y:S04]  /*1d6a0*/  STL.64 [R1+0x238], R70 ;  /* 0x0002384601007387 */ /* 0x0007e80000100a00 */
[----:B------:R-:W4:Y:S01]  /*1d6b0*/  LDL.LU.64 R184, [R1+0x3d8] ;  /* 0x0003d80001b87983 */ /* 0x000f220000300a00 */
[----:B------:R-:W-:Y:S02]  /*1d6c0*/  IADD3.X R31, PT, PT, R209, UR32, RZ, P3, !PT ;  /* 0x00000020d11f7c10 */ /* 0x000fe40009ffe4ff */
[----:B-1----:R-:W-:Y:S01]  /*1d6d0*/  IADD3 R156, P3, PT, R246, UR54, RZ ;  /* 0x00000036f69c7c10 */ /* 0x002fe2000ff7e0ff */
[----:B------:R3:W-:Y:S03]  /*1d6e0*/  LDGSTS.E [R69+0x56200], desc[UR28][R70.64], P2 ;  /* 0x5620000046457fae */ /* 0x0007e600091a101c */
[----:B------:R-:W-:Y:S01]  /*1d6f0*/  IADD3.X R157, PT, PT, R247, UR32, RZ, P3, !PT ;  /* 0x00000020f79d7c10 */ /* 0x000fe20009ffe4ff */
[----:B------:R1:W-:Y:S04]  /*1d700*/  STL.64 [R1+0x268], R30 ;  /* 0x0002681e01007387 */ /* 0x0003e80000100a00 */
[----:B------:R-:W4:Y:S01]  /*1d710*/  LDL.LU.64 R188, [R1+0x3d0] ;  /* 0x0003d00001bc7983 */ /* 0x000f220000300a00 */
[----:B---3--:R-:W-:-:S03]  /*1d720*/  IADD3 R70, P3, PT, R206, UR54, RZ ;  /* 0x00000036ce467c10 */ /* 0x008fc6000ff7e0ff */
[----:B------:R1:W-:Y:S01]  /*1d730*/  LDGSTS.E [R69+0x56600], desc[UR28][R30.64], P2 ;  /* 0x566000001e457fae */ /* 0x0003e200091a101c */
[----:B------:R-:W-:-:S03]  /*1d740*/  IADD3.X R71, PT, PT, R207, UR32, RZ, P3, !PT ;  /* 0x00000020cf477c10 */ /* 0x000fc60009ffe4ff */
[----:B------:R-:W3:Y:S04]  /*1d750*/  LDL.LU.64 R190, [R1+0x3b8] ;  /* 0x0003b80001be7983 */ /* 0x000ee80000300a00 */
[----:B------:R-:W3:Y:S01]  /*1d760*/  LDL.LU.64 R192, [R1+0x3a8] ;  /* 0x0003a80001c07983 */ /* 0x000ee20000300a00 */
[----:B-1----:R-:W-:-:S03]  /*1d770*/  IADD3 R30, P3, PT, R214, UR54, RZ ;  /* 0x00000036d61e7c10 */ /* 0x002fc6000ff7e0ff */
[----:B------:R1:W-:Y:S01]  /*1d780*/  STL.64 [R1+0x288], R156 ;  /* 0x0002889c01007387 */ /* 0x0003e20000100a00 */
[----:B------:R-:W-:-:S03]  /*1d790*/  IADD3.X R31, PT, PT, R215, UR32, RZ, P3, !PT ;  /* 0x00000020d71f7c10 */ /* 0x000fc60009ffe4ff */
[----:B------:R1:W-:Y:S04]  /*1d7a0*/  STL.64 [R1+0x2b8], R70 ;  /* 0x0002b84601007387 */ /* 0x0003e80000100a00 */
[----:B------:R1:W-:Y:S04]  /*1d7b0*/  LDGSTS.E [R69+0x56a00], desc[UR28][R156.64], P2 ;  /* 0x56a000009c457fae */ /* 0x0003e800091a101c */
[----:B------:R1:W-:Y:S04]  /*1d7c0*/  STL.64 [R1+0x2c8], R30 ;  /* 0x0002c81e01007387 */ /* 0x0003e80000100a00 */
[----:B------:R-:W3:Y:S01]  /*1d7d0*/  LDL.LU.64 R180, [R1+0x398] ;  /* 0x0003980001b47983 */ /* 0x000ee20000300a00 */
[----:B-1----:R-:W-:-:S03]  /*1d7e0*/  IADD3 R156, P3, PT, R222, UR54, RZ ;  /* 0x00000036de9c7c10 */ /* 0x002fc6000ff7e0ff */
[----:B------:R1:W-:Y:S01]  /*1d7f0*/  LDGSTS.E [R69+0x56e00], desc[UR28][R70.64], P2 ;  /* 0x56e0000046457fae */ /* 0x0003e200091a101c */
[----:B------:R-:W-:-:S03]  /*1d800*/  IADD3.X R157, PT, PT, R223, UR32, RZ, P3, !PT ;  /* 0x00000020df9d7c10 */ /* 0x000fc60009ffe4ff */
[----:B------:R-:W3:Y:S04]  /*1d810*/  LDL.LU.64 R198, [R1+0x380] ;  /* 0x0003800001c67983 */ /* 0x000ee80000300a00 */
[----:B------:R1:W-:Y:S02]  /*1d820*/  LDGSTS.E [R69+0x57200], desc[UR28][R30.64], P2 ;  /* 0x572000001e457fae */ /* 0x0003e400091a101c */
[----:B-1----:R-:W-:Y:S02]  /*1d830*/  IADD3 R70, P3, PT, R230, UR54, RZ ;  /* 0x00000036e6467c10 */ /* 0x002fe4000ff7e0ff */
[----:B------:R-:W3:Y:S02]  /*1d840*/  LDL.LU.64 R200, [R1+0x378] ;  /* 0x0003780001c87983 */ /* 0x000ee40000300a00 */
[----:B------:R-:W-:-:S02]  /*1d850*/  IADD3.X R71, PT, PT, R231, UR32, RZ, P3, !PT ;  /* 0x00000020e7477c10 */ /* 0x000fc40009ffe4ff */
[----:B------:R-:W-:Y:S01]  /*1d860*/  LDGSTS.E [R69+0x57600], desc[UR28][R156.64], P2 ;  /* 0x576000009c457fae */ /* 0x000fe200091a101c */
[----:B------:R-:W-:-:S03]  /*1d870*/  IADD3 R30, P3, PT, R238, UR54, RZ ;  /* 0x00000036ee1e7c10 */ /* 0x000fc6000ff7e0ff */
[----:B------:R-:W-:Y:S01]  /*1d880*/  STL.64 [R1+0x2d8], R156 ;  /* 0x0002d89c01007387 */ /* 0x000fe20000100a00 */
[----:B------:R-:W-:-:S03]  /*1d890*/  IADD3.X R31, PT, PT, R239, UR32, RZ, P3, !PT ;  /* 0x00000020ef1f7c10 */ /* 0x000fc60009ffe4ff */
[----:B------:R-:W-:Y:S04]  /*1d8a0*/  STL.64 [R1+0x308], R70 ;  /* 0x0003084601007387 */ /* 0x000fe80000100a00 */
[----:B------:R2:W-:Y:S04]  /*1d8b0*/  STL.64 [R1+0x340], R30 ;  /* 0x0003401e01007387 */ /* 0x0005e80000100a00 */
[----:B------:R-:W3:Y:S04]  /*1d8c0*/  LDL.LU.64 R208, [R1+0x360] ;  /* 0x0003600001d07983 */ /* 0x000ee80000300a00 */
[----:B------:R-:W-:Y:S04]  /*1d8d0*/  LDGSTS.E [R69+0x57a00], desc[UR28][R70.64], P2 ;  /* 0x57a0000046457fae */ /* 0x000fe800091a101c */
[----:B------:R2:W-:Y:S04]  /*1d8e0*/  LDGSTS.E [R69+0x57e00], desc[UR28][R30.64], P2 ;  /* 0x57e000001e457fae */ /* 0x0005e800091a101c */
[----:B------:R-:W3:Y:S01]  /*1d8f0*/  LDL.LU.64 R182, [R1+0x350] ;  /* 0x0003500001b67983 */ /* 0x000ee20000300a00 */
[----:B--2---:R-:W-:-:S04]  /*1d900*/  IADD3 R30, P3, PT, R54, UR54, RZ ;  /* 0x00000036361e7c10 */ /* 0x004fc8000ff7e0ff */
[----:B------:R-:W-:-:S05]  /*1d910*/  IADD3.X R31, PT, PT, R55, UR32, RZ, P3, !PT ;  /* 0x00000020371f7c10 */ /* 0x000fca0009ffe4ff */
[----:B------:R-:W-:Y:S01]  /*1d920*/  LDGSTS.E [R68+0x50300], desc[UR28][R30.64], P2 ;  /* 0x503000001e447fae */ /* 0x000fe200091a101c */
[----:B----4-:R-:W-:-:S04]  /*1d930*/  IADD3 R54, P3, PT, R184, UR54, RZ ;  /* 0x00000036b8367c10 */ /* 0x010fc8000ff7e0ff */
[----:B------:R-:W-:Y:S02]  /*1d940*/  IADD3.X R55, PT, PT, R185, UR32, RZ, P3, !PT ;  /* 0x00000020b9377c10 */ /* 0x000fe40009ffe4ff */
[----:B------:R-:W2:Y:S04]  /*1d950*/  LDL.LU.64 R184, [R1+0x338] ;  /* 0x0003380001b87983 */ /* 0x000ea80000300a00 */
[----:B------:R-:W-:Y:S01]  /*1d960*/  LDGSTS.E [R68+0x50700], desc[UR28][R54.64], P2 ;  /* 0x5070000036447fae */ /* 0x000fe200091a101c */
[----:B------:R-:W-:-:S04]  /*1d970*/  IADD3 R186, P3, PT, R188, UR54, RZ ;  /* 0x00000036bcba7c10 */ /* 0x000fc8000ff7e0ff */
[----:B------:R-:W-:Y:S02]  /*1d980*/  IADD3.X R187, PT, PT, R189, UR32, RZ, P3, !PT ;  /* 0x00000020bdbb7c10 */ /* 0x000fe40009ffe4ff */
[----:B------:R-:W4:Y:S01]  /*1d990*/  LDL.LU.64 R188, [R1+0x318] ;  /* 0x0003180001bc7983 */ /* 0x000f220000300a00 */
[----:B---3--:R-:W-:-:S03]  /*1d9a0*/  IADD3 R230, P3, PT, R190, UR54, RZ ;  /* 0x00000036bee67c10 */ /* 0x008fc6000ff7e0ff */
[----:B------:R-:W-:Y:S01]  /*1d9b0*/  LDGSTS.E [R68+0x50b00], desc[UR28][R186.64], P2 ;  /* 0x50b00000ba447fae */ /* 0x000fe200091a101c */
[----:B------:R-:W-:Y:S02]  /*1d9c0*/  IADD3.X R231, PT, PT, R191, UR32, RZ, P3, !PT ;  /* 0x00000020bfe77c10 */ /* 0x000fe40009ffe4ff */
[----:B------:R-:W-:Y:S01]  /*1d9d0*/  IADD3 R238, P3, PT, R192, UR54, RZ ;  /* 0x00000036c0ee7c10 */ /* 0x000fe2000ff7e0ff */
[----:B------:R-:W3:Y:S03]  /*1d9e0*/  LDL.LU.64 R190, [R1+0x300] ;  /* 0x0003000001be7983 */ /* 0x000ee60000300a00 */
[----:B------:R-:W-:Y:S01]  /*1d9f0*/  IADD3.X R239, PT, PT, R193, UR32, RZ, P3, !PT ;  /* 0x00000020c1ef7c10 */ /* 0x000fe20009ffe4ff */
[----:B------:R-:W-:Y:S04]  /*1da00*/  LDGSTS.E [R68+0x50f00], desc[UR28][R230.64], P2 ;  /* 0x50f00000e6447fae */ /* 0x000fe800091a101c */
[----:B------:R-:W3:Y:S04]  /*1da10*/  LDL.LU.64 R192, [R1+0x2e0] ;  /* 0x0002e00001c07983 */ /* 0x000ee80000300a00 */
[----:B------:R-:W-:Y:S01]  /*1da20*/  LDGSTS.E [R68+0x51300], desc[UR28][R238.64], P2 ;  /* 0x51300000ee447fae */ /* 0x000fe200091a101c */
[----:B------:R-:W-:-:S04]  /*1da30*/  IADD3 R246, P3, PT, R180, UR54, RZ ;  /* 0x00000036b4f67c10 */ /* 0x000fc8000ff7e0ff */
[----:B------:R-:W-:Y:S02]  /*1da40*/  IADD3.X R247, PT, PT, R181, UR32, RZ, P3, !PT ;  /* 0x00000020b5f77c10 */ /* 0x000fe40009ffe4ff */
[----:B------:R-:W-:-:S03]  /*1da50*/  IADD3 R156, P3, PT, R198, UR54, RZ ;  /* 0x00000036c69c7c10 */ /* 0x000fc6000ff7e0ff */
[----:B------:R-:W-:Y:S01]  /*1da60*/  LDGSTS.E [R68+0x51700], desc[UR28][R246.64], P2 ;  /* 0x51700000f6447fae */ /* 0x000fe200091a101c */
[----:B------:R-:W-:-:S03]  /*1da70*/  IADD3.X R157, PT, PT, R199, UR32, RZ, P3, !PT ;  /* 0x00000020c79d7c10 */ /* 0x000fc60009ffe4ff */
[----:B------:R-:W3:Y:S01]  /*1da80*/  LDL.LU.64 R198, [R1+0x2c0] ;  /* 0x0002c00001c67983 */ /* 0x000ee20000300a00 */
[----:B------:R-:W-:-:S03]  /*1da90*/  IADD3 R70, P3, PT, R200, UR54, RZ ;  /* 0x00000036c8467c10 */ /* 0x000fc6000ff7e0ff */
[----:B------:R1:W-:Y:S01]  /*1daa0*/  LDGSTS.E [R68+0x51b00], desc[UR28][R156.64], P2 ;  /* 0x51b000009c447fae */ /* 0x0003e200091a101c */
[----:B------:R-:W-:-:S03]  /*1dab0*/  IADD3.X R71, PT, PT, R201, UR32, RZ, P3, !PT ;  /* 0x00000020c9477c10 */ /* 0x000fc60009ffe4ff */
[----:B------:R1:W-:Y:S04]  /*1dac0*/  STL.64 [R1], R156 ;  /* 0x0000009c01007387 */ /* 0x0003e80000100a00 */
[----:B------:R2:W-:Y:S04]  /*1dad0*/  STL.64 [R1+0x20], R70 ;  /* 0x0000204601007387 */ /* 0x0005e80000100a00 */
[----:B------:R-:W3:Y:S04]  /*1dae0*/  LDL.LU.64 R200, [R1+0x2a8] ;  /* 0x0002a80001c87983 */ /* 0x000ee80000300a00 */
[----:B------:R2:W-:Y:S01]  /*1daf0*/  LDGSTS.E [R68+0x51f00], desc[UR28][R70.64], P2 ;  /* 0x51f0000046447fae */ /* 0x0005e200091a101c */
[----:B------:R-:W-:-:S04]  /*1db00*/  IADD3 R160, P3, PT, R208, UR54, RZ ;  /* 0x00000036d0a07c10 */ /* 0x000fc8000ff7e0ff */
[----:B------:R-:W-:Y:S02]  /*1db10*/  IADD3.X R161, PT, PT, R209, UR32, RZ, P3, !PT ;  /* 0x00000020d1a17c10 */ /* 0x000fe40009ffe4ff */
[----:B------:R-:W3:Y:S01]  /*1db20*/  LDL.LU.64 R208, [R1+0x290] ;  /* 0x0002900001d07983 */ /* 0x000ee20000300a00 */
[----:B-1----:R-:W-:-:S03]  /*1db30*/  IADD3 R156, P3, PT, R182, UR54, RZ ;  /* 0x00000036b69c7c10 */ /* 0x002fc6000ff7e0ff */
[----:B------:R-:W-:Y:S01]  /*1db40*/  LDGSTS.E [R68+0x52300], desc[UR28][R160.64], P2 ;  /* 0x52300000a0447fae */ /* 0x000fe200091a101c */
[----:B------:R-:W-:-:S03]  /*1db50*/  IADD3.X R157, PT, PT, R183, UR32, RZ, P3, !PT ;  /* 0x00000020b79d7c10 */ /* 0x000fc60009ffe4ff */
[----:B------:R-:W-:Y:S04]  /*1db60*/  STL.64 [R1+0x40], R160 ;  /* 0x000040a001007387 */ /* 0x000fe80000100a00 */
[----:B------:R3:W-:Y:S04]  /*1db70*/  STL.64 [R1+0x60], R156 ;  /* 0x0000609c01007387 */ /* 0x0007e80000100a00 */
[----:B------:R-:W3:Y:S04]  /*1db80*/  LDL.LU.64 R176, [R1+0x260] ;  /* 0x0002600001b07983 */ /* 0x000ee80000300a00 */
[----:B------:R3:W-:Y:S01]  /*1db90*/  LDGSTS.E [R68+0x52700], desc[UR28][R156.64], P2 ;  /* 0x527000009c447fae */ /* 0x0007e200091a101c */
[----:B--2---:R-:W-:-:S04]  /*1dba0*/  IADD3 R70, P3, PT, R184, UR54, RZ ;  /* 0x00000036b8467c10 */ /* 0x004fc8000ff7e0ff */
[----:B------:R-:W-:-:S05]  /*1dbb0*/  IADD3.X R71, PT, PT, R185, UR32, RZ, P3, !PT ;  /* 0x00000020b9477c10 */ /* 0x000fca0009ffe4ff */
[----:B------:R1:W-:Y:S04]  /*1dbc0*/  STL.64 [R1+0x80], R70 ;  /* 0x0000804601007387 */ /* 0x0003e80000100a00 */
[----:B------:R-:W2:Y:S01]  /*1dbd0*/  LDL.LU.64 R178, [R1+0x240] ;  /* 0x0002400001b27983 */ /* 0x000ea20000300a00 */
[----:B----4-:R-:W-:-:S03]  /*1dbe0*/  IADD3 R170, P3, PT, R188, UR54, RZ ;  /* 0x00000036bcaa7c10 */ /* 0x010fc6000ff7e0ff */
[----:B------:R-:W4:Y:S01]  /*1dbf0*/  LDL.LU.64 R180, [R1+0x220] ;  /* 0x0002200001b47983 */ /* 0x000f220000300a00 */
[----:B------:R-:W-:-:S03]  /*1dc00*/  IADD3.X R171, PT, PT, R189, UR32, RZ, P3, !PT ;  /* 0x00000020bdab7c10 */ /* 0x000fc60009ffe4ff */
[----:B------:R-:W4:Y:S01]  /*1dc10*/  LDL.64 R182, [R1+0x1e0] ;  /* 0x0001e00001b67983 */ /* 0x000f220000100a00 */
[----:B---3--:R-:W-:-:S03]  /*1dc20*/  IADD3 R156, P3, PT, R190, UR54, RZ ;  /* 0x00000036be9c7c10 */ /* 0x008fc6000ff7e0ff */
[----:B------:R1:W-:Y:S01]  /*1dc30*/  LDGSTS.E [R68+0x52b00], desc[UR28][R70.64], P2 ;  /* 0x52b0000046447fae */ /* 0x0003e200091a101c */
[----:B------:R-:W-:-:S03]  /*1dc40*/  IADD3.X R157, PT, PT, R191, UR32, RZ, P3, !PT ;  /* 0x00000020bf9d7c10 */ /* 0x000fc60009ffe4ff */
[----:B------:R-:W3:Y:S04]  /*1dc50*/  LDL.LU.64 R184, [R1+0x1c8] ;  /* 0x0001c80001b87983 */ /* 0x000ee80000300a00 */
[----:B------:R1:W-:Y:S02]  /*1dc60*/  STL.64 [R1+0xc0], R156 ;  /* 0x0000c09c01007387 */ /* 0x0003e40000100a00 */
[----:B-1----:R-:W-:Y:S02]  /*1dc70*/  IADD3 R70, P3, PT, R192, UR54, RZ ;  /* 0x00000036c0467c10 */ /* 0x002fe4000ff7e0ff */
[----:B------:R-:W3:Y:S02]  /*1dc80*/  LDL.LU.64 R188, [R1+0x150] ;  /* 0x0001500001bc7983 */ /* 0x000ee40000300a00 */
[----:B------:R-:W-:-:S02]  /*1dc90*/  IADD3.X R71, PT, PT, R193, UR32, RZ, P3, !PT ;  /* 0x00000020c1477c10 */ /* 0x000fc40009ffe4ff */
[----:B------:R-:W-:Y:S04]  /*1dca0*/  LDGSTS.E [R68+0x52f00], desc[UR28][R170.64], P2 ;  /* 0x52f00000aa447fae */ /* 0x000fe800091a101c */
[----:B------:R1:W-:Y:S04]  /*1dcb0*/  STL.64 [R1+0xe0], R70 ;  /* 0x0000e04601007387 */ /* 0x0003e80000100a00 */
[----:B------:R-:W3:Y:S04]  /*1dcc0*/  LDL.LU.64 R190, [R1+0x128] ;  /* 0x0001280001be7983 */ /* 0x000ee80000300a00 */
[----:B------:R1:W-:Y:S01]  /*1dcd0*/  LDGSTS.E [R68+0x53300], desc[UR28][R156.64], P2 ;  /* 0x533000009c447fae */ /* 0x0003e200091a101c */
[----:B------:R-:W-:-:S03]  /*1dce0*/  IADD3 R160, P3, PT, R198, UR54, RZ ;  /* 0x00000036c6a07c10 */ /* 0x000fc6000ff7e0ff */
[----:B------:R-:W3:Y:S01]  /*1dcf0*/  LDL.LU.64 R192, [R1+0xe8] ;  /* 0x0000e80001c07983 */ /* 0x000ee20000300a00 */
[----:B------:R-:W-:-:S03]  /*1dd00*/  IADD3.X R161, PT, PT, R199, UR32, RZ, P3, !PT ;  /* 0x00000020c7a17c10 */ /* 0x000fc60009ffe4ff */
[----:B------:R1:W-:Y:S04]  /*1dd10*/  LDGSTS.E [R68+0x53700], desc[UR28][R70.64], P2 ;  /* 0x5370000046447fae */ /* 0x0003e800091a101c */
[----:B------:R1:W-:Y:S04]  /*1dd20*/  STL.64 [R1+0x100], R160 ;  /* 0x000100a001007387 */ /* 0x0003e80000100a00 */
[----:B------:R-:W3:Y:S01]  /*1dd30*/  LDL.LU.64 R198, [R1+0xa8] ;  /* 0x0000a80001c67983 */ /* 0x000ee20000300a00 */
[----:B-1----:R-:W-:-:S03]  /*1dd40*/  IADD3 R156, P3, PT, R200, UR54, RZ ;  /* 0x00000036c89c7c10 */ /* 0x002fc6000ff7e0ff */
[----:B------:R1:W-:Y:S01]  /*1dd50*/  LDGSTS.E [R68+0x53b00], desc[UR28][R160.64], P2 ;  /* 0x53b00000a0447fae */ /* 0x0003e200091a101c */
[----:B------:R-:W-:-:S05]  /*1dd60*/  IADD3.X R157, PT, PT, R201, UR32, RZ, P3, !PT ;  /* 0x00000020c99d7c10 */ /* 0x000fca0009ffe4ff */
[----:B------:R2:W-:Y:S01]  /*1dd70*/  STL.64 [R1+0x120], R156 ;  /* 0x0001209c01007387 */ /* 0x0005e20000100a00 */
[----:B------:R-:W-:-:S03]  /*1dd80*/  IADD3 R70, P3, PT, R208, UR54, RZ ;  /* 0x00000036d0467c10 */ /* 0x000fc6000ff7e0ff */
[----:B------:R-:W3:Y:S01]  /*1dd90*/  LDL.LU.64 R200, [R1+0x70] ;  /* 0x0000700001c87983 */ /* 0x000ee20000300a00 */
[----:B------:R-:W-:-:S03]  /*1dda0*/  IADD3.X R71, PT, PT, R209, UR32, RZ, P3, !PT ;  /* 0x00000020d1477c10 */ /* 0x000fc60009ffe4ff */
[----:B------:R2:W-:Y:S04]  /*1ddb0*/  LDGSTS.E [R68+0x53f00], desc[UR28][R156.64], P2 ;  /* 0x53f000009c447fae */ /* 0x0005e800091a101c */
[----:B------:R4:W-:Y:S04]  /*1ddc0*/  STL.64 [R1+0x140], R70 ;  /* 0x0001404601007387 */ /* 0x0009e80000100a00 */
[----:B------:R-:W3:Y:S04]  /*1ddd0*/  LDL.LU.64 R208, [R1+0x28] ;  /* 0x0000280001d07983 */ /* 0x000ee80000300a00 */
[----:B------:R4:W-:Y:S01]  /*1dde0*/  LDGSTS.E [R68+0x54300], desc[UR28][R70.64], P2 ;  /* 0x5430000046447fae */ /* 0x0009e200091a101c */
[----:B-1----:R-:W-:-:S04]  /*1ddf0*/  IADD3 R160, P3, PT, R176, UR54, RZ ;  /* 0x00000036b0a07c10 */ /* 0x002fc8000ff7e0ff */
[----:B------:R-:W-:-:S05]  /*1de00*/  IADD3.X R161, PT, PT, R177, UR32, RZ, P3, !PT ;  /* 0x00000020b1a17c10 */ /* 0x000fca0009ffe4ff */
[----:B------:R-:W-:Y:S04]  /*1de10*/  STL.64 [R1+0x160], R160 ;  /* 0x000160a001007387 */ /* 0x000fe80000100a00 */
[----:B------:R-:W-:Y:S01]  /*1de20*/  LDGSTS.E [R68+0x54700], desc[UR28][R160.64], P2 ;  /* 0x54700000a0447fae */ /* 0x000fe200091a101c */
[----:B------:R-:W-:Y:S01]  /*1de30*/  UMOV UR4, URZ ;  /* 0x000000ff00047c82 */ /* 0x000fe20008000000 */
[----:B------:R-:W-:Y:S02]  /*1de40*/  ISETP.GE.AND P4, PT, R217, 0x40, PT ;  /* 0x00000040d900780c */ /* 0x000fe40003f86270 */
[----:B--2---:R-:W-:-:S04]  /*1de50*/  IADD3 R156, P3, PT, R178, UR54, RZ ;  /* 0x00000036b29c7c10 */ /* 0x004fc8000ff7e0ff */
[----:B------:R-:W-:Y:S02]  /*1de60*/  IADD3.X R157, PT, PT, R179, UR32, RZ, P3, !PT ;  /* 0x00000020b39d7c10 */ /* 0x000fe40009ffe4ff */
[----:B----4-:R-:W-:-:S03]  /*1de70*/  IADD3 R70, P3, PT, R180, UR54, RZ ;  /* 0x00000036b4467c10 */ /* 0x010fc6000ff7e0ff */
[----:B------:R1:W-:Y:S01]  /*1de80*/  STL.64 [R1+0x180], R156 ;  /* 0x0001809c01007387 */ /* 0x0003e20000100a00 */
[----:B------:R-:W-:-:S03]  /*1de90*/  IADD3.X R71, PT, PT, R181, UR32, RZ, P3, !PT ;  /* 0x00000020b5477c10 */ /* 0x000fc60009ffe4ff */
[----:B------:R1:W-:Y:S04]  /*1dea0*/  LDGSTS.E [R68+0x54b00], desc[UR28][R156.64], P2 ;  /* 0x54b000009c447fae */ /* 0x0003e800091a101c */
[----:B------:R2:W-:Y:S04]  /*1deb0*/  STL.64 [R1+0x1a0], R70 ;  /* 0x0001a04601007387 */ /* 0x0005e80000100a00 */
[----:B------:R2:W-:Y:S01]  /*1dec0*/  LDGSTS.E [R68+0x54f00], desc[UR28][R70.64], P2 ;  /* 0x54f0000046447fae */ /* 0x0005e200091a101c */
[----:B-1----:R-:W-:-:S04]  /*1ded0*/  IADD3 R156, P3, PT, R182, UR54, RZ ;  /* 0x00000036b69c7c10 */ /* 0x002fc8000ff7e0ff */
[----:B------:R-:W-:Y:S02]  /*1dee0*/  IADD3.X R157, PT, PT, R183, UR32, RZ, P3, !PT ;  /* 0x00000020b79d7c10 */ /* 0x000fe40009ffe4ff */
[----:B---3--:R-:W-:-:S03]  /*1def0*/  IADD3 R160, P3, PT, R184, UR54, RZ ;  /* 0x00000036b8a07c10 */ /* 0x008fc6000ff7e0ff */
[----:B------:R1:W-:Y:S01]  /*1df00*/  LDGSTS.E [R68+0x55300], desc[UR28][R156.64], P2 ;  /* 0x553000009c447fae */ /* 0x0003e200091a101c */
[----:B------:R-:W-:Y:S02]  /*1df10*/  IADD3.X R161, PT, PT, R185, UR32, RZ, P3, !PT ;  /* 0x00000020b9a17c10 */ /* 0x000fe40009ffe4ff */
[----:B--2---:R-:W-:Y:S01]  /*1df20*/  IADD3 R70, P3, PT, R188, UR54, RZ ;  /* 0x00000036bc467c10 */ /* 0x004fe2000ff7e0ff */
[----:B------:R1:W-:Y:S03]  /*1df30*/  STL.64 [R1+0x1c0], R156 ;  /* 0x0001c09c01007387 */ /* 0x0003e60000100a00 */
[----:B------:R-:W-:Y:S01]  /*1df40*/  IADD3.X R71, PT, PT, R189, UR32, RZ, P3, !PT ;  /* 0x00000020bd477c10 */ /* 0x000fe20009ffe4ff */
[----:B------:R-:W-:Y:S01]  /*1df50*/  LDGSTS.E [R68+0x55700], desc[UR28][R160.64], P2 ;  /* 0x55700000a0447fae */ /* 0x000fe200091a101c */
[----:B------:R-:W-:-:S03]  /*1df60*/  IADD3 R172, P3, PT, R190, UR54, RZ ;  /* 0x00000036beac7c10 */ /* 0x000fc6000ff7e0ff */
[----:B------:R2:W-:Y:S01]  /*1df70*/  STL.64 [R1+0x200], R70 ;  /* 0x0002004601007387 */ /* 0x0005e20000100a00 */
[----:B------:R-:W-:Y:S02]  /*1df80*/  IADD3.X R173, PT, PT, R191, UR32, RZ, P3, !PT ;  /* 0x00000020bfad7c10 */ /* 0x000fe40009ffe4ff */
[----:B-1----:R-:W-:Y:S01]  /*1df90*/  IADD3 R156, P3, PT, R192, UR54, RZ ;  /* 0x00000036c09c7c10 */ /* 0x002fe2000ff7e0ff */
[----:B------:R2:W-:Y:S03]  /*1dfa0*/  LDGSTS.E [R68+0x55b00], desc[UR28][R70.64], P2 ;  /* 0x55b0000046447fae */ /* 0x0005e600091a101c */
[----:B------:R-:W-:Y:S01]  /*1dfb0*/  IADD3.X R157, PT, PT, R193, UR32, RZ, P3, !PT ;  /* 0x00000020c19d7c10 */ /* 0x000fe20009ffe4ff */
[----:B------:R1:W-:Y:S04]  /*1dfc0*/  STL.64 [R1+0x220], R172 ;  /* 0x000220ac01007387 */ /* 0x0003e80000100a00 */
[----:B------:R1:W-:Y:S01]  /*1dfd0*/  LDGSTS.E [R68+0x55f00], desc[UR28][R172.64], P2 ;  /* 0x55f00000ac447fae */ /* 0x0003e200091a101c */
[----:B--2---:R-:W-:-:S03]  /*1dfe0*/  IADD3 R70, P3, PT, R198, UR54, RZ ;  /* 0x00000036c6467c10 */ /* 0x004fc6000ff7e0ff */
[----:B------:R2:W-:Y:S01]  /*1dff0*/  STL.64 [R1+0x240], R156 ;  /* 0x0002409c01007387 */ /* 0x0005e20000100a00 */
[----:B------:R-:W-:-:S03]  /*1e000*/  IADD3.X R71, PT, PT, R199, UR32, RZ, P3, !PT ;  /* 0x00000020c7477c10 */ /* 0x000fc60009ffe4ff */
[----:B------:R2:W-:Y:S01]  /*1e010*/  LDGSTS.E [R68+0x56300], desc[UR28][R156.64], P2 ;  /* 0x563000009c447fae */ /* 0x0005e200091a101c */
[----:B-1----:R-:W-:-:S03]  /*1e020*/  IADD3 R172, P3, PT, R200, UR54, RZ ;  /* 0x00000036c8ac7c10 */ /* 0x002fc6000ff7e0ff */
[----:B------:R1:W-:Y:S01]  /*1e030*/  STL.64 [R1+0x260], R70 ;  /* 0x0002604601007387 */ /* 0x0003e20000100a00 */
[----:B------:R-:W-:-:S03]  /*1e040*/  IADD3.X R173, PT, PT, R201, UR32, RZ, P3, !PT ;  /* 0x00000020c9ad7c10 */ /* 0x000fc60009ffe4ff */
        /* <DEDUP_REMOVED lines=20> */
[----:B------:R1:W-:Y:S04]  /*1e190*/  LDGSTS.E [R68+0x57b00], desc[UR28][R156.64], P2 ;  /* 0x57b000009c447fae */ /* 0x0003e800091a101c */
[----:B------:R1:W-:Y:S04]  /*1e1a0*/  STL.64 [R1+0x320], R70 ;  /* 0x0003204601007387 */ /* 0x0003e80000100a00 */
[----:B------:R1:W-:Y:S01]  /*1e1b0*/  LDGSTS.E [R68+0x57f00], desc[UR28][R70.64], P2 ;  /* 0x57f0000046447fae */ /* 0x0003e200091a101c */
[----:B------:R-:W-:-:S03]  /*1e1c0*/  ISETP.GE.AND P2, PT, R217, 0x80, PT ;  /* 0x00000080d900780c */ /* 0x000fc60003f46270 */
[----:B------:R-:W0:Y:S10]  /*1e1d0*/  LDGDEPBAR ;  /* 0x00000000000079af */ /* 0x000e340000000000 */
[----:B-1----:R-:W-:Y:S05]  /*1e1e0*/  @!P2 BRA `(.L_x_8) ;  /* 0x000000900060a947 */ /* 0x002fea0003800000 */
[----:B------:R-:W-:Y:S01]  /*1e1f0*/  IMAD.MOV.U32 R188, RZ, RZ, R134 ;  /* 0x000000ffffbc7224 */ /* 0x000fe200078e0086 */
[----:B------:R-:W-:Y:S01]  /*1e200*/  SHF.R.S32.HI R68, RZ, 0x1f, R217 ;  /* 0x0000001fff447819 */ /* 0x000fe200000114d9 */
[----:B------:R-:W-:Y:S02]  /*1e210*/  IMAD.MOV.U32 R134, RZ, RZ, R135 ;  /* 0x000000ffff867224 */ /* 0x000fe400078e0087 */
[----:B------:R-:W-:Y:S01]  /*1e220*/  IMAD.MOV.U32 R135, RZ, RZ, R136 ;  /* 0x000000ffff877224 */ /* 0x000fe200078e0088 */
[----:B------:R-:W-:Y:S01]  /*1e230*/  LEA.HI R70, R68, R217, RZ, 0x6 ;  /* 0x000000d944467211 */ /* 0x000fe200078f30ff */
[----:B------:R-:W-:Y:S02]  /*1e240*/  IMAD.MOV.U32 R136, RZ, RZ, R137 ;  /* 0x000000ffff887224 */ /* 0x000fe400078e0089 */
[----:B------:R-:W-:Y:S02]  /*1e250*/  IMAD.MOV.U32 R137, RZ, RZ, R138 ;  /* 0x000000ffff897224 */ /* 0x000fe400078e008a */
[----:B------:R-:W-:-:S02]  /*1e260*/  IMAD.MOV.U32 R138, RZ, RZ, R139 ;  /* 0x000000ffff8a7224 */ /* 0x000fc400078e008b */
[----:B------:R-:W-:Y:S02]  /*1e270*/  IMAD.MOV.U32 R139, RZ, RZ, R140 ;  /* 0x000000ffff8b7224 */ /* 0x000fe400078e008c */
[----:B------:R-:W-:Y:S02]  /*1e280*/  IMAD.MOV.U32 R140, RZ, RZ, R141 ;  /* 0x000000ffff8c7224 */ /* 0x000fe400078e008d */
[----:B------:R-:W-:Y:S02]  /*1e290*/  IMAD.MOV.U32 R141, RZ, RZ, R142 ;  /* 0x000000ffff8d7224 */ /* 0x000fe400078e008e */
        /* <DEDUP_REMOVED lines=25> */
[----:B------:R-:W-:Y:S01]  /*1e430*/  IMAD.MOV.U32 R155, RZ, RZ, R60 ;  /* 0x000000ffff9b7224 */ /* 0x000fe200078e003c */
[----:B------:R-:W2:Y:S01]  /*1e440*/  LDL.LU.64 R48, [R1+0x50] ;  /* 0x0000500001307983 */ /* 0x000ea20000300a00 */
[----:B------:R-:W-:-:S02]  /*1e450*/  IMAD.MOV.U32 R160, RZ, RZ, R53 ;  /* 0x000000ffffa07224 */ /* 0x000fc400078e0035 */
[----:B------:R-:W-:Y:S02]  /*1e460*/  IMAD.MOV.U32 R52, RZ, RZ, R166 ;  /* 0x000000ffff347224 */ /* 0x000fe400078e00a6 */
[----:B------:R-:W-:Y:S02]  /*1e470*/  IMAD.MOV.U32 R249, RZ, RZ, R165 ;  /* 0x000000fffff97224 */ /* 0x000fe400078e00a5 */
[----:B------:R-:W-:Y:S02]  /*1e480*/  IMAD.MOV.U32 R163, RZ, RZ, R44 ;  /* 0x000000ffffa37224 */ /* 0x000fe400078e002c */
[----:B------:R-:W-:Y:S02]  /*1e490*/  IMAD.MOV.U32 R164, RZ, RZ, R45 ;  /* 0x000000ffffa47224 */ /* 0x000fe400078e002d */
[----:B------:R-:W-:Y:S01]  /*1e4a0*/  IMAD.MOV.U32 R70, RZ, RZ, R168 ;  /* 0x000000ffff467224 */ /* 0x000fe200078e00a8 */
[----:B------:R-:W3:Y:S01]  /*1e4b0*/  LDL.LU.64 R44, [R1+0x98] ;  /* 0x00009800012c7983 */ /* 0x000ee20000300a00 */
[----:B------:R-:W-:-:S02]  /*1e4c0*/  IMAD.MOV.U32 R60, RZ, RZ, R158 ;  /* 0x000000ffff3c7224 */ /* 0x000fc400078e009e */
[----:B------:R-:W-:Y:S02]  /*1e4d0*/  IMAD.MOV.U32 R157, RZ, RZ, R56 ;  /* 0x000000ffff9d7224 */ /* 0x000fe400078e0038 */
[----:B------:R-:W-:Y:S02]  /*1e4e0*/  IMAD.MOV.U32 R53, RZ, RZ, R167 ;  /* 0x000000ffff357224 */ /* 0x000fe400078e00a7 */
[----:B------:R-:W-:Y:S02]  /*1e4f0*/  IMAD.MOV.U32 R165, RZ, RZ, R40 ;  /* 0x000000ffffa57224 */ /* 0x000fe400078e0028 */
[----:B------:R-:W-:Y:S02]  /*1e500*/  IMAD.MOV.U32 R166, RZ, RZ, R41 ;  /* 0x000000ffffa67224 */ /* 0x000fe400078e0029 */
[----:B------:R-:W-:Y:S01]  /*1e510*/  IMAD.MOV.U32 R71, RZ, RZ, R169 ;  /* 0x000000ffff477224 */ /* 0x000fe200078e00a9 */
[----:B------:R-:W4:Y:S01]  /*1e520*/  LDL.LU.64 R40, [R1+0x20] ;  /* 0x0000200001287983 */ /* 0x000f220000300a00 */
[----:B------:R-:W-:-:S02]  /*1e530*/  IMAD.MOV.U32 R158, RZ, RZ, R57 ;  /* 0x000000ffff9e7224 */ /* 0x000fc400078e0039 */
[----:B------:R-:W-:Y:S02]  /*1e540*/  IMAD.MOV.U32 R56, RZ, RZ, R170 ;  /* 0x000000ffff387224 */ /* 0x000fe400078e00aa */
[----:B------:R-:W-:Y:S02]  /*1e550*/  IMAD.MOV.U32 R167, RZ, RZ, R38 ;  /* 0x000000ffffa77224 */ /* 0x000fe400078e0026 */
[----:B------:R-:W-:Y:S02]  /*1e560*/  IMAD.MOV.U32 R168, RZ, RZ, R39 ;  /* 0x000000ffffa87224 */ /* 0x000fe400078e0027 */
[----:B------:R-:W-:Y:S01]  /*1e570*/  IMAD.MOV.U32 R57, RZ, RZ, R171 ;  /* 0x000000ffff397224 */ /* 0x000fe200078e00ab */
[----:B------:R-:W5:Y:S01]  /*1e580*/  LDL.LU.64 R38, [R1+0x18] ;  /* 0x0000180001267983 */ /* 0x000f620000300a00 */
[----:B------:R-:W-:Y:S02]  /*1e590*/  IMAD.MOV.U32 R169, RZ, RZ, R36 ;  /* 0x000000ffffa97224 */ /* 0x000fe400078e0024 */
[----:B------:R-:W-:-:S02]  /*1e5a0*/  IMAD.MOV.U32 R170, RZ, RZ, R37 ;  /* 0x000000ffffaa7224 */ /* 0x000fc400078e0025 */
[----:B------:R-:W-:Y:S01]  /*1e5b0*/  IMAD.MOV.U32 R68, RZ, RZ, R174 ;  /* 0x000000ffff447224 */ /* 0x000fe200078e00ae */
[----:B------:R-:W2:Y:S01]  /*1e5c0*/  LDL.LU.64 R36, [R1+0x30] ;  /* 0x0000300001247983 */ /* 0x000ea20000300a00 */
[----:B------:R-:W-:Y:S02]  /*1e5d0*/  IMAD.MOV.U32 R171, RZ, RZ, R34 ;  /* 0x000000ffffab7224 */ /* 0x000fe400078e0022 */
[----:B------:R-:W-:Y:S02]  /*1e5e0*/  IMAD.MOV.U32 R172, RZ, RZ, R35 ;  /* 0x000000ffffac7224 */ /* 0x000fe400078e0023 */
[----:B------:R-:W2:Y:S01]  /*1e5f0*/  LDL.LU.64 R34, [R1+0x68] ;  /* 0x0000680001227983 */ /* 0x000ea20000300a00 */
[----:B------:R-:W-:Y:S02]  /*1e600*/  IMAD.MOV.U32 R173, RZ, RZ, R32 ;  /* 0x000000ffffad7224 */ /* 0x000fe400078e0020 */
[----:B------:R-:W-:Y:S02]  /*1e610*/  IMAD.MOV.U32 R174, RZ, RZ, R33 ;  /* 0x000000ffffae7224 */ /* 0x000fe400078e0021 */
[----:B------:R-:W2:Y:S01]  /*1e620*/  LDL.LU.64 R32, [R1] ;  /* 0x0000000001207983 */ /* 0x000ea20000300a00 */
[----:B------:R-:W-:-:S02]  /*1e630*/  IMAD.MOV.U32 R69, RZ, RZ, R175 ;  /* 0x000000ffff457224 */ /* 0x000fc400078e00af */
[----:B------:R-:W-:Y:S02]  /*1e640*/  IMAD.MOV.U32 R175, RZ, RZ, R28 ;  /* 0x000000ffffaf7224 */ /* 0x000fe400078e001c */
[----:B------:R-:W-:Y:S02]  /*1e650*/  IMAD.MOV.U32 R176, RZ, RZ, R29 ;  /* 0x000000ffffb07224 */ /* 0x000fe400078e001d */
[----:B------:R-:W3:Y:S01]  /*1e660*/  LDL.LU.64 R28, [R1+0x8] ;  /* 0x00000800011c7983 */ /* 0x000ee20000300a00 */
[----:B------:R-:W-:Y:S02]  /*1e670*/  IMAD.MOV.U32 R177, RZ, RZ, R24 ;  /* 0x000000ffffb17224 */ /* 0x000fe400078e0018 */
[----:B------:R-:W-:Y:S02]  /*1e680*/  IMAD.MOV.U32 R178, RZ, RZ, R25 ;  /* 0x000000ffffb27224 */ /* 0x000fe400078e0019 */
[----:B------:R-:W3:Y:S01]  /*1e690*/  LDL.LU.64 R24, [R1+0x10] ;  /* 0x0000100001187983 */ /* 0x000ee20000300a00 */
[----:B------:R-:W-:-:S02]  /*1e6a0*/  IMAD.MOV.U32 R213, RZ, RZ, R54 ;  /* 0x000000ffffd57224 */ /* 0x000fc400078e0036 */
[----:B------:R-:W-:Y:S02]  /*1e6b0*/  IMAD.MOV.U32 R212, RZ, RZ, R55 ;  /* 0x000000ffffd47224 */ /* 0x000fe400078e0037 */
[----:B------:R-:W-:Y:S02]  /*1e6c0*/  IMAD.MOV.U32 R191, RZ, RZ, R4 ;  /* 0x000000ffffbf7224 */ /* 0x000fe400078e0004 */
[----:B------:R-:W-:Y:S02]  /*1e6d0*/  IMAD.MOV.U32 R211, RZ, RZ, R50 ;  /* 0x000000ffffd37224 */ /* 0x000fe400078e0032 */
[----:B------:R-:W-:Y:S01]  /*1e6e0*/  IMAD.MOV.U32 R210, RZ, RZ, R51 ;  /* 0x000000ffffd27224 */ /* 0x000fe200078e0033 */
[----:B--2---:R-:W-:Y:S04]  /*1e6f0*/  STL [R1], R32 ;  /* 0x0000002001007387 */ /* 0x004fe80000100800 */
[----:B------:R-:W-:Y:S04]  /*1e700*/  STL [R1+0x8], R34 ;  /* 0x0000082201007387 */ /* 0x000fe80000100800 */
[----:B------:R-:W2:Y:S01]  /*1e710*/  LDL.LU.64 R54, [R1+0x48] ;  /* 0x0000480001367983 */ /* 0x000ea20000300a00 */
[----:B------:R-:W-:-:S03]  /*1e720*/  IMAD.MOV.U32 R4, RZ, RZ, R35 ;  /* 0x000000ffff047224 */ /* 0x000fc600078e0023 */
[----:B------:R-:W2:Y:S04]  /*1e730*/  LDL.LU.64 R50, [R1+0x40] ;  /* 0x0000400001327983 */ /* 0x000ea80000300a00 */
[----:B------:R1:W-:Y:S04]  /*1e740*/  STL [R1+0x4], R4 ;  /* 0x0000040401007387 */ /* 0x0003e80000100800 */
[----:B------:R-:W-:Y:S01]  /*1e750*/  STL [R1+0x10], R36 ;  /* 0x0000102401007387 */ /* 0x000fe20000100800 */
[----:B-1----:R-:W-:-:S03]  /*1e760*/  IMAD.MOV.U32 R4, RZ, RZ, R37 ;  /* 0x000000ffff047224 */ /* 0x002fc600078e0025 */
[----:B-----5:R-:W-:Y:S04]  /*1e770*/  STL [R1+0x18], R38 ;  /* 0x0000182601007387 */ /* 0x020fe80000100800 */
[----:B------:R1:W-:Y:S04]  /*1e780*/  STL [R1+0xc], R4 ;  /* 0x00000c0401007387 */ /* 0x0003e80000100800 */
[----:B----4-:R-:W-:Y:S01]  /*1e790*/  STL [R1+0x20], R40 ;  /* 0x0000202801007387 */ /* 0x010fe20000100800 */
[----:B-1----:R-:W-:-:S05]  /*1e7a0*/  IMAD.MOV.U32 R4, RZ, RZ, R39 ;  /* 0x000000ffff047224 */ /* 0x002fca00078e0027 */
[----:B------:R1:W-:Y:S01]  /*1e7b0*/  STL [R1+0x14], R4 ;  /* 0x0000140401007387 */ /* 0x0003e20000100800 */
[----:B------:R-:W-:-:S03]  /*1e7c0*/  IMAD.MOV.U32 R223, RZ, RZ, R224 ;  /* 0x000000ffffdf7224 */ /* 0x000fc600078e00e0 */
[----:B---3--:R-:W-:Y:S01]  /*1e7d0*/  STL [R1+0x28], R44 ;  /* 0x0000282c01007387 */ /* 0x008fe20000100800 */
[----:B-1----:R-:W-:Y:S02]  /*1e7e0*/  IMAD.MOV.U32 R4, RZ, RZ, R41 ;  /* 0x000000ffff047224 */ /* 0x002fe400078e0029 */
[----:B------:R-:W-:-:S03]  /*1e7f0*/  IMAD.MOV.U32 R222, RZ, RZ, R225 ;  /* 0x000000ffffde7224 */ /* 0x000fc600078e00e1 */
[----:B------:R1:W-:Y:S01]  /*1e800*/  STL [R1+0x1c], R4 ;  /* 0x00001c0401007387 */ /* 0x0003e20000100800 */
[----:B------:R-:W-:Y:S02]  /*1e810*/  IMAD.MOV.U32 R225, RZ, RZ, R226 ;  /* 0x000000ffffe17224 */ /* 0x000fe400078e00e2 */
[----:B------:R-:W-:Y:S02]  /*1e820*/  IMAD.MOV.U32 R224, RZ, RZ, R227 ;  /* 0x000000ffffe07224 */ /* 0x000fe400078e00e3 */
[----:B------:R-:W-:Y:S02]  /*1e830*/  IMAD.MOV.U32 R241, RZ, RZ, R242 ;  /* 0x000000fffff17224 */ /* 0x000fe400078e00f2 */
[----:B------:R-:W-:Y:S02]  /*1e840*/  IMAD.MOV.U32 R240, RZ, RZ, R243 ;  /* 0x000000fffff07224 */ /* 0x000fe400078e00f3 */
[----:B-1----:R-:W-:Y:S02]  /*1e850*/  IMAD.MOV.U32 R4, RZ, RZ, R45 ;  /* 0x000000ffff047224 */ /* 0x002fe400078e002d */
[----:B------:R-:W-:-:S02]  /*1e860*/  IMAD.MOV.U32 R203, RZ, RZ, R26 ;  /* 0x000000ffffcb7224 */ /* 0x000fc400078e001a */
[----:B------:R-:W-:Y:S02]  /*1e870*/  IMAD.MOV.U32 R202, RZ, RZ, R27 ;  /* 0x000000ffffca7224 */ /* 0x000fe400078e001b */
[----:B------:R-:W-:Y:S01]  /*1e880*/  IMAD.MOV.U32 R227, RZ, RZ, R228 ;  /* 0x000000ffffe37224 */ /* 0x000fe200078e00e4 */
[----:B------:R-:W3:Y:S01]  /*1e890*/  LDL.LU.64 R26, [R1+0x88] ;  /* 0x00008800011a7983 */ /* 0x000ee20000300a00 */
[----:B------:R-:W-:Y:S02]  /*1e8a0*/  IMAD.MOV.U32 R226, RZ, RZ, R229 ;  /* 0x000000ffffe27224 */ /* 0x000fe400078e00e5 */
[----:B------:R-:W-:Y:S02]  /*1e8b0*/  IMAD.MOV.U32 R243, RZ, RZ, R244 ;  /* 0x000000fffff37224 */ /* 0x000fe400078e00f4 */
[----:B------:R-:W-:Y:S02]  /*1e8c0*/  IMAD.MOV.U32 R242, RZ, RZ, R245 ;  /* 0x000000fffff27224 */ /* 0x000fe400078e00f5 */
[----:B------:R-:W-:-:S02]  /*1e8d0*/  IMAD.MOV.U32 R193, RZ, RZ, R6 ;  /* 0x000000ffffc17224 */ /* 0x000fc400078e0006 */
[----:B------:R-:W-:Y:S02]  /*1e8e0*/  IMAD.MOV.U32 R192, RZ, RZ, R7 ;  /* 0x000000ffffc07224 */ /* 0x000fe400078e0007 */
[----:B------:R-:W-:Y:S01]  /*1e8f0*/  IMAD.MOV.U32 R229, RZ, RZ, R230 ;  /* 0x000000ffffe57224 */ /* 0x000fe200078e00e6 */
[----:B------:R-:W4:Y:S01]  /*1e900*/  LDL.LU.64 R6, [R1+0xe0] ;  /* 0x0000e00001067983 */ /* 0x000f220000300a00 */
[----:B------:R-:W-:Y:S02]  /*1e910*/  IMAD.MOV.U32 R228, RZ, RZ, R231 ;  /* 0x000000ffffe47224 */ /* 0x000fe400078e00e7 */
[----:B------:R-:W-:Y:S02]  /*1e920*/  IMAD.MOV.U32 R245, RZ, RZ, R246 ;  /* 0x000000fffff57224 */ /* 0x000fe400078e00f6 */
[----:B------:R-:W-:Y:S01]  /*1e930*/  IMAD.MOV.U32 R244, RZ, RZ, R247 ;  /* 0x000000fffff47224 */ /* 0x000fe200078e00f7 */
[----:B------:R1:W-:Y:S01]  /*1e940*/  STL [R1+0x24], R4 ;  /* 0x0000240401007387 */ /* 0x0003e20000100800 */
        /* <DEDUP_REMOVED lines=8> */
[----:B------:R-:W-:Y:S01]  /*1e9d0*/  IMAD.MOV.U32 R207, RZ, RZ, R42 ;  /* 0x000000ffffcf7224 */ /* 0x000fe200078e002a */
[----:B------:R-:W5:Y:S01]  /*1e9e0*/  LDL.LU.64 R24, [R1+0x140] ;  /* 0x0001400001187983 */ /* 0x000f620000300a00 */
[----:B------:R-:W-:Y:S02]  /*1e9f0*/  IMAD.MOV.U32 R206, RZ, RZ, R43 ;  /* 0x000000ffffce7224 */ /* 0x000fe400078e002b */
[----:B------:R-:W-:Y:S01]  /*1ea00*/  IMAD.MOV.U32 R235, RZ, RZ, R236 ;  /* 0x000000ffffeb7224 */ /* 0x000fe200078e00ec */
[----:B------:R-:W3:Y:S01]  /*1ea10*/  LDL.LU.64 R42, [R1+0xb8] ;  /* 0x0000b800012a7983 */ /* 0x000ee20000300a00 */
[----:B------:R-:W-:Y:S02]  /*1ea20*/  IMAD.MOV.U32 R234, RZ, RZ, R237 ;  /* 0x000000ffffea7224 */ /* 0x000fe400078e00ed */
[----:B------:R-:W-:-:S02]  /*1ea30*/  IMAD.MOV.U32 R201, RZ, RZ, R22 ;  /* 0x000000ffffc97224 */ /* 0x000fc400078e0016 */
[----:B------:R-:W-:Y:S02]  /*1ea40*/  IMAD.MOV.U32 R200, RZ, RZ, R23 ;  /* 0x000000ffffc87224 */ /* 0x000fe400078e0017 */
[----:B------:R-:W-:Y:S01]  /*1ea50*/  IMAD.MOV.U32 R237, RZ, RZ, R238 ;  /* 0x000000ffffed7224 */ /* 0x000fe200078e00ee */
[----:B------:R-:W3:Y:S01]  /*1ea60*/  LDL.LU.64 R22, [R1+0x80] ;  /* 0x0000800001167983 */ /* 0x000ee20000300a00 */
[----:B------:R-:W-:Y:S02]  /*1ea70*/  IMAD.MOV.U32 R236, RZ, RZ, R239 ;  /* 0x000000ffffec7224 */ /* 0x000fe400078e00ef */
[----:B------:R-:W-:Y:S01]  /*1ea80*/  IMAD.MOV.U32 R239, RZ, RZ, R250 ;  /* 0x000000ffffef7224 */ /* 0x000fe200078e00fa */
[----:B------:R-:W-:Y:S01]  /*1ea90*/  STL [R1+0x30], R48 ;  /* 0x0000303001007387 */ /* 0x000fe20000100800 */
[----:B------:R-:W-:Y:S02]  /*1eaa0*/  IMAD.MOV.U32 R238, RZ, RZ, R251 ;  /* 0x000000ffffee7224 */ /* 0x000fe400078e00fb */
[----:B------:R-:W-:-:S02]  /*1eab0*/  IMAD.MOV.U32 R251, RZ, RZ, R28 ;  /* 0x000000fffffb7224 */ /* 0x000fc400078e001c */
[----:B------:R-:W-:Y:S02]  /*1eac0*/  IMAD.MOV.U32 R250, RZ, RZ, R29 ;  /* 0x000000fffffa7224 */ /* 0x000fe400078e001d */
[----:B------:R-:W-:Y:S01]  /*1ead0*/  IMAD.MOV.U32 R199, RZ, RZ, R18 ;  /* 0x000000ffffc77224 */ /* 0x000fe200078e0012 */
[----:B------:R-:W3:Y:S01]  /*1eae0*/  LDL.LU.64 R28, [R1+0x1d0] ;  /* 0x0001d000011c7983 */ /* 0x000ee20000300a00 */
[----:B------:R-:W-:Y:S02]  /*1eaf0*/  IMAD.MOV.U32 R198, RZ, RZ, R19 ;  /* 0x000000ffffc67224 */ /* 0x000fe400078e0013 */
[----:B------:R-:W-:Y:S01]  /*1eb00*/  IMAD.MOV.U32 R18, RZ, RZ, R56 ;  /* 0x000000ffff127224 */ /* 0x000fe200078e0038 */
[----:B------:R-:W3:Y:S01]  /*1eb10*/  LDL.LU.64 R34, [R1+0x188] ;  /* 0x0001880001227983 */ /* 0x000ee20000300a00 */
[----:B------:R-:W-:Y:S02]  /*1eb20*/  IMAD.MOV.U32 R19, RZ, RZ, R57 ;  /* 0x000000ffff137224 */ /* 0x000fe400078e0039 */
[----:B------:R-:W-:Y:S01]  /*1eb30*/  IMAD.MOV.U32 R252, RZ, RZ, R33 ;  /* 0x000000fffffc7224 */ /* 0x000fe200078e0021 */
[----:B------:R-:W3:Y:S01]  /*1eb40*/  LDL.LU.64 R56, [R1+0x1a0] ;  /* 0x0001a00001387983 */ /* 0x000ee20000300a00 */
[----:B------:R-:W-:-:S02]  /*1eb50*/  IMAD.MOV.U32 R189, RZ, RZ, R8 ;  /* 0x000000ffffbd7224 */ /* 0x000fc400078e0008 */
        /* <DEDUP_REMOVED lines=11> */
[----:B-1----:R-:W-:-:S03]  /*1ec10*/  IMAD.MOV.U32 R4, RZ, RZ, R49 ;  /* 0x000000ffff047224 */ /* 0x002fc600078e0031 */
[----:B------:R-:W3:Y:S04]  /*1ec20*/  LDL.LU.64 R12, [R1+0xd8] ;  /* 0x0000d800010c7983 */ /* 0x000ee80000300a00 */
[----:B------:R-:W3:Y:S01]  /*1ec30*/  LDL.LU.64 R46, [R1+0xd0] ;  /* 0x0000d000012e7983 */ /* 0x000ee20000300a00 */
[----:B------:R-:W-:Y:S02]  /*1ec40*/  IMAD.MOV.U32 R205, RZ, RZ, R30 ;  /* 0x000000ffffcd7224 */ /* 0x000fe400078e001e */
[----:B------:R-:W-:Y:S01]  /*1ec50*/  IMAD.MOV.U32 R204, RZ, RZ, R31 ;  /* 0x000000ffffcc7224 */ /* 0x000fe200078e001f */
[----:B------:R1:W-:Y:S01]  /*1ec60*/  STL [R1+0x2c], R4 ;  /* 0x00002c0401007387 */ /* 0x0003e20000100800 */
        /* <DEDUP_REMOVED lines=10> */
[----:B------:R-:W-:Y:S01]  /*1ed10*/  IMAD.MOV.U32 R214, RZ, RZ, R59 ;  /* 0x000000ffffd67224 */ /* 0x000fe200078e003b */
[----:B--2---:R2:W-:Y:S04]  /*1ed20*/  STL [R1+0x38], R54 ;  /* 0x0000383601007387 */ /* 0x0045e80000100800 */
[----:B------:R-:W4:Y:S04]  /*1ed30*/  LDL.LU.64 R30, [R1+0x60] ;  /* 0x00006000011e7983 */ /* 0x000f280000300a00 */
[----:B------:R-:W4:Y:S04]  /*1ed40*/  LDL.LU.64 R44, [R1+0x258] ;  /* 0x00025800012c7983 */ /* 0x000f280000300a00 */
[----:B------:R-:W4:Y:S04]  /*1ed50*/  LDL.LU.64 R40, [R1+0x1c0] ;  /* 0x0001c00001287983 */ /* 0x000f280000300a00 */
[----:B------:R-:W4:Y:S04]  /*1ed60*/  LDL.LU.64 R14, [R1+0x108] ;  /* 0x00010800010e7983 */ /* 0x000f280000300a00 */
[----:B------:R-:W4:Y:S04]  /*1ed70*/  LDL.LU.64 R16, [R1+0x1e8] ;  /* 0x0001e80001107983 */ /* 0x000f280000300a00 */
[----:B------:R-:W4:Y:S04]  /*1ed80*/  LDL.LU.64 R20, [R1+0x1a8] ;  /* 0x0001a80001147983 */ /* 0x000f280000300a00 */
[----:B------:R-:W4:Y:S04]  /*1ed90*/  LDL.LU.64 R10, [R1+0x100] ;  /* 0x00010000010a7983 */ /* 0x000f280000300a00 */
[----:B-1----:R-:W4:Y:S04]  /*1eda0*/  LDL.LU.64 R4, [R1+0x138] ;  /* 0x0001380001047983 */ /* 0x002f280000300a00 */
[----:B------:R-:W4:Y:S04]  /*1edb0*/  LDL.LU.64 R48, [R1+0x180] ;  /* 0x0001800001307983 */ /* 0x000f280000300a00 */
[----:B------:R-:W4:Y:S01]  /*1edc0*/  LDL.LU.64 R58, [R1+0x58] ;  /* 0x00005800013a7983 */ /* 0x000f220000300a00 */
[----:B--2---:R-:W-:-:S05]  /*1edd0*/  IMAD.MOV.U32 R54, RZ, RZ, R55 ;  /* 0x000000ffff367224 */ /* 0x004fca00078e0037 */
[----:B------:R1:W-:Y:S04]  /*1ede0*/  STL [R1+0x34], R54 ;  /* 0x0000343601007387 */ /* 0x0003e80000100800 */
[----:B------:R2:W-:Y:S04]  /*1edf0*/  STL [R1+0x40], R50 ;  /* 0x0000403201007387 */ /* 0x0005e80000100800 */
[----:B-1----:R-:W5:Y:S01]  /*1ee00*/  LDL.LU.64 R54, [R1+0x110] ;  /* 0x0001100001367983 */ /* 0x002f620000300a00 */
[----:B--2---:R-:W-:-:S03]  /*1ee10*/  IMAD.MOV.U32 R50, RZ, RZ, R51 ;  /* 0x000000ffff327224 */ /* 0x004fc600078e0033 */
[----:B---3--:R1:W-:Y:S04]  /*1ee20*/  STL [R1+0x48], R46 ;  /* 0x0000482e01007387 */ /* 0x0083e80000100800 */
[----:B------:R-:W-:Y:S01]  /*1ee30*/  STL [R1+0x3c], R50 ;  /* 0x00003c3201007387 */ /* 0x000fe20000100800 */
[----:B-1----:R-:W-:-:S05]  /*1ee40*/  IMAD.MOV.U32 R46, RZ, RZ, R47 ;  /* 0x000000ffff2e7224 */ /* 0x002fca00078e002f */
[----:B------:R-:W-:Y:S04]  /*1ee50*/  STL [R1+0x44], R46 ;  /* 0x0000442e01007387 */ /* 0x000fe80000100800 */
[----:B------:R1:W-:Y:S01]  /*1ee60*/  STL [R1+0x50], R26 ;  /* 0x0000501a01007387 */ /* 0x0003e20000100800 */
[----:B------:R-:W-:Y:S02]  /*1ee70*/  IMAD.MOV.U32 R47, RZ, RZ, R13 ;  /* 0x000000ffff2f7224 */ /* 0x000fe400078e000d */
[----:B-1----:R-:W-:Y:S02]  /*1ee80*/  IMAD.MOV.U32 R26, RZ, RZ, R27 ;  /* 0x000000ffff1a7224 */ /* 0x002fe400078e001b */
[----:B------:R-:W-:-:S03]  /*1ee90*/  IMAD.MOV.U32 R27, RZ, RZ, R19 ;  /* 0x000000ffff1b7224 */ /* 0x000fc600078e0013 */
[----:B------:R1:W-:Y:S01]  /*1eea0*/  STL [R1+0x4c], R26 ;  /* 0x00004c1a01007387 */ /* 0x0003e20000100800 */
[----:B------:R-:W-:Y:S02]  /*1eeb0*/  IMAD.MOV.U32 R19, RZ, RZ, R9 ;  /* 0x000000ffff137224 */ /* 0x000fe400078e0009 */
[----:B------:R-:W-:Y:S02]  /*1eec0*/  IMAD.MOV.U32 R46, RZ, RZ, R12 ;  /* 0x000000ffff2e7224 */ /* 0x000fe400078e000c */
[----:B-1----:R-:W-:Y:S02]  /*1eed0*/  IMAD.MOV.U32 R26, RZ, RZ, R18 ;  /* 0x000000ffff1a7224 */ /* 0x002fe400078e0012 */
[----:B------:R-:W-:Y:S01]  /*1eee0*/  IMAD.MOV.U32 R18, RZ, RZ, R8 ;  /* 0x000000ffff127224 */ /* 0x000fe200078e0008 */
[----:B----4-:R1:W-:Y:S04]  /*1eef0*/  STL [R1+0x58], R58 ;  /* 0x0000583a01007387 */ /* 0x0103e80000100800 */
[----:B------:R-:W2:Y:S04]  /*1ef00*/  LDL.LU.64 R8, [R1+0x160] ;  /* 0x0001600001087983 */ /* 0x000ea80000300a00 */
[----:B------:R-:W3:Y:S04]  /*1ef10*/  LDL.LU.64 R12, [R1+0x168] ;  /* 0x00016800010c7983 */ /* 0x000ee80000300a00 */
[----:B------:R-:W4:Y:S01]  /*1ef20*/  LDL.LU.64 R50, [R1+0x78] ;  /* 0x0000780001327983 */ /* 0x000f220000300a00 */
[----:B-1----:R-:W-:-:S05]  /*1ef30*/  IMAD.MOV.U32 R58, RZ, RZ, R59 ;  /* 0x000000ffff3a7224 */ /* 0x002fca00078e003b */
[----:B------:R-:W-:Y:S04]  /*1ef40*/  STL [R1+0x54], R58 ;  /* 0x0000543a01007387 */ /* 0x000fe80000100800 */
[----:B------:R1:W-:Y:S02]  /*1ef50*/  STL [R1+0x60], R30 ;  /* 0x0000601e01007387 */ /* 0x0003e40000100800 */
[----:B-1----:R-:W-:-:S05]  /*1ef60*/  IMAD.MOV.U32 R30, RZ, RZ, R31 ;  /* 0x000000ffff1e7224 */ /* 0x002fca00078e001f */
[----:B------:R1:W-:Y:S04]  /*1ef70*/  STL [R1+0x5c], R30 ;  /* 0x00005c1e01007387 */ /* 0x0003e80000100800 */
[----:B-1----:R-:W2:Y:S04]  /*1ef80*/  LDL.LU.64 R30, [R1+0x148] ;  /* 0x00014800011e7983 */ /* 0x002ea80000300a00 */
[----:B-----5:R1:W-:Y:S02]  /*1ef90*/  STL [R1+0x68], R54 ;  /* 0x0000683601007387 */ /* 0x0203e40000100800 */
[----:B-1----:R-:W-:-:S05]  /*1efa0*/  IMAD.MOV.U32 R54, RZ, RZ, R55 ;  /* 0x000000ffff367224 */ /* 0x002fca00078e0037 */
[----:B------:R-:W-:Y:S04]  /*1efb0*/  STL [R1+0x64], R54 ;  /* 0x0000643601007387 */ /* 0x000fe80000100800 */
[----:B------:R1:W-:Y:S02]  /*1efc0*/  STL [R1+0x70], R42 ;  /* 0x0000702a01007387 */ /* 0x0003e40000100800 */
[----:B-1----:R-:W-:-:S05]  /*1efd0*/  IMAD.MOV.U32 R42, RZ, RZ, R43 ;  /* 0x000000ffff2a7224 */ /* 0x002fca00078e002b */
[----:B------:R1:W-:Y:S04]  /*1efe0*/  STL [R1+0x6c], R42 ;  /* 0x00006c2a01007387 */ /* 0x0003e80000100800 */
[----:B----4-:R4:W-:Y:S04]  /*1eff0*/  STL [R1+0x78], R50 ;  /* 0x0000783201007387 */ /* 0x0109e80000100800 */
[----:B-1----:R-:W5:Y:S01]  /*1f000*/  LDL.LU.64 R42, [R1+0xb0] ;  /* 0x0000b000012a7983 */ /* 0x002f620000300a00 */
[----:B----4-:R-:W-:-:S05]  /*1f010*/  IMAD.MOV.U32 R50, RZ, RZ, R51 ;  /* 0x000000ffff327224 */ /* 0x010fca00078e0033 */
[----:B------:R-:W-:Y:S04]  /*1f020*/  STL [R1+0x74], R50 ;  /* 0x0000743201007387 */ /* 0x000fe80000100800 */
[----:B------:R1:W-:Y:S02]  /*1f030*/  STL [R1+0x80], R22 ;  /* 0x0000801601007387 */ /* 0x0003e40000100800 */
[----:B-1----:R-:W-:-:S05]  /*1f040*/  IMAD.MOV.U32 R22, RZ, RZ, R23 ;  /* 0x000000ffff167224 */ /* 0x002fca00078e0017 */
[----:B------:R1:W-:Y:S04]  /*1f050*/  STL [R1+0x7c], R22 ;  /* 0x00007c1601007387 */ /* 0x0003e80000100800 */
[----:B--2---:R2:W-:Y:S04]  /*1f060*/  STL [R1+0x88], R30 ;  /* 0x0000881e01007387 */ /* 0x0045e80000100800 */
[----:B-1----:R-:W4:Y:S01]  /*1f070*/  LDL.LU.64 R22, [R1+0x170] ;  /* 0x0001700001167983 */ /* 0x002f220000300a00 */
[----:B------:R-:W-:Y:S02]  /*1f080*/  IMAD.MOV.U32 R50, RZ, RZ, R31 ;  /* 0x000000ffff327224 */ /* 0x000fe400078e001f */
[----:B--2---:R-:W-:-:S03]  /*1f090*/  IMAD.MOV.U32 R30, RZ, RZ, R14 ;  /* 0x000000ffff1e7224 */ /* 0x004fc600078e000e */
[----:B------:R-:W-:Y:S01]  /*1f0a0*/  STL [R1+0x84], R50 ;  /* 0x0000843201007387 */ /* 0x000fe20000100800 */
[----:B------:R-:W-:Y:S02]  /*1f0b0*/  IMAD.MOV.U32 R31, RZ, RZ, R15 ;  /* 0x000000ffff1f7224 */ /* 0x000fe400078e000f */
[----:B------:R-:W-:Y:S01]  /*1f0c0*/  IMAD.MOV.U32 R14, RZ, RZ, R10 ;  /* 0x000000ffff0e7224 */ /* 0x000fe200078e000a */
[----:B------:R1:W-:Y:S01]  /*1f0d0*/  STL [R1+0x90], R46 ;  /* 0x0000902e01007387 */ /* 0x0003e20000100800 */
[----:B------:R-:W-:Y:S02]  /*1f0e0*/  IMAD.MOV.U32 R15, RZ, RZ, R11 ;  /* 0x000000ffff0f7224 */ /* 0x000fe400078e000b */
[----:B------:R-:W-:Y:S02]  /*1f0f0*/  IMAD.MOV.U32 R10, RZ, RZ, R6 ;  /* 0x000000ffff0a7224 */ /* 0x000fe400078e0006 */
[----:B------:R-:W-:Y:S02]  /*1f100*/  IMAD.MOV.U32 R11, RZ, RZ, R7 ;  /* 0x000000ffff0b7224 */ /* 0x000fe400078e0007 */
[----:B------:R-:W2:Y:S01]  /*1f110*/  LDL.LU.64 R6, [R1+0xc8] ;  /* 0x0000c80001067983 */ /* 0x000ea20000300a00 */
[----:B-1----:R-:W-:-:S05]  /*1f120*/  IMAD.MOV.U32 R46, RZ, RZ, R47 ;  /* 0x000000ffff2e7224 */ /* 0x002fca00078e002f */
[----:B------:R-:W-:Y:S04]  /*1f130*/  STL [R1+0x8c], R46 ;  /* 0x00008c2e01007387 */ /* 0x000fe80000100800 */
[----:B-----5:R1:W-:Y:S02]  /*1f140*/  STL [R1+0x98], R42 ;  /* 0x0000982a01007387 */ /* 0x0203e40000100800 */
[----:B-1----:R-:W-:-:S05]  /*1f150*/  IMAD.MOV.U32 R42, RZ, RZ, R43 ;  /* 0x000000ffff2a7224 */ /* 0x002fca00078e002b */
[----:B------:R-:W-:Y:S04]  /*1f160*/  STL [R1+0x94], R42 ;  /* 0x0000942a01007387 */ /* 0x000fe80000100800 */
[----:B------:R1:W-:Y:S02]  /*1f170*/  STL [R1+0xa0], R26 ;  /* 0x0000a01a01007387 */ /* 0x0003e40000100800 */
[----:B-1----:R-:W-:-:S05]  /*1f180*/  IMAD.MOV.U32 R26, RZ, RZ, R27 ;  /* 0x000000ffff1a7224 */ /* 0x002fca00078e001b */
[----:B------:R1:W-:Y:S04]  /*1f190*/  STL [R1+0x9c], R26 ;  /* 0x00009c1a01007387 */ /* 0x0003e80000100800 */
[----:B-1----:R-:W5:Y:S04]  /*1f1a0*/  LDL.LU.64 R26, [R1+0x190] ;  /* 0x00019000011a7983 */ /* 0x002f680000300a00 */
[----:B----4-:R1:W-:Y:S02]  /*1f1b0*/  STL [R1+0xa8], R22 ;  /* 0x0000a81601007387 */ /* 0x0103e40000100800 */
[----:B-1----:R-:W-:-:S05]  /*1f1c0*/  IMAD.MOV.U32 R22, RZ, RZ, R23 ;  /* 0x000000ffff167224 */ /* 0x002fca00078e0017 */
[----:B------:R1:W-:Y:S04]  /*1f1d0*/  STL [R1+0xa4], R22 ;  /* 0x0000a41601007387 */ /* 0x0003e80000100800 */
[----:B-1----:R-:W4:Y:S04]  /*1f1e0*/  LDL.LU.64 R22, [R1+0xf0] ;  /* 0x0000f00001167983 */ /* 0x002f280000300a00 */
[----:B------:R1:W-:Y:S02]  /*1f1f0*/  STL [R1+0xb0], R30 ;  /* 0x0000b01e01007387 */ /* 0x0003e40000100800 */
[----:B-1----:R-:W-:-:S05]  /*1f200*/  IMAD.MOV.U32 R30, RZ, RZ, R31 ;  /* 0x000000ffff1e7224 */ /* 0x002fca00078e001f */
[----:B------:R-:W-:Y:S04]  /*1f210*/  STL [R1+0xac], R30 ;  /* 0x0000ac1e01007387 */ /* 0x000fe80000100800 */
[----:B--2---:R1:W-:Y:S02]  /*1f220*/  STL [R1+0xb8], R6 ;  /* 0x0000b80601007387 */ /* 0x0043e40000100800 */
[----:B-1----:R-:W-:-:S05]  /*1f230*/  IMAD.MOV.U32 R6, RZ, RZ, R7 ;  /* 0x000000ffff067224 */ /* 0x002fca00078e0007 */
[----:B------:R1:W-:Y:S04]  /*1f240*/  STL [R1+0xb4], R6 ;  /* 0x0000b40601007387 */ /* 0x0003e80000100800 */
[----:B-1----:R-:W2:Y:S04]  /*1f250*/  LDL.LU.64 R6, [R1+0x1b8] ;  /* 0x0001b80001067983 */ /* 0x002ea80000300a00 */
[----:B------:R1:W-:Y:S02]  /*1f260*/  STL [R1+0xc0], R18 ;  /* 0x0000c01201007387 */ /* 0x0003e40000100800 */
[----:B-1----:R-:W-:-:S05]  /*1f270*/  IMAD.MOV.U32 R18, RZ, RZ, R19 ;  /* 0x000000ffff127224 */ /* 0x002fca00078e0013 */
[----:B------:R1:W-:Y:S04]  /*1f280*/  STL [R1+0xbc], R18 ;  /* 0x0000bc1201007387 */ /* 0x0003e80000100800 */
[----:B-1----:R-:W3:Y:S04]  /*1f290*/  LDL.LU.64 R18, [R1+0x118] ;  /* 0x0001180001127983 */ /* 0x002ee80000300a00 */
[----:B-----5:R1:W-:Y:S02]  /*1f2a0*/  STL [R1+0xc8], R26 ;  /* 0x0000c81a01007387 */ /* 0x0203e40000100800 */
[----:B-1----:R-:W-:-:S05]  /*1f2b0*/  IMAD.MOV.U32 R26, RZ, RZ, R27 ;  /* 0x000000ffff1a7224 */ /* 0x002fca00078e001b */
[----:B------:R-:W-:Y:S04]  /*1f2c0*/  STL [R1+0xc4], R26 ;  /* 0x0000c41a01007387 */ /* 0x000fe80000100800 */
[----:B------:R1:W-:Y:S02]  /*1f2d0*/  STL [R1+0xd0], R4 ;  /* 0x0000d00401007387 */ /* 0x0003e40000100800 */
[----:B-1----:R-:W-:Y:S02]  /*1f2e0*/  IMAD.MOV.U32 R4, RZ, RZ, R5 ;  /* 0x000000ffff047224 */ /* 0x002fe400078e0005 */
[----:B------:R-:W-:-:S03]  /*1f2f0*/  IMAD.MOV.U32 R5, RZ, RZ, R25 ;  /* 0x000000ffff057224 */ /* 0x000fc600078e0019 */
[----:B------:R1:W-:Y:S04]  /*1f300*/  STL [R1+0xcc], R4 ;  /* 0x0000cc0401007387 */ /* 0x0003e80000100800 */
[----:B----4-:R4:W-:Y:S01]  /*1f310*/  STL [R1+0xd8], R22 ;  /* 0x0000d81601007387 */ /* 0x0109e20000100800 */
[----:B-1----:R-:W-:-:S03]  /*1f320*/  IMAD.MOV.U32 R4, RZ, RZ, R24 ;  /* 0x000000ffff047224 */ /* 0x002fc600078e0018 */
[----:B------:R-:W5:Y:S01]  /*1f330*/  LDL.LU.64 R24, [R1+0x1f0] ;  /* 0x0001f00001187983 */ /* 0x000f620000300a00 */
[----:B----4-:R-:W-:-:S05]  /*1f340*/  IMAD.MOV.U32 R22, RZ, RZ, R23 ;  /* 0x000000ffff167224 */ /* 0x010fca00078e0017 */
[----:B------:R-:W-:Y:S04]  /*1f350*/  STL [R1+0xd4], R22 ;  /* 0x0000d41601007387 */ /* 0x000fe80000100800 */
[----:B------:R1:W-:Y:S02]  /*1f360*/  STL [R1+0xe0], R10 ;  /* 0x0000e00a01007387 */ /* 0x0003e40000100800 */
[----:B-1----:R-:W-:-:S05]  /*1f370*/  IMAD.MOV.U32 R10, RZ, RZ, R11 ;  /* 0x000000ffff0a7224 */ /* 0x002fca00078e000b */
[----:B------:R1:W-:Y:S04]  /*1f380*/  STL [R1+0xdc], R10 ;  /* 0x0000dc0a01007387 */ /* 0x0003e80000100800 */
[----:B-1----:R-:W4:Y:S04]  /*1f390*/  LDL.LU.64 R10, [R1+0x130] ;  /* 0x00013000010a7983 */ /* 0x002f280000300a00 */
[----:B--2---:R1:W-:Y:S02]  /*1f3a0*/  STL [R1+0xe8], R6 ;  /* 0x0000e80601007387 */ /* 0x0043e40000100800 */
[----:B-1----:R-:W-:-:S05]  /*1f3b0*/  IMAD.MOV.U32 R6, RZ, RZ, R7 ;  /* 0x000000ffff067224 */ /* 0x002fca00078e0007 */
[----:B------:R1:W-:Y:S04]  /*1f3c0*/  STL [R1+0xe4], R6 ;  /* 0x0000e40601007387 */ /* 0x0003e80000100800 */
[----:B---3--:R2:W-:Y:S04]  /*1f3d0*/  STL [R1+0xf0], R12 ;  /* 0x0000f00c01007387 */ /* 0x0085e80000100800 */
[----:B-1----:R-:W3:Y:S01]  /*1f3e0*/  LDL.LU.64 R6, [R1+0x218] ;  /* 0x0002180001067983 */ /* 0x002ee20000300a00 */
[----:B--2---:R-:W-:Y:S02]  /*1f3f0*/  IMAD.MOV.U32 R12, RZ, RZ, R13 ;  /* 0x000000ffff0c7224 */ /* 0x004fe400078e000d */
[----:B------:R-:W-:-:S03]  /*1f400*/  IMAD.MOV.U32 R13, RZ, RZ, R17 ;  /* 0x000000ffff0d7224 */ /* 0x000fc600078e0011 */
[----:B------:R1:W-:Y:S01]  /*1f410*/  STL [R1+0xec], R12 ;  /* 0x0000ec0c01007387 */ /* 0x0003e20000100800 */
[----:B------:R-:W-:-:S03]  /*1f420*/  IMAD.MOV.U32 R17, RZ, RZ, R21 ;  /* 0x000000ffff117224 */ /* 0x000fc600078e0015 */
[----:B------:R2:W-:Y:S01]  /*1f430*/  STL [R1+0xf8], R18 ;  /* 0x0000f81201007387 */ /* 0x0005e20000100800 */
[----:B-1----:R-:W-:Y:S02]  /*1f440*/  IMAD.MOV.U32 R12, RZ, RZ, R16 ;  /* 0x000000ffff0c7224 */ /* 0x002fe400078e0010 */
[----:B------:R-:W-:Y:S02]  /*1f450*/  IMAD.MOV.U32 R16, RZ, RZ, R20 ;  /* 0x000000ffff107224 */ /* 0x000fe400078e0014 */
[----:B------:R-:W3:Y:S01]  /*1f460*/  LDL.LU.64 R20, [R1+0x158] ;  /* 0x0001580001147983 */ /* 0x000ee20000300a00 */
[----:B--2---:R-:W-:-:S03]  /*1f470*/  IMAD.MOV.U32 R18, RZ, RZ, R19 ;  /* 0x000000ffff127224 */ /* 0x004fc600078e0013 */
[----:B------:R1:W-:Y:S04]  /*1f480*/  STL [R1+0x100], R14 ;  /* 0x0001000e01007387 */ /* 0x0003e80000100800 */
[----:B------:R-:W-:Y:S01]  /*1f490*/  STL [R1+0xf4], R18 ;  /* 0x0000f41201007387 */ /* 0x000fe20000100800 */
[----:B-1----:R-:W-:-:S05]  /*1f4a0*/  IMAD.MOV.U32 R14, RZ, RZ, R15 ;  /* 0x000000ffff0e7224 */ /* 0x002fca00078e000f */
[----:B------:R5:W-:Y:S02]  /*1f4b0*/  STL [R1+0xfc], R14 ;  /* 0x0000fc0e01007387 */ /* 0x000be40000100800 */
[----:B-----5:R-:W-:Y:S02]  /*1f4c0*/  IMAD.MOV.U32 R14, RZ, RZ, R25 ;  /* 0x000000ffff0e7224 */ /* 0x020fe400078e0019 */
[----:B------:R1:W-:Y:S04]  /*1f4d0*/  STL [R1+0x108], R24 ;  /* 0x0001081801007387 */ /* 0x0003e80000100800 */
[----:B------:R2:W-:Y:S04]  /*1f4e0*/  STL [R1+0x104], R14 ;  /* 0x0001040e01007387 */ /* 0x0005e80000100800 */
[----:B-1----:R-:W5:Y:S01]  /*1f4f0*/  LDL.LU.64 R24, [R1+0x248] ;  /* 0x0002480001187983 */ /* 0x002f620000300a00 */
[----:B--2---:R-:W-:-:S03]  /*1f500*/  IMAD.MOV.U32 R14, RZ, RZ, R35 ;  /* 0x000000ffff0e7224 */ /* 0x004fc600078e0023 */
[----:B------:R1:W-:Y:S04]  /*1f510*/  STL [R1+0x110], R34 ;  /* 0x0001102201007387 */ /* 0x0003e80000100800 */
[----:B------:R-:W-:Y:S01]  /*1f520*/  STL [R1+0x10c], R14 ;  /* 0x00010c0e01007387 */ /* 0x000fe20000100800 */
[----:B-1----:R-:W-:Y:S02]  /*1f530*/  IMAD.MOV.U32 R34, RZ, RZ, R38 ;  /* 0x000000ffff227224 */ /* 0x002fe400078e0026 */
[----:B------:R-:W-:Y:S01]  /*1f540*/  IMAD.MOV.U32 R35, RZ, RZ, R39 ;  /* 0x000000ffff237224 */ /* 0x000fe200078e0027 */
[----:B----4-:R1:W-:Y:S04]  /*1f550*/  STL [R1+0x118], R10 ;  /* 0x0001180a01007387 */ /* 0x0103e80000100800 */
[----:B------:R-:W2:Y:S01]  /*1f560*/  LDL.LU.64 R38, [R1+0x178] ;  /* 0x0001780001267983 */ /* 0x000ea20000300a00 */
[----:B-1----:R-:W-:-:S05]  /*1f570*/  IMAD.MOV.U32 R10, RZ, RZ, R11 ;  /* 0x000000ffff0a7224 */ /* 0x002fca00078e000b */
[----:B------:R1:W-:Y:S04]  /*1f580*/  STL [R1+0x114], R10 ;  /* 0x0001140a01007387 */ /* 0x0003e80000100800 */
[----:B------:R4:W-:Y:S01]  /*1f590*/  STL [R1+0x120], R32 ;  /* 0x0001202001007387 */ /* 0x0009e20000100800 */
[----:B-1----:R-:W-:-:S03]  /*1f5a0*/  IMAD.MOV.U32 R10, RZ, RZ, R33 ;  /* 0x000000ffff0a7224 */ /* 0x002fc600078e0021 */
[----:B----4-:R-:W4:Y:S04]  /*1f5b0*/  LDL.LU.64 R32, [R1+0x278] ;  /* 0x0002780001207983 */ /* 0x010f280000300a00 */
[----:B------:R-:W-:Y:S04]  /*1f5c0*/  STL [R1+0x11c], R10 ;  /* 0x00011c0a01007387 */ /* 0x000fe80000100800 */
[----:B---3--:R1:W-:Y:S02]  /*1f5d0*/  STL [R1+0x128], R6 ;  /* 0x0001280601007387 */ /* 0x0083e40000100800 */
[----:B-1----:R-:W-:-:S05]  /*1f5e0*/  IMAD.MOV.U32 R6, RZ, RZ, R7 ;  /* 0x000000ffff067224 */ /* 0x002fca00078e0007 */
[----:B------:R1:W-:Y:S04]  /*1f5f0*/  STL [R1+0x124], R6 ;  /* 0x0001240601007387 */ /* 0x0003e80000100800 */
[----:B------:R3:W-:Y:S01]  /*1f600*/  STL [R1+0x130], R16 ;  /* 0x0001301001007387 */ /* 0x0007e20000100800 */
[----:B-1----:R-:W-:-:S03]  /*1f610*/  IMAD.MOV.U32 R6, RZ, RZ, R17 ;  /* 0x000000ffff067224 */ /* 0x002fc600078e0011 */
[----:B---3--:R-:W3:Y:S04]  /*1f620*/  LDL.LU.64 R16, [R1+0x198] ;  /* 0x0001980001107983 */ /* 0x008ee80000300a00 */
[----:B------:R1:W-:Y:S04]  /*1f630*/  STL [R1+0x12c], R6 ;  /* 0x00012c0601007387 */ /* 0x0003e80000100800 */
[----:B------:R1:W-:Y:S02]  /*1f640*/  STL [R1+0x138], R20 ;  /* 0x0001381401007387 */ /* 0x0003e40000100800 */
[----:B-1----:R-:W-:-:S02]  /*1f650*/  IMAD.MOV.U32 R6, RZ, RZ, R21 ;  /* 0x000000ffff067224 */ /* 0x002fc400078e0015 */
[----:B------:R1:W-:Y:S04]  /*1f660*/  STL [R1+0x140], R4 ;  /* 0x0001400401007387 */ /* 0x0003e80000100800 */
[----:B------:R-:W-:Y:S04]  /*1f670*/  STL [R1+0x134], R6 ;  /* 0x0001340601007387 */ /* 0x000fe80000100800 */
[----:B------:R-:W3:Y:S01]  /*1f680*/  LDL.LU.64 R20, [R1+0x2b0] ;  /* 0x0002b00001147983 */ /* 0x000ee20000300a00 */
[----:B-1----:R-:W-:-:S05]  /*1f690*/  IMAD.MOV.U32 R4, RZ, RZ, R5 ;  /* 0x000000ffff047224 */ /* 0x002fca00078e0005 */
[----:B------:R1:W-:Y:S04]  /*1f6a0*/  STL [R1+0x13c], R4 ;  /* 0x00013c0401007387 */ /* 0x0003e80000100800 */
[----:B-----5:R5:W-:Y:S01]  /*1f6b0*/  STL [R1+0x148], R24 ;  /* 0x0001481801007387 */ /* 0x020be20000100800 */
[----:B-1----:R-:W-:-:S03]  /*1f6c0*/  IMAD.MOV.U32 R4, RZ, RZ, R25 ;  /* 0x000000ffff047224 */ /* 0x002fc600078e0019 */
[----:B-----5:R-:W5:Y:S04]  /*1f6d0*/  LDL.LU.64 R24, [R1+0x1b0] ;  /* 0x0001b00001187983 */ /* 0x020f680000300a00 */
[----:B------:R1:W-:Y:S04]  /*1f6e0*/  STL [R1+0x144], R4 ;  /* 0x0001440401007387 */ /* 0x0003e80000100800 */
[----:B------:R2:W-:Y:S01]  /*1f6f0*/  STL [R1+0x150], R28 ;  /* 0x0001501c01007387 */ /* 0x0005e20000100800 */
[----:B-1----:R-:W-:-:S03]  /*1f700*/  IMAD.MOV.U32 R4, RZ, RZ, R29 ;  /* 0x000000ffff047224 */ /* 0x002fc600078e001d */
[----:B--2---:R-:W2:Y:S04]  /*1f710*/  LDL.LU.64 R28, [R1+0x2e8] ;  /* 0x0002e800011c7983 */ /* 0x004ea80000300a00 */
[----:B------:R1:W-:Y:S04]  /*1f720*/  STL [R1+0x14c], R4 ;  /* 0x00014c0401007387 */ /* 0x0003e80000100800 */
[----:B------:R4:W-:Y:S01]  /*1f730*/  STL [R1+0x158], R38 ;  /* 0x0001582601007387 */ /* 0x0009e20000100800 */
[----:B-1----:R-:W-:-:S05]  /*1f740*/  IMAD.MOV.U32 R4, RZ, RZ, R39 ;  /* 0x000000ffff047224 */ /* 0x002fca00078e0027 */
[----:B------:R1:W-:Y:S04]  /*1f750*/  STL [R1+0x154], R4 ;  /* 0x0001540401007387 */ /* 0x0003e80000100800 */
[----:B------:R-:W-:Y:S04]  /*1f760*/  STL [R1+0x160], R8 ;  /* 0x0001600801007387 */ /* 0x000fe80000100800 */
[----:B----4-:R-:W4:Y:S01]  /*1f770*/  LDL.LU.64 R38, [R1+0x1d8] ;  /* 0x0001d80001267983 */ /* 0x010f220000300a00 */
[----:B-1----:R-:W-:-:S03]  /*1f780*/  IMAD.MOV.U32 R4, RZ, RZ, R9 ;  /* 0x000000ffff047224 */ /* 0x002fc600078e0009 */
[----:B------:R-:W-:Y:S04]  /*1f790*/  STL [R1+0x168], R32 ;  /* 0x0001682001007387 */ /* 0x000fe80000100800 */
[----:B------:R1:W-:Y:S04]  /*1f7a0*/  STL [R1+0x15c], R4 ;  /* 0x00015c0401007387 */ /* 0x0003e80000100800 */
[----:B------:R-:W-:Y:S01]  /*1f7b0*/  STL [R1+0x170], R12 ;  /* 0x0001700c01007387 */ /* 0x000fe20000100800 */
[----:B-1----:R-:W-:-:S05]  /*1f7c0*/  IMAD.MOV.U32 R4, RZ, RZ, R33 ;  /* 0x000000ffff047224 */ /* 0x002fca00078e0021 */
[----:B------:R1:W-:Y:S04]  /*1f7d0*/  STL [R1+0x164], R4 ;  /* 0x0001640401007387 */ /* 0x0003e80000100800 */
[----:B------:R-:W4:Y:S01]  /*1f7e0*/  LDL.LU.64 R32, [R1+0x310] ;  /* 0x0003100001207983 */ /* 0x000f220000300a00 */
[----:B-1----:R-:W-:-:S03]  /*1f7f0*/  IMAD.MOV.U32 R4, RZ, RZ, R13 ;  /* 0x000000ffff047224 */ /* 0x002fc600078e000d */
[----:B---3--:R-:W-:Y:S04]  /*1f800*/  STL [R1+0x178], R16 ;  /* 0x0001781001007387 */ /* 0x008fe80000100800 */
[----:B------:R1:W-:Y:S02]  /*1f810*/  STL [R1+0x16c], R4 ;  /* 0x00016c0401007387 */ /* 0x0003e40000100800 */
[----:B-1----:R-:W-:-:S05]  /*1f820*/  IMAD.MOV.U32 R4, RZ, RZ, R17 ;  /* 0x000000ffff047224 */ /* 0x002fca00078e0011 */
[----:B------:R1:W-:Y:S04]  /*1f830*/  STL [R1+0x174], R4 ;  /* 0x0001740401007387 */ /* 0x0003e80000100800 */
[----:B------:R3:W-:Y:S01]  /*1f840*/  STL [R1+0x180], R48 ;  /* 0x0001803001007387 */ /* 0x0007e20000100800 */
[----:B-1----:R-:W-:-:S03]  /*1f850*/  IMAD.MOV.U32 R4, RZ, RZ, R49 ;  /* 0x000000ffff047224 */ /* 0x002fc600078e0031 */
[----:B---3--:R-:W3:Y:S04]  /*1f860*/  LDL.LU.64 R48, [R1+0x1f8] ;  /* 0x0001f80001307983 */ /* 0x008ee80000300a00 */
[----:B------:R1:W-:Y:S04]  /*1f870*/  STL [R1+0x17c], R4 ;  /* 0x00017c0401007387 */ /* 0x0003e80000100800 */
[----:B------:R-:W-:Y:S01]  /*1f880*/  STL [R1+0x188], R20 ;  /* 0x0001881401007387 */ /* 0x000fe20000100800 */
[----:B-1----:R-:W-:-:S05]  /*1f890*/  IMAD.MOV.U32 R4, RZ, RZ, R21 ;  /* 0x000000ffff047224 */ /* 0x002fca00078e0015 */
[----:B------:R1:W-:Y:S04]  /*1f8a0*/  STL [R1+0x184], R4 ;  /* 0x0001840401007387 */ /* 0x0003e80000100800 */
[----:B------:R1:W-:Y:S02]  /*1f8b0*/  STL [R1+0x190], R52 ;  /* 0x0001903401007387 */ /* 0x0003e40000100800 */
[----:B-1----:R-:W-:Y:S02]  /*1f8c0*/  IMAD.MOV.U32 R4, RZ, RZ, R53 ;  /* 0x000000ffff047224 */ /* 0x002fe400078e0035 */
[----:B------:R-:W3:Y:S04]  /*1f8d0*/  LDL.LU.64 R52, [R1+0x330] ;  /* 0x0003300001347983 */ /* 0x000ee80000300a00 */
[----:B------:R5:W-:Y:S02]  /*1f8e0*/  STL [R1+0x18c], R4 ;  /* 0x00018c0401007387 */ /* 0x000be40000100800 */
[----:B-----5:R-:W-:-:S02]  /*1f8f0*/  IMAD.MOV.U32 R4, RZ, RZ, R25 ;  /* 0x000000ffff047224 */ /* 0x020fc400078e0019 */
[----:B------:R-:W-:Y:S04]  /*1f900*/  STL [R1+0x198], R24 ;  /* 0x0001981801007387 */ /* 0x000fe80000100800 */
[----:B------:R1:W-:Y:S04]  /*1f910*/  STL [R1+0x194], R4 ;  /* 0x0001940401007387 */ /* 0x0003e80000100800 */
[----:B------:R5:W-:Y:S01]  /*1f920*/  STL [R1+0x1a0], R56 ;  /* 0x0001a03801007387 */ /* 0x000be20000100800 */
[----:B-1----:R-:W-:-:S03]  /*1f930*/  IMAD.MOV.U32 R4, RZ, RZ, R57 ;  /* 0x000000ffff047224 */ /* 0x002fc600078e0039 */
[----:B--2---:R-:W-:Y:S04]  /*1f940*/  STL [R1+0x1a8], R28 ;  /* 0x0001a81c01007387 */ /* 0x004fe80000100800 */
[----:B------:R1:W-:Y:S04]  /*1f950*/  STL [R1+0x19c], R4 ;  /* 0x00019c0401007387 */ /* 0x0003e80000100800 */
[----:B-----5:R-:W2:Y:S01]  /*1f960*/  LDL.LU.64 R56, [R1+0x210] ;  /* 0x0002100001387983 */ /* 0x020ea20000300a00 */
[----:B-1----:R-:W-:-:S03]  /*1f970*/  IMAD.MOV.U32 R4, RZ, RZ, R29 ;  /* 0x000000ffff047224 */ /* 0x002fc600078e001d */
[----:B------:R-:W-:Y:S04]  /*1f980*/  STL [R1+0x1b0], R36 ;  /* 0x0001b02401007387 */ /* 0x000fe80000100800 */
[----:B------:R1:W-:Y:S02]  /*1f990*/  STL [R1+0x1a4], R4 ;  /* 0x0001a40401007387 */ /* 0x0003e40000100800 */
[----:B-1----:R-:W-:Y:S02]  /*1f9a0*/  IMAD.MOV.U32 R4, RZ, RZ, R37 ;  /* 0x000000ffff047224 */ /* 0x002fe400078e0025 */
[----:B----4-:R-:W-:Y:S04]  /*1f9b0*/  STL [R1+0x1b8], R38 ;  /* 0x0001b82601007387 */ /* 0x010fe80000100800 */
[----:B------:R1:W-:Y:S04]  /*1f9c0*/  STL [R1+0x1ac], R4 ;  /* 0x0001ac0401007387 */ /* 0x0003e80000100800 */
[----:B------:R-:W4:Y:S01]  /*1f9d0*/  LDL.LU.64 R36, [R1+0x358] ;  /* 0x0003580001247983 */ /* 0x000f220000300a00 */
[----:B-1----:R-:W-:-:S03]  /*1f9e0*/  IMAD.MOV.U32 R4, RZ, RZ, R39 ;  /* 0x000000ffff047224 */ /* 0x002fc600078e0027 */
[----:B------:R-:W-:Y:S04]  /*1f9f0*/  STL [R1+0x1c0], R40 ;  /* 0x0001c02801007387 */ /* 0x000fe80000100800 */
[----:B------:R1:W-:Y:S04]  /*1fa00*/  STL [R1+0x1b4], R4 ;  /* 0x0001b40401007387 */ /* 0x0003e80000100800 */
[----:B------:R-:W5:Y:S01]  /*1fa10*/  LDL.LU.64 R38, [R1+0x298] ;  /* 0x0002980001267983 */ /* 0x000f620000300a00 */
[----:B-1----:R-:W-:-:S03]  /*1fa20*/  IMAD.MOV.U32 R4, RZ, RZ, R41 ;  /* 0x000000ffff047224 */ /* 0x002fc600078e0029 */
[----:B------:R-:W-:Y:S04]  /*1fa30*/  STL [R1+0x1c8], R32 ;  /* 0x0001c82001007387 */ /* 0x000fe80000100800 */
[----:B------:R1:W-:Y:S04]  /*1fa40*/  STL [R1+0x1bc], R4 ;  /* 0x0001bc0401007387 */ /* 0x0003e80000100800 */
[----:B------:R-:W5:Y:S04]  /*1fa50*/  LDL.LU.64 R40, [R1+0x230] ;  /* 0x0002300001287983 */ /* 0x000f680000300a00 */
[----:B------:R-:W5:Y:S01]  /*1fa60*/  LDL.LU.64 R28, [R1+0x220] ;  /* 0x00022000011c7983 */ /* 0x000f620000300a00 */
[----:B-1----:R-:W-:-:S05]  /*1fa70*/  IMAD.MOV.U32 R4, RZ, RZ, R33 ;  /* 0x000000ffff047224 */ /* 0x002fca00078e0021 */
[----:B------:R1:W-:Y:S04]  /*1fa80*/  STL [R1+0x1c4], R4 ;  /* 0x0001c40401007387 */ /* 0x0003e80000100800 */
[----:B------:R1:W-:Y:S02]  /*1fa90*/  STL [R1+0x1d0], R44 ;  /* 0x0001d02c01007387 */ /* 0x0003e40000100800 */
[----:B-1----:R-:W-:Y:S02]  /*1faa0*/  IMAD.MOV.U32 R4, RZ, RZ, R45 ;  /* 0x000000ffff047224 */ /* 0x002fe400078e002d */
[----:B------:R-:W5:Y:S04]  /*1fab0*/  LDL.LU.64 R44, [R1+0x370] ;  /* 0x00037000012c7983 */ /* 0x000f680000300a00 */
[----:B------:R1:W-:Y:S04]  /*1fac0*/  STL [R1+0x1cc], R4 ;  /* 0x0001cc0401007387 */ /* 0x0003e80000100800 */
[----:B---3--:R3:W-:Y:S01]  /*1fad0*/  STL [R1+0x1d8], R48 ;  /* 0x0001d83001007387 */ /* 0x0087e20000100800 */
[----:B-1----:R-:W-:-:S03]  /*1fae0*/  IMAD.MOV.U32 R4, RZ, RZ, R49 ;  /* 0x000000ffff047224 */ /* 0x002fc600078e0031 */
[----:B---3--:R-:W3:Y:S04]  /*1faf0*/  LDL.LU.64 R48, [R1+0x2d0] ;  /* 0x0002d00001307983 */ /* 0x008ee80000300a00 */
[----:B------:R1:W-:Y:S04]  /*1fb00*/  STL [R1+0x1d4], R4 ;  /* 0x0001d40401007387 */ /* 0x0003e80000100800 */
[----:B------:R1:W-:Y:S04]  /*1fb10*/  STL [R1+0x1e0], R64 ;  /* 0x0001e04001007387 */ /* 0x0003e80000100800 */
[----:B------:R-:W3:Y:S01]  /*1fb20*/  LDL.LU.64 R32, [R1+0x238] ;  /* 0x0002380001207983 */ /* 0x000ee20000300a00 */
[----:B-1----:R-:W-:-:S03]  /*1fb30*/  IMAD.MOV.U32 R4, RZ, RZ, R65 ;  /* 0x000000ffff047224 */ /* 0x002fc600078e0041 */
[----:B------:R-:W-:Y:S04]  /*1fb40*/  STL [R1+0x1e8], R52 ;  /* 0x0001e83401007387 */ /* 0x000fe80000100800 */
[----:B------:R1:W-:Y:S04]  /*1fb50*/  STL [R1+0x1dc], R4 ;  /* 0x0001dc0401007387 */ /* 0x0003e80000100800 */
[----:B------:R-:W3:Y:S01]  /*1fb60*/  LDL.LU.64 R64, [R1+0x240] ;  /* 0x0002400001407983 */ /* 0x000ee20000300a00 */
[----:B-1----:R-:W-:-:S03]  /*1fb70*/  IMAD.MOV.U32 R4, RZ, RZ, R53 ;  /* 0x000000ffff047224 */ /* 0x002fc600078e0035 */
[----:B------:R-:W-:Y:S04]  /*1fb80*/  STL [R1+0x1f0], R34 ;  /* 0x0001f02201007387 */ /* 0x000fe80000100800 */
[----:B------:R1:W-:Y:S04]  /*1fb90*/  STL [R1+0x1e4], R4 ;  /* 0x0001e40401007387 */ /* 0x0003e80000100800 */
[----:B------:R-:W3:Y:S01]  /*1fba0*/  LDL.LU.64 R52, [R1+0x390] ;  /* 0x0003900001347983 */ /* 0x000ee20000300a00 */
[----:B-1----:R-:W-:-:S03]  /*1fbb0*/  IMAD.MOV.U32 R4, RZ, RZ, R35 ;  /* 0x000000ffff047224 */ /* 0x002fc600078e0023 */
[----:B------:R-:W3:Y:S04]  /*1fbc0*/  LDL.LU.64 R34, [R1+0x2f8] ;  /* 0x0002f80001227983 */ /* 0x000ee80000300a00 */
[----:B------:R1:W-:Y:S04]  /*1fbd0*/  STL [R1+0x1ec], R4 ;  /* 0x0001ec0401007387 */ /* 0x0003e80000100800 */
[----:B--2---:R2:W-:Y:S01]  /*1fbe0*/  STL [R1+0x1f8], R56 ;  /* 0x0001f83801007387 */ /* 0x0045e20000100800 */
[----:B-1----:R-:W-:-:S03]  /*1fbf0*/  IMAD.MOV.U32 R4, RZ, RZ, R57 ;  /* 0x000000ffff047224 */ /* 0x002fc600078e0039 */
[----:B--2---:R-:W2:Y:S04]  /*1fc00*/  LDL.LU.64 R56, [R1+0x268] ;  /* 0x0002680001387983 */ /* 0x004ea80000300a00 */
[----:B------:R1:W-:Y:S04]  /*1fc10*/  STL [R1+0x1f4], R4 ;  /* 0x0001f40401007387 */ /* 0x0003e80000100800 */
[----:B------:R1:W-:Y:S02]  /*1fc20*/  STL [R1+0x200], R60 ;  /* 0x0002003c01007387 */ /* 0x0003e40000100800 */
[----:B-1----:R-:W-:-:S02]  /*1fc30*/  IMAD.MOV.U32 R4, RZ, RZ, R61 ;  /* 0x000000ffff047224 */ /* 0x002fc400078e003d */
[----:B------:R-:W2:Y:S04]  /*1fc40*/  LDL.LU.64 R60, [R1+0x260] ;  /* 0x00026000013c7983 */ /* 0x000ea80000300a00 */
[----:B------:R1:W-:Y:S04]  /*1fc50*/  STL [R1+0x1fc], R4 ;  /* 0x0001fc0401007387 */ /* 0x0003e80000100800 */
[----:B----4-:R4:W-:Y:S01]  /*1fc60*/  STL [R1+0x208], R36 ;  /* 0x0002082401007387 */ /* 0x0109e20000100800 */
[----:B-1----:R-:W-:-:S03]  /*1fc70*/  IMAD.MOV.U32 R4, RZ, RZ, R37 ;  /* 0x000000ffff047224 */ /* 0x002fc600078e0025 */
[----:B----4-:R-:W4:Y:S04]  /*1fc80*/  LDL.LU.64 R36, [R1+0x3b0] ;  /* 0x0003b00001247983 */ /* 0x010f280000300a00 */
[----:B------:R1:W-:Y:S04]  /*1fc90*/  STL [R1+0x204], R4 ;  /* 0x0002040401007387 */ /* 0x0003e80000100800 */
[----:B-----5:R5:W-:Y:S01]  /*1fca0*/  STL [R1+0x210], R38 ;  /* 0x0002102601007387 */ /* 0x020be20000100800 */
[----:B-1----:R-:W-:-:S03]  /*1fcb0*/  IMAD.MOV.U32 R4, RZ, RZ, R39 ;  /* 0x000000ffff047224 */ /* 0x002fc600078e0027 */
[----:B-----5:R-:W5:Y:S04]  /*1fcc0*/  LDL.64 R38, [R1+0x328] ;  /* 0x0003280001267983 */ /* 0x020f680000100a00 */
[----:B------:R1:W-:Y:S04]  /*1fcd0*/  STL [R1+0x20c], R4 ;  /* 0x00020c0401007387 */ /* 0x0003e80000100800 */
[----:B------:R1:W-:Y:S02]  /*1fce0*/  STL [R1+0x218], R40 ;  /* 0x0002182801007387 */ /* 0x0003e40000100800 */
[----:B-1----:R-:W-:-:S02]  /*1fcf0*/  IMAD.MOV.U32 R4, RZ, RZ, R41 ;  /* 0x000000ffff047224 */ /* 0x002fc400078e0029 */
[----:B------:R-:W-:Y:S04]  /*1fd00*/  STL [R1+0x220], R28 ;  /* 0x0002201c01007387 */ /* 0x000fe80000100800 */
[----:B------:R1:W-:Y:S04]  /*1fd10*/  STL [R1+0x214], R4 ;  /* 0x0002140401007387 */ /* 0x0003e80000100800 */
[----:B------:R-:W5:Y:S01]  /*1fd20*/  LDL.LU.64 R40, [R1+0x288] ;  /* 0x0002880001287983 */ /* 0x000f620000300a00 */
[----:B-1----:R-:W-:-:S03]  /*1fd30*/  IMAD.MOV.U32 R4, RZ, RZ, R29 ;  /* 0x000000ffff047224 */ /* 0x002fc600078e001d */
[----:B------:R-:W-:Y:S04]  /*1fd40*/  STL [R1+0x228], R44 ;  /* 0x0002282c01007387 */ /* 0x000fe80000100800 */
[----:B------:R1:W-:Y:S02]  /*1fd50*/  STL [R1+0x21c], R4 ;  /* 0x00021c0401007387 */ /* 0x0003e40000100800 */
[----:B-1----:R-:W-:Y:S02]  /*1fd60*/  IMAD.MOV.U32 R4, RZ, RZ, R45 ;  /* 0x000000ffff047224 */ /* 0x002fe400078e002d */
[----:B------:R-:W5:Y:S04]  /*1fd70*/  LDL.LU.64 R44, [R1+0x280] ;  /* 0x00028000012c7983 */ /* 0x000f680000300a00 */
[----:B------:R1:W-:Y:S04]  /*1fd80*/  STL [R1+0x224], R4 ;  /* 0x0002240401007387 */ /* 0x0003e80000100800 */
[----:B---3--:R3:W-:Y:S01]  /*1fd90*/  STL [R1+0x230], R48 ;  /* 0x0002303001007387 */ /* 0x0087e20000100800 */
[----:B-1----:R-:W-:-:S03]  /*1fda0*/  IMAD.MOV.U32 R4, RZ, RZ, R49 ;  /* 0x000000ffff047224 */ /* 0x002fc600078e0031 */
[----:B------:R-:W-:Y:S04]  /*1fdb0*/  STL [R1+0x238], R32 ;  /* 0x0002382001007387 */ /* 0x000fe80000100800 */
[----:B------:R1:W-:Y:S04]  /*1fdc0*/  STL [R1+0x22c], R4 ;  /* 0x00022c0401007387 */ /* 0x0003e80000100800 */
[----:B---3--:R-:W3:Y:S01]  /*1fdd0*/  LDL.LU.64 R48, [R1+0x3c8] ;  /* 0x0003c80001307983 */ /* 0x008ee20000300a00 */
[----:B-1----:R-:W-:-:S03]  /*1fde0*/  IMAD.MOV.U32 R4, RZ, RZ, R33 ;  /* 0x000000ffff047224 */ /* 0x002fc600078e0021 */
[----:B------:R-:W-:Y:S04]  /*1fdf0*/  STL [R1+0x240], R64 ;  /* 0x0002404001007387 */ /* 0x000fe80000100800 */
[----:B------:R1:W-:Y:S02]  /*1fe00*/  STL [R1+0x234], R4 ;  /* 0x0002340401007387 */ /* 0x0003e40000100800 */
[----:B-1----:R-:W-:Y:S02]  /*1fe10*/  IMAD.MOV.U32 R4, RZ, RZ, R65 ;  /* 0x000000ffff047224 */ /* 0x002fe400078e0041 */
[----:B------:R-:W3:Y:S04]  /*1fe20*/  LDL.LU.64 R64, [R1+0x348] ;  /* 0x0003480001407983 */ /* 0x000ee80000300a00 */
[----:B------:R1:W-:Y:S04]  /*1fe30*/  STL [R1+0x23c], R4 ;  /* 0x00023c0401007387 */ /* 0x0003e80000100800 */
[----:B------:R1:W-:Y:S02]  /*1fe40*/  STL [R1+0x248], R52 ;  /* 0x0002483401007387 */ /* 0x0003e40000100800 */
[----:B-1----:R-:W-:-:S02]  /*1fe50*/  IMAD.MOV.U32 R4, RZ, RZ, R53 ;  /* 0x000000ffff047224 */ /* 0x002fc400078e0035 */
[----:B------:R-:W-:Y:S04]  /*1fe60*/  STL [R1+0x250], R34 ;  /* 0x0002502201007387 */ /* 0x000fe80000100800 */
[----:B------:R1:W-:Y:S04]  /*1fe70*/  STL [R1+0x244], R4 ;  /* 0x0002440401007387 */ /* 0x0003e80000100800 */
[----:B------:R-:W3:Y:S01]  /*1fe80*/  LDL.LU.64 R52, [R1+0x2b8] ;  /* 0x0002b80001347983 */ /* 0x000ee20000300a00 */
[----:B-1----:R-:W-:-:S03]  /*1fe90*/  IMAD.MOV.U32 R4, RZ, RZ, R35 ;  /* 0x000000ffff047224 */ /* 0x002fc600078e0023 */
[----:B--2---:R-:W-:Y:S04]  /*1fea0*/  STL [R1+0x258], R56 ;  /* 0x0002583801007387 */ /* 0x004fe80000100800 */
[----:B------:R1:W-:Y:S02]  /*1feb0*/  STL [R1+0x24c], R4 ;  /* 0x00024c0401007387 */ /* 0x0003e40000100800 */
[----:B-1----:R-:W-:Y:S02]  /*1fec0*/  IMAD.MOV.U32 R4, RZ, RZ, R57 ;  /* 0x000000ffff047224 */ /* 0x002fe400078e0039 */
[----:B------:R-:W2:Y:S04]  /*1fed0*/  LDL.LU.64 R56, [R1+0x2a0] ;  /* 0x0002a00001387983 */ /* 0x000ea80000300a00 */
[----:B------:R1:W-:Y:S04]  /*1fee0*/  STL [R1+0x254], R4 ;  /* 0x0002540401007387 */ /* 0x0003e80000100800 */
[----:B------:R4:W-:Y:S01]  /*1fef0*/  STL [R1+0x260], R60 ;  /* 0x0002603c01007387 */ /* 0x0009e20000100800 */
[----:B-1----:R-:W-:-:S03]  /*1ff00*/  IMAD.MOV.U32 R4, RZ, RZ, R61 ;  /* 0x000000ffff047224 */ /* 0x002fc600078e003d */
[----:B----4-:R-:W4:Y:S04]  /*1ff10*/  LDL.LU.64 R60, [R1+0x3e0] ;  /* 0x0003e000013c7983 */ /* 0x010f280000300a00 */
[----:B------:R1:W-:Y:S04]  /*1ff20*/  STL [R1+0x25c], R4 ;  /* 0x00025c0401007387 */ /* 0x0003e80000100800 */
[----:B------:R-:W-:Y:S04]  /*1ff30*/  STL [R1+0x268], R36 ;  /* 0x0002682401007387 */ /* 0x000fe80000100800 */
[----:B------:R-:W4:Y:S01]  /*1ff40*/  LDL.LU.64 R16, [R1+0x368] ;  /* 0x0003680001107983 */ /* 0x000f220000300a00 */
[----:B-1----:R-:W-:-:S05]  /*1ff50*/  IMAD.MOV.U32 R4, RZ, RZ, R37 ;  /* 0x000000ffff047224 */ /* 0x002fca00078e0025 */
[----:B------:R1:W-:Y:S04]  /*1ff60*/  STL [R1+0x264], R4 ;  /* 0x0002640401007387 */ /* 0x0003e80000100800 */
[----:B-----5:R-:W-:Y:S04]  /*1ff70*/  STL [R1+0x270], R38 ;  /* 0x0002702601007387 */ /* 0x020fe80000100800 */
[----:B------:R-:W5:Y:S01]  /*1ff80*/  LDL.LU.64 R20, [R1+0x2c8] ;  /* 0x0002c80001147983 */ /* 0x000f620000300a00 */
[----:B-1----:R-:W-:-:S03]  /*1ff90*/  IMAD.MOV.U32 R4, RZ, RZ, R39 ;  /* 0x000000ffff047224 */ /* 0x002fc600078e0027 */
[----:B------:R-:W5:Y:S04]  /*1ffa0*/  LDL.LU.64 R24, [R1+0x2c0] ;  /* 0x0002c00001187983 */ /* 0x000f680000300a00 */
[----:B------:R1:W-:Y:S04]  /*1ffb0*/  STL [R1+0x26c], R4 ;  /* 0x00026c0401007387 */ /* 0x0003e80000100800 */
[----:B------:R-:W-:Y:S04]  /*1ffc0*/  STL [R1+0x278], R40 ;  /* 0x0002782801007387 */ /* 0x000fe80000100800 */
        /* <DEDUP_REMOVED lines=9> */
[----:B---3--:R-:W-:Y:S04]  /*20060*/  STL [R1+0x288], R48 ;  /* 0x0002883001007387 */ /* 0x008fe80000100800 */
[----:B------:R-:W3:Y:S01]  /*20070*/  LDL.LU.64 R38, [R1+0x3f8] ;  /* 0x0003f80001267983 */ /* 0x000ee20000300a00 */
[----:B-1----:R-:W-:-:S03]  /*20080*/  IMAD.MOV.U32 R4, RZ, RZ, R49 ;  /* 0x000000ffff047224 */ /* 0x002fc600078e0031 */
[----:B------:R-:W3:Y:S04]  /*20090*/  LDL.LU.64 R40, [R1+0x3a0] ;  /* 0x0003a00001287983 */ /* 0x000ee80000300a00 */
[----:B------:R1:W-:Y:S04]  /*200a0*/  STL [R1+0x284], R4 ;  /* 0x0002840401007387 */ /* 0x0003e80000100800 */
[----:B------:R1:W-:Y:S04]  /*200b0*/  STL [R1+0x290], R64 ;  /* 0x0002904001007387 */ /* 0x0003e80000100800 */
        /* <DEDUP_REMOVED lines=13> */
[----:B----4-:R4:W-:Y:S01]  /*20190*/  STL [R1+0x2a8], R60 ;  /* 0x0002a83c01007387 */ /* 0x0109e20000100800 */
[----:B-1----:R-:W-:-:S03]  /*201a0*/  IMAD.MOV.U32 R4, RZ, RZ, R61 ;  /* 0x000000ffff047224 */ /* 0x002fc600078e003d */
[----:B----4-:R-:W4:Y:S04]  /*201b0*/  LDL.LU.64 R60, [R1+0x320] ;  /* 0x00032000013c7983 */ /* 0x010f280000300a00 */
[----:B------:R1:W-:Y:S04]  /*201c0*/  STL [R1+0x2a4], R4 ;  /* 0x0002a40401007387 */ /* 0x0003e80000100800 */
[----:B------:R-:W-:Y:S01]  /*201d0*/  STL [R1+0x2b0], R16 ;  /* 0x0002b01001007387 */ /* 0x000fe20000100800 */
[----:B-1----:R-:W-:-:S03]  /*201e0*/  IMAD.MOV.U32 R4, RZ, RZ, R17 ;  /* 0x000000ffff047224 */ /* 0x002fc600078e0011 */
[----:B-----5:R-:W-:Y:S04]  /*201f0*/  STL [R1+0x2b8], R20 ;  /* 0x0002b81401007387 */ /* 0x020fe80000100800 */
[----:B------:R1:W-:Y:S04]  /*20200*/  STL [R1+0x2ac], R4 ;  /* 0x0002ac0401007387 */ /* 0x0003e80000100800 */
[----:B------:R-:W-:Y:S01]  /*20210*/  STL [R1+0x2c0], R24 ;  /* 0x0002c01801007387 */ /* 0x000fe20000100800 */
[----:B-1----:R-:W-:-:S05]  /*20220*/  IMAD.MOV.U32 R4, RZ, RZ, R21 ;  /* 0x000000ffff047224 */ /* 0x002fca00078e0015 */
        /* <DEDUP_REMOVED lines=13> */
[----:B---3--:R-:W-:Y:S01]  /*20300*/  STL [R1+0x2e8], R38 ;  /* 0x0002e82601007387 */ /* 0x008fe20000100800 */
        /* <DEDUP_REMOVED lines=10> */
[----:B------:R1:W-:Y:S02]  /*203b0*/  STL [R1+0x2f4], R4 ;  /* 0x0002f40401007387 */ /* 0x0003e40000100800 */
[----:B-1----:R-:W-:Y:S02]  /*203c0*/  IMAD.MOV.U32 R4, RZ, RZ, R65 ;  /* 0x000000ffff047224 */ /* 0x002fe400078e0041 */
[----:B------:R-:W1:Y:S03]  /*203d0*/  LDC R65, c[0x0][0x3a0] ;  /* 0x0000e800ff417b82 */ /* 0x000e660000000800 */
[----:B------:R3:W-:Y:S04]  /*203e0*/  STL [R1+0x2fc], R4 ;  /* 0x0002fc0401007387 */ /* 0x0007e80000100800 */
[----:B------:R-:W-:Y:S01]  /*203f0*/  STL [R1+0x308], R48 ;  /* 0x0003083001007387 */ /* 0x000fe20000100800 */
[----:B---3--:R-:W-:-:S03]  /*20400*/  IMAD.MOV.U32 R4, RZ, RZ, R49 ;  /* 0x000000ffff047224 */ /* 0x008fc600078e0031 */
[----:B------:R-:W-:Y:S04]  /*20410*/  STL [R1+0x310], R52 ;  /* 0x0003103401007387 */ /* 0x000fe80000100800 */
[----:B------:R3:W-:Y:S01]  /*20420*/  STL [R1+0x304], R4 ;  /* 0x0003040401007387 */ /* 0x0007e20000100800 */
[----:B-1----:R-:W-:Y:S02]  /*20430*/  VIADD R64, R65, 0x3f ;  /* 0x0000003f41407836 */ /* 0x002fe40000000000 */
[----:B---3--:R-:W-:-:S03]  /*20440*/  IMAD.MOV.U32 R4, RZ, RZ, R53 ;  /* 0x000000ffff047224 */ /* 0x008fc600078e0035 */
[----:B------:R-:W-:-:S04]  /*20450*/  SHF.R.S32.HI R65, RZ, 0x1f, R64 ;  /* 0x0000001fff417819 */ /* 0x000fc80000011440 */
[----:B------:R-:W-:Y:S01]  /*20460*/  LEA.HI R65, R65, R64, RZ, 0x6 ;  /* 0x0000004041417211 */ /* 0x000fe200078f30ff */
[----:B------:R-:W-:Y:S02]  /*20470*/  IMAD.MOV.U32 R220, RZ, RZ, R187 ;  /* 0x000000ffffdc7224 */ /* 0x000fe400078e00bb */
[----:B------:R-:W-:Y:S02]  /*20480*/  IMAD.MOV.U32 R217, RZ, RZ, R62 ;  /* 0x000000ffffd97224 */ /* 0x000fe400078e003e */
[----:B------:R-:W-:Y:S02]  /*20490*/  IMAD.MOV.U32 R216, RZ, RZ, R63 ;  /* 0x000000ffffd87224 */ /* 0x000fe400078e003f */
[----:B------:R-:W-:Y:S02]  /*204a0*/  IMAD.MOV.U32 R219, RZ, RZ, R66 ;  /* 0x000000ffffdb7224 */ /* 0x000fe400078e0042 */
[----:B------:R-:W-:Y:S02]  /*204b0*/  IMAD.MOV.U32 R218, RZ, RZ, R67 ;  /* 0x000000ffffda7224 */ /* 0x000fe400078e0043 */
[----:B------:R-:W-:-:S02]  /*204c0*/  IMAD.MOV.U32 R221, RZ, RZ, R186 ;  /* 0x000000ffffdd7224 */ /* 0x000fc400078e00ba */
[----:B------:R-:W-:Y:S01]  /*204d0*/  IMAD.MOV.U32 R187, RZ, RZ, RZ ;  /* 0x000000ffffbb7224 */ /* 0x000fe200078e00ff */
[----:B------:R-:W-:Y:S01]  /*204e0*/  UMOV UR15, 0x1 ;  /* 0x00000001000f7882 */ /* 0x000fe20000000000 */
[----:B------:R-:W-:Y:S01]  /*204f0*/  UMOV UR31, 0x5 ;  /* 0x00000005001f7882 */ /* 0x000fe20000000000 */
[----:B------:R-:W-:Y:S01]  /*20500*/  UMOV UR5, URZ ;  /* 0x000000ff00057c82 */ /* 0x000fe20008000000 */
[----:B------:R-:W-:Y:S01]  /*20510*/  UMOV UR6, URZ ;  /* 0x000000ff00067c82 */ /* 0x000fe20008000000 */
[----:B------:R-:W-:Y:S01]  /*20520*/  UMOV UR7, URZ ;  /* 0x000000ff00077c82 */ /* 0x000fe20008000000 */
[----:B--2---:R-:W-:Y:S04]  /*20530*/  STL [R1+0x318], R56 ;  /* 0x0003183801007387 */ /* 0x004fe80000100800 */
[----:B------:R1:W-:Y:S02]  /*20540*/  STL [R1+0x30c], R4 ;  /* 0x00030c0401007387 */ /* 0x0003e40000100800 */
[----:B-1----:R-:W-:-:S05]  /*20550*/  IMAD.MOV.U32 R4, RZ, RZ, R57 ;  /* 0x000000ffff047224 */ /* 0x002fca00078e0039 */
[----:B------:R1:W-:Y:S01]  /*20560*/  STL [R1+0x314], R4 ;  /* 0x0003140401007387 */ /* 0x0003e20000100800 */
[----:B----4-:R-:W-:-:S03]  /*20570*/  IMAD.MOV.U32 R5, RZ, RZ, R61 ;  /* 0x000000ffff057224 */ /* 0x010fc600078e003d */
[----:B------:R-:W-:Y:S01]  /*20580*/  STL [R1+0x320], R60 ;  /* 0x0003203c01007387 */ /* 0x000fe20000100800 */
[----:B-1----:R-:W-:-:S03]  /*20590*/  SHF.R.S32.HI R4, RZ, 0x6, R65 ;  /* 0x00000006ff047819 */ /* 0x002fc60000011441 */
[----:B------:R1:W-:Y:S02]  /*205a0*/  STL [R1+0x31c], R5 ;  /* 0x00031c0501007387 */ /* 0x0003e40000100800 */
[----:B-1----:R-:W-:-:S05]  /*205b0*/  VIMNMX R5, PT, PT, R4, 0x2, !PT ;  /* 0x0000000204057848 */ /* 0x002fca0007fe0100 */
[----:B------:R-:W-:-:S05]  /*205c0*/  VIADD R5, R5, 0xfffffffe ;  /* 0xfffffffe05057836 */ /* 0x000fca0000000000 */
[----:B------:R1:W-:Y:S01]  /*205d0*/  STL [R1+0x324], R5 ;  /* 0x0003240501007387 */ /* 0x0003e20000100800 */
[----:B------:R-:W-:Y:S02]  /*205e0*/  VIADD R6, R4, 0xfffffffa ;  /* 0xfffffffa04067836 */ /* 0x000fe40000000000 */
[----:B------:R-:W-:-:S07]  /*205f0*/  IMAD.MOV.U32 R4, RZ, RZ, RZ ;  /* 0x000000ffff047224 */ /* 0x000fce00078e00ff */
.L_x_11:
[----:B------:R-:W-:Y:S01]  /*20600*/  IMAD.U32 R4, R4, -0x80000000, RZ ;  /* 0x8000000004047824 */ /* 0x000fe200078e00ff */
[----:B------:R-:W-:-:S03]  /*20610*/  UIADD3 UR6, UPT, UPT, UR6, 0x1, URZ ;  /* 0x0000000106067890 */ /* 0x000fc6000fffe0ff */
[----:B------:R-:W2:Y:S01]  /*20620*/  SYNCS.PHASECHK.TRANS64.TRYWAIT P2, [UR8], R4 ;  /* 0x00000004ff0075a7 */ /* 0x000ea20008041108 */
[----:B------:R-:W-:-:S04]  /*20630*/  UISETP.GT.AND UP1, UPT, UR6, 0x4, UPT ;  /* 0x000000040600788c */ /* 0x000fc8000bf24270 */
[----:B------:R-:W-:-:S04]  /*20640*/  USEL UR6, UR6, URZ, !UP1 ;  /* 0x000000ff06067287 */ /* 0x000fc8000c800000 */
[----:B------:R-:W-:Y:S01]  /*20650*/  ULEA UR4, UR6, UR10, 0xf ;  /* 0x0000000a06047291 */ /* 0x000fe2000f8e78ff */
[----:B--2---:R-:W-:Y:S11]  /*20660*/  @!P2 BRA `(.L_x_9) ;  /* 0x000000ec007ca947 */ /* 0x004ff60003800000 */
.L_x_17:
[----:B------:R-:W-:-:S04]  /*20670*/  DEPBAR.LE SB0, 0x8 ;  /* 0x000082000000791a */ /* 0x000fc80000000000 */
[----:B------:R-:W-:Y:S01]  /*20680*/  LEA R186, R0, UR4, 0x8 ;  /* 0x0000000400ba7c11 */ /* 0x000fe2000f8e40ff */
[----:B------:R-:W-:Y:S01]  /*20690*/  BAR.SYNC.DEFER_BLOCKING 0x0 ;  /* 0x0000000000007b1d */ /* 0x000fe20000010000 */
[----:B------:R-:W-:Y:S02]  /*206a0*/  UIADD3 UR5, UPT, UPT, UR5, 0x1, URZ ;  /* 0x0000000105057890 */ /* 0x000fe4000fffe0ff */
[----:B------:R-:W-:Y:S02]  /*206b0*/  ULEA UR8, UR15, UR10, 0x3 ;  /* 0x0000000a0f087291 */ /* 0x000fe4000f8e18ff */
[----:B------:R-:W-:Y:S02]  /*206c0*/  UISETP.GT.AND UP1, UPT, UR5, 0x5, UPT ;  /* 0x000000050500788c */ /* 0x000fe4000bf24270 */
[----:B------:R-:W-:Y:S02]  /*206d0*/  UIADD3 UR8, UPT, UPT, UR8, 0x88000, URZ ;  /* 0x0008800008087890 */ /* 0x000fe4000fffe0ff */
[----:B------:R-:W-:Y:S01]  /*206e0*/  USEL UR5, UR5, URZ, !UP1 ;  /* 0x000000ff05057287 */ /* 0x000fe2000c800000 */
[----:B------:R-:W-:Y:S01]  /*206f0*/  UMOV UR4, UR7 ;  /* 0x0000000700047c82 */ /* 0x000fe20008000000 */
[----:B-1----:R-:W-:Y:S04]  /*20700*/  LDS.128 R4, [R186+0x60000] ;  /* 0x06000000ba047984 */ /* 0x002fe80000000c00 */
        /* <DEDUP_REMOVED lines=15> */
[----:B-1----:R1:W-:Y:S01]  /*20800*/  STTM.x64 tmem[UR12+0x100], R4 ;  /* 0x00010004000079ed */ /* 0x0023e2000834000c */
[----:B------:R-:W2:Y:S02]  /*20810*/  FENCE.VIEW.ASYNC.T ;  /* 0x00000000000073c6 */ /* 0x000ea40000000200 */
[----:B--2---:R-:W-:Y:S06]  /*20820*/  BAR.SYNC.DEFER_BLOCKING 0x0 ;  /* 0x0000000000007b1d */ /* 0x004fec0000010000 */
[----:B------:R-:W-:Y:S05]  /*20830*/  @P0 BRA `(.L_x_10) ;  /* 0x0000000000d80947 */ /* 0x000fea0003800000 */
[----:B------:R-:W-:Y:S01]  /*20840*/  ULEA UR9, UR5, UR10, 0x10 ;  /* 0x0000000a05097291 */ /* 0x000fe2000f8e80ff */
[----:B------:R-:W-:Y:S01]  /*20850*/  UMOV UR7, URZ ;  /* 0x000000ff00077c82 */ /* 0x000fe20008000000 */
[----:B------:R-:W-:Y:S02]  /*20860*/  UIADD3 UR33, UPT, UPT, UR11, 0x108, URZ ;  /* 0x000001080b217890 */ /* 0x000fe4000fffe0ff */
[----:B------:R-:W-:Y:S02]  /*20870*/  USHF.R.U32.HI UR9, URZ, 0x4, UR9 ;  /* 0x00000004ff097899 */ /* 0x000fe40008011609 */
[----:B------:R-:W-:Y:S02]  /*20880*/  UIADD3 UR55, UPT, UPT, UR11, 0x110, URZ ;  /* 0x000001100b377890 */ /* 0x000fe4000fffe0ff */
[----:B------:R-:W-:Y:S02]  /*20890*/  USGXT.U32 UR20, UR9, 0xe ;  /* 0x0000000e0914789a */ /* 0x000fe40008000000 */
[----:B------:R-:W-:-:S02]  /*208a0*/  UIADD3 UR56, UPT, UPT, UR11, 0x118, URZ ;  /* 0x000001180b387890 */ /* 0x000fc4000fffe0ff */
[----:B------:R-:W-:Y:S02]  /*208b0*/  UIADD3 UR22, UP1, UPT, UR20, 0x2, URZ ;  /* 0x0000000214167890 */ /* 0x000fe4000ff3e0ff */
[----:B------:R-:W-:Y:S02]  /*208c0*/  UIADD3 UR57, UPT, UPT, UR11, 0x120, URZ ;  /* 0x000001200b397890 */ /* 0x000fe4000fffe0ff */
[----:B------:R-:W-:Y:S02]  /*208d0*/  UIADD3.X UR23, UPT, UPT, UR7, 0x40004040, URZ, UP1, !UPT ;  /* 0x4000404007177890 */ /* 0x000fe40008ffe4ff */
[----:B------:R-:W-:Y:S02]  /*208e0*/  UIADD3 UR46, UP1, UPT, UR22, 0x2, URZ ;  /* 0x00000002162e7890 */ /* 0x000fe4000ff3e0ff */
[----:B------:R-:W-:Y:S02]  /*208f0*/  UIADD3 UR48, UP2, UPT, UR22, 0x4, URZ ;  /* 0x0000000416307890 */ /* 0x000fe4000ff5e0ff */
[----:B------:R-:W-:-:S02]  /*20900*/  UIADD3 UR50, UP3, UPT, UR22, 0x7fe, URZ ;  /* 0x000007fe16327890 */ /* 0x000fc4000ff7e0ff */
[----:B------:R-:W-:Y:S02]  /*20910*/  UIADD3 UR52, UP4, UPT, UR22, 0x800, URZ ;  /* 0x0000080016347890 */ /* 0x000fe4000ff9e0ff */
[----:B------:R-:W-:Y:S02]  /*20920*/  UIADD3 UR24, UP5, UPT, UR22, 0x802, URZ ;  /* 0x0000080216187890 */ /* 0x000fe4000ffbe0ff */
[----:B------:R-:W-:Y:S02]  /*20930*/  UIADD3.X UR47, UPT, UPT, UR23, URZ, URZ, UP1, !UPT ;  /* 0x000000ff172f7290 */ /* 0x000fe40008ffe4ff */
[----:B------:R-:W-:Y:S02]  /*20940*/  UIADD3 UR26, UP6, UPT, UR22, 0x804, URZ ;  /* 0x00000804161a7890 */ /* 0x000fe4000ffde0ff */
[----:B------:R-:W-:Y:S02]  /*20950*/  UIADD3.X UR49, UPT, UPT, UR23, URZ, URZ, UP2, !UPT ;  /* 0x000000ff17317290 */ /* 0x000fe400097fe4ff */
[----:B------:R-:W-:-:S02]  /*20960*/  UIADD3.X UR51, UPT, UPT, UR23, URZ, URZ, UP3, !UPT ;  /* 0x000000ff17337290 */ /* 0x000fc40009ffe4ff */
[----:B------:R-:W-:Y:S02]  /*20970*/  UIADD3 UR58, UPT, UPT, UR11, 0x128, URZ ;  /* 0x000001280b3a7890 */ /* 0x000fe4000fffe0ff */
[----:B------:R-:W-:Y:S02]  /*20980*/  UIADD3.X UR53, UPT, UPT, UR23, URZ, URZ, UP4, !UPT ;  /* 0x000000ff17357290 */ /* 0x000fe4000a7fe4ff */
[----:B------:R-:W-:Y:S02]  /*20990*/  UIADD3 UR59, UPT, UPT, UR11, 0x130, URZ ;  /* 0x000001300b3b7890 */ /* 0x000fe4000fffe0ff */
[----:B------:R-:W-:Y:S01]  /*209a0*/  UIADD3.X UR25, UPT, UPT, UR23, URZ, URZ, UP5, !UPT ;  /* 0x000000ff17197290 */ /* 0x000fe2000affe4ff */
[----:B------:R-:W-:Y:S01]  /*209b0*/  UMOV UR18, 0x0 ;  /* 0x0000000000127882 */ /* 0x000fe20000000000 */
[----:B------:R-:W-:Y:S01]  /*209c0*/  UMOV UR19, 0x8400910 ;  /* 0x0840091000137882 */ /* 0x000fe20000000000 */
[----:B------:R-:W-:Y:S01]  /*209d0*/  UIADD3 UR60, UPT, UPT, UR11, 0x138, URZ ;  /* 0x000001380b3c7890 */ /* 0x000fe2000fffe0ff */
[----:B------:R-:W-:Y:S01]  /*209e0*/  UMOV UR21, 0x40004040 ;  /* 0x4000404000157882 */ /* 0x000fe20000000000 */
[----:B------:R-:W-:Y:S01]  /*209f0*/  UIADD3.X UR27, UPT, UPT, UR23, URZ, URZ, UP6, !UPT ;  /* 0x000000ff171b7290 */ /* 0x000fe2000b7fe4ff */
[----:B------:R2:W-:Y:S01]  /*20a00*/  UTCHMMA tmem[UR14], gdesc[UR20], tmem[UR11], tmem[UR18], idesc[UR19], UPT ;  /* 0x00ff12140e0079ea */ /* 0x0005e2000b80000b */
[----:B------:R-:W-:Y:S01]  /*20a10*/  UMOV UR16, 0x0 ;  /* 0x0000000000107882 */ /* 0x000fe20000000000 */
[----:B------:R-:W-:Y:S01]  /*20a20*/  UMOV UR17, 0x8400910 ;  /* 0x0840091000117882 */ /* 0x000fe20000000000 */
[----:B------:R-:W-:Y:S01]  /*20a30*/  UMOV UR34, 0x0 ;  /* 0x0000000000227882 */ /* 0x000fe20000000000 */
[----:B------:R-:W-:Y:S01]  /*20a40*/  UMOV UR35, 0x8400910 ;  /* 0x0840091000237882 */ /* 0x000fe20000000000 */
        /* <DEDUP_REMOVED lines=11> */
[----:B------:R-:W-:Y:S01]  /*20b00*/  UMOV UR9, URZ ;  /* 0x000000ff00097c82 */ /* 0x000fe20008000000 */
[----:B------:R2:W-:Y:S01]  /*20b10*/  UTCHMMA tmem[UR57], gdesc[UR50], tmem[UR11], tmem[UR38], idesc[UR39], UPT ;  /* 0x00ff2632390079ea */ /* 0x0005e2000b80000b */
[----:B------:R-:W-:Y:S01]  /*20b20*/  UMOV UR44, 0x0 ;  /* 0x00000000002c7882 */ /* 0x000fe20000000000 */
[----:B------:R-:W-:Y:S01]  /*20b30*/  UMOV UR45, 0x8400910 ;  /* 0x08400910002d7882 */ /* 0x000fe20000000000 */
[----:B------:R2:W-:Y:S01]  /*20b40*/  UTCHMMA tmem[UR58], gdesc[UR52], tmem[UR11], tmem[UR40], idesc[UR41], UPT ;  /* 0x00ff28343a0079ea */ /* 0x0005e2000b80000b */
[----:B------:R-:W-:Y:S01]  /*20b50*/  UMOV UR7, UR8 ;  /* 0x0000000800077c82 */ /* 0x000fe20008000000 */
[----:B------:R2:W-:Y:S01]  /*20b60*/  UTCHMMA tmem[UR59], gdesc[UR24], tmem[UR11], tmem[UR42], idesc[UR43], UPT ;  /* 0x00ff2a183b0079ea */ /* 0x0005e2000b80000b */
[----:B------:R2:W-:Y:S01]  /*20b70*/  UTCHMMA tmem[UR60], gdesc[UR26], tmem[UR11], tmem[UR44], idesc[UR45], UPT ;  /* 0x00ff2c1a3c0079ea */ /* 0x0005e2000b80000b */
[----:B------:R2:W-:Y:S01]  /*20b80*/  UTCBAR [UR7], URZ ;  /* 0x000000ff070073e9 */ /* 0x0005e200080000ff */
[----:B------:R-:W-:Y:S01]  /*20b90*/  NOP ;  /* 0x0000000000007918 */ /* 0x000fe20000000000 */
.L_x_10:
[----:B-1----:R-:W1:Y:S01]  /*20ba0*/  LDC R4, c[0x0][0x3a0] ;  /* 0x0000e800ff047b82 */ /* 0x002e620000000800 */
[----:B------:R-:W3:Y:S01]  /*20bb0*/  S2R R7, SR_TID.X ;  /* 0x0000000000077919 */ /* 0x000ee20000002100 */
[----:B------:R-:W-:Y:S01]  /*20bc0*/  IADD3 R68, P5, PT, R68, UR30, RZ ;  /* 0x0000001e44447c10 */ /* 0x000fe2000ffbe0ff */
[----:B------:R-:W4:Y:S03]  /*20bd0*/  LDL.LU R9, [R1+0x4] ;  /* 0x0000040001097983 */ /* 0x000f260000300800 */
[----:B------:R-:W-:Y:S02]  /*20be0*/  IADD3.X R69, PT, PT, R69, UR13, RZ, P5, !PT ;  /* 0x0000000d45457c10 */ /* 0x000fe4000affe4ff */
[----:B------:R-:W5:Y:S01]  /*20bf0*/  LDC R5, c[0x0][0x3a0] ;  /* 0x0000e800ff057b82 */ /* 0x000f620000000800 */
[----:B-1----:R-:W-:-:S05]  /*20c00*/  VIADD R6, R4, 0x3f ;  /* 0x0000003f04067836 */ /* 0x002fca0000000000 */
[----:B------:R-:W-:Y:S01]  /*20c10*/  SHF.R.S32.HI R4, RZ, 0x1f, R6 ;  /* 0x0000001fff047819 */ /* 0x000fe20000011406 */
[----:B-----5:R-:W-:-:S03]  /*20c20*/  VIADD R5, R5, 0xfffffe80 ;  /* 0xfffffe8005057836 */ /* 0x020fc60000000000 */
[----:B------:R-:W-:Y:S02]  /*20c30*/  LEA.HI R4, R4, R6, RZ, 0x6 ;  /* 0x0000000604047211 */ /* 0x000fe400078f30ff */
[----:B---3--:R-:W-:Y:S01]  /*20c40*/  LOP3.LUT R7, R7, 0x3f, RZ, 0xc0, !PT ;  /* 0x0000003f07077812 */ /* 0x008fe200078ec0ff */
[----:B------:R-:W-:Y:S01]  /*20c50*/  IMAD R6, R187, -0x40, R5 ;  /* 0xffffffc0bb067824 */ /* 0x000fe200078e0205 */
[----:B------:R-:W-:Y:S01]  /*20c60*/  SHF.R.S32.HI R4, RZ, 0x6, R4 ;  /* 0x00000006ff047819 */ /* 0x000fe20000011404 */
[----:B------:R-:W-:Y:S01]  /*20c70*/  IMAD.MOV.U32 R5, RZ, RZ, R69 ;  /* 0x000000ffff057224 */ /* 0x000fe200078e0045 */
[----:B------:R-:W-:Y:S02]  /*20c80*/  BAR.SYNC.DEFER_BLOCKING 0x0 ;  /* 0x0000000000007b1d */ /* 0x000fe40000010000 */
[----:B------:R-:W-:Y:S01]  /*20c90*/  ISETP.GT.AND P2, PT, R6, RZ, PT ;  /* 0x000000ff0600720c */ /* 0x000fe20003f44270 */
[----:B------:R-:W-:-:S05]  /*20ca0*/  VIADD R4, R4, 0xfffffffa ;  /* 0xfffffffa04047836 */ /* 0x000fca0000000000 */
[----:B------:R-:W-:Y:S02]  /*20cb0*/  ISETP.GE.AND P3, PT, R187, R4, PT ;  /* 0x00000004bb00720c */ /* 0x000fe40003f66270 */
[----:B------:R-:W-:-:S04]  /*20cc0*/  SEL R4, RZ, 0x4, !P2 ;  /* 0x00000004ff047807 */ /* 0x000fc80005000000 */
[----:B------:R-:W-:-:S04]  /*20cd0*/  SEL R4, R4, RZ, !P3 ;  /* 0x000000ff04047207 */ /* 0x000fc80005800000 */
[----:B------:R-:W-:Y:S01]  /*20ce0*/  ISETP.NE.U32.AND P2, PT, R4, RZ, PT ;  /* 0x000000ff0400720c */ /* 0x000fe20003f45070 */
[----:B------:R-:W-:-:S12]  /*20cf0*/  IMAD.MOV.U32 R4, RZ, RZ, R68 ;  /* 0x000000ffff047224 */ /* 0x000fd800078e0044 */
[----:B------:R-:W-:Y:S01]  /*20d00*/  @!PT LDS RZ, [RZ] ;  /* 0x00000000fffff984 */ /* 0x000fe20000000800 */
[----:B------:R-:W-:Y:S01]  /*20d10*/  @!PT LDS RZ, [RZ] ;  /* 0x00000000fffff984 */ /* 0x000fe20000000800 */
[----:B------:R-:W-:Y:S01]  /*20d20*/  @!PT LDS RZ, [RZ] ;  /* 0x00000000fffff984 */ /* 0x000fe20000000800 */
[----:B------:R1:W-:Y:S01]  /*20d30*/  LDGSTS.E [R186+0x60000], desc[UR28][R4.64], P2 ;  /* 0x6000000004ba7fae */ /* 0x0003e200091a101c */
[----:B------:R-:W-:-:S04]  /*20d40*/  ISETP.GT.AND P2, PT, R6, 0x1, PT ;  /* 0x000000010600780c */ /* 0x000fc80003f44270 */
[----:B-1----:R-:W-:Y:S02]  /*20d50*/  SEL R4, RZ, 0x4, !P2 ;  /* 0x00000004ff047807 */ /* 0x002fe40005000000 */
[----:B------:R-:W-:Y:S02]  /*20d60*/  ISETP.GE.AND P2, PT, R7, R6, PT ;  /* 0x000000060700720c */ /* 0x000fe40003f46270 */
[----:B------:R-:W-:Y:S01]  /*20d70*/  SEL R4, R4, RZ, !P3 ;  /* 0x000000ff04047207 */ /* 0x000fe20005800000 */
[----:B------:R-:W3:Y:S03]  /*20d80*/  LDL.LU R7, [R1+0x8] ;  /* 0x0000080001077983 */ /* 0x000ee60000300800 */
[----:B------:R-:W-:Y:S01]  /*20d90*/  ISETP.NE.U32.AND P5, PT, R4, RZ, PT ;  /* 0x000000ff0400720c */ /* 0x000fe20003fa5070 */
[----:B------:R-:W5:Y:S01]  /*20da0*/  LDL.LU R12, [R1+0x24] ;  /* 0x00002400010c7983 */ /* 0x000f620000300800 */
[----:B------:R-:W-:-:S02]  /*20db0*/  SEL R4, RZ, 0x4, P2 ;  /* 0x00000004ff047807 */ /* 0x000fc40001000000 */
[----:B------:R-:W-:Y:S01]  /*20dc0*/  IADD3 R70, P2, PT, R70, UR30, RZ ;  /* 0x0000001e46467c10 */ /* 0x000fe2000ff5e0ff */
[----:B--2---:R-:W2:Y:S01]  /*20dd0*/  LDL.LU R11, [R1+0x28] ;  /* 0x00002800010b7983 */ /* 0x004ea20000300800 */
[----:B------:R-:W-:Y:S02]  /*20de0*/  SEL R4, R4, RZ, !P3 ;  /* 0x000000ff04047207 */ /* 0x000fe40005800000 */
[----:B------:R-:W-:Y:S01]  /*20df0*/  IADD3.X R71, PT, PT, R71, UR13, RZ, P2, !PT ;  /* 0x0000000d47477c10 */ /* 0x000fe200097fe4ff */
[----:B------:R-:W2:Y:S01]  /*20e00*/  LDL.LU R17, [R1+0x44] ;  /* 0x0000440001117983 */ /* 0x000ea20000300800 */
[----:B------:R-:W-:Y:S01]  /*20e10*/  ISETP.NE.U32.AND P2, PT, R4, RZ, PT ;  /* 0x000000ff0400720c */ /* 0x000fe20003f45070 */
[----:B------:R-:W-:Y:S02]  /*20e20*/  IMAD.MOV.U32 R4, RZ, RZ, R70 ;  /* 0x000000ffff047224 */ /* 0x000fe400078e0046 */
[----:B------:R-:W-:Y:S01]  /*20e30*/  IMAD.MOV.U32 R5, RZ, RZ, R71 ;  /* 0x000000ffff057224 */ /* 0x000fe200078e0047 */
[----:B------:R-:W-:Y:S01]  /*20e40*/  IADD3 R72, P6, PT, R72, UR30, RZ ;  /* 0x0000001e48487c10 */ /* 0x000fe2000ffde0ff */
[----:B------:R-:W2:Y:S04]  /*20e50*/  LDL.LU R8, [R1+0x48] ;  /* 0x0000480001087983 */ /* 0x000ea80000300800 */
[----:B------:R1:W-:Y:S01]  /*20e60*/  LDGSTS.E [R186+0x60004], desc[UR28][R4.64], P5 ;  /* 0x6000400004ba7fae */ /* 0x0003e2000a9a101c */
[----:B------:R-:W-:-:S02]  /*20e70*/  ISETP.GT.AND P5, PT, R6, 0x2, PT ;  /* 0x000000020600780c */ /* 0x000fc40003fa4270 */
[----:B------:R-:W-:Y:S01]  /*20e80*/  IADD3.X R73, PT, PT, R73, UR13, RZ, P6, !PT ;  /* 0x0000000d49497c10 */ /* 0x000fe2000b7fe4ff */
[----:B------:R-:W2:Y:S01]  /*20e90*/  LDL.LU R18, [R1+0x64] ;  /* 0x0000640001127983 */ /* 0x000ea20000300800 */
[----:B-1----:R-:W-:-:S03]  /*20ea0*/  SEL R4, RZ, 0x4, !P5 ;  /* 0x00000004ff047807 */ /* 0x002fc60006800000 */
[----:B------:R-:W-:Y:S01]  /*20eb0*/  IMAD.MOV.U32 R5, RZ, RZ, R73 ;  /* 0x000000ffff057224 */ /* 0x000fe200078e0049 */
[----:B------:R-:W-:Y:S01]  /*20ec0*/  IADD3 R74, P6, PT, R74, UR30, RZ ;  /* 0x0000001e4a4a7c10 */ /* 0x000fe2000ffde0ff */
[----:B------:R-:W2:Y:S01]  /*20ed0*/  LDL.LU R10, [R1+0x68] ;  /* 0x00006800010a7983 */ /* 0x000ea20000300800 */
[----:B------:R-:W-:Y:S02]  /*20ee0*/  SEL R4, R4, RZ, !P3 ;  /* 0x000000ff04047207 */ /* 0x000fe40005800000 */
[----:B------:R-:W-:Y:S01]  /*20ef0*/  IADD3.X R75, PT, PT, R75, UR13, RZ, P6, !PT ;  /* 0x0000000d4b4b7c10 */ /* 0x000fe2000b7fe4ff */
[----:B------:R-:W2:Y:S01]  /*20f00*/  LDL.LU R15, [R1+0x84] ;  /* 0x00008400010f7983 */ /* 0x000ea20000300800 */
[----:B------:R-:W-:Y:S01]  /*20f10*/  ISETP.NE.U32.AND P5, PT, R4, RZ, PT ;  /* 0x000000ff0400720c */ /* 0x000fe20003fa5070 */
[----:B------:R-:W-:Y:S01]  /*20f20*/  IMAD.MOV.U32 R4, RZ, RZ, R72 ;  /* 0x000000ffff047224 */ /* 0x000fe200078e0048 */
[----:B------:R-:W-:Y:S01]  /*20f30*/  IADD3 R76, P6, PT, R76, UR30, RZ ;  /* 0x0000001e4c4c7c10 */ /* 0x000fe2000ffde0ff */
[----:B------:R-:W2:Y:S10]  /*20f40*/  LDL.LU R13, [R1+0x88] ;  /* 0x00008800010d7983 */ /* 0x000eb40000300800 */
[----:B------:R1:W-:Y:S01]  /*20f50*/  LDGSTS.E [R186+0x60008], desc[UR28][R4.64], P5 ;  /* 0x6000800004ba7fae */ /* 0x0003e2000a9a101c */
[----:B------:R-:W-:-:S02]  /*20f60*/  ISETP.GT.AND P5, PT, R6, 0x3, PT ;  /* 0x000000030600780c */ /* 0x000fc40003fa4270 */
[----:B------:R-:W-:Y:S01]  /*20f70*/  IADD3.X R77, PT, PT, R77, UR13, RZ, P6, !PT ;  /* 0x0000000d4d4d7c10 */ /* 0x000fe2000b7fe4ff */
[----:B------:R-:W-:Y:S01]  /*20f80*/  UIADD3 UR31, UPT, UPT, UR31, 0x1, URZ ;  /* 0x000000011f1f7890 */ /* 0x000fe2000fffe0ff */
[----:B------:R-:W2:Y:S01]  /*20f90*/  LDL.LU R14, [R1+0xa8] ;  /* 0x0000a800010e7983 */ /* 0x000ea20000300800 */
[----:B-1----:R-:W-:Y:S01]  /*20fa0*/  SEL R4, RZ, 0x4, !P5 ;  /* 0x00000004ff047807 */ /* 0x002fe20006800000 */
[----:B------:R-:W-:Y:S01]  /*20fb0*/  IMAD.MOV.U32 R5, RZ, RZ, R75 ;  /* 0x000000ffff057224 */ /* 0x000fe200078e004b */
[----:B------:R-:W-:Y:S01]  /*20fc0*/  IADD3 R78, P6, PT, R78, UR30, RZ ;  /* 0x0000001e4e4e7c10 */ /* 0x000fe2000ffde0ff */
[----:B------:R-:W-:Y:S01]  /*20fd0*/  UISETP.GT.AND UP1, UPT, UR31, 0x5, UPT ;  /* 0x000000051f00788c */ /* 0x000fe2000bf24270 */
[----:B------:R-:W-:Y:S01]  /*20fe0*/  SEL R4, R4, RZ, !P3 ;  /* 0x000000ff04047207 */ /* 0x000fe20005800000 */
[----:B------:R-:W2:Y:S03]  /*20ff0*/  LDL.LU R19, [R1+0xc8] ;  /* 0x0000c80001137983 */ /* 0x000ea60000300800 */
[----:B------:R-:W-:Y:S01]  /*21000*/  ISETP.NE.U32.AND P5, PT, R4, RZ, PT ;  /* 0x000000ff0400720c */ /* 0x000fe20003fa5070 */
[----:B------:R-:W-:-:S12]  /*21010*/  IMAD.MOV.U32 R4, RZ, RZ, R74 ;  /* 0x000000ffff047224 */ /* 0x000fd800078e004a */
[----:B------:R1:W-:Y:S01]  /*21020*/  LDGSTS.E [R186+0x6000c], desc[UR28][R4.64], P5 ;  /* 0x6000c00004ba7fae */ /* 0x0003e2000a9a101c */
[----:B------:R-:W-:-:S04]  /*21030*/  ISETP.GT.AND P5, PT, R6, 0x4, PT ;  /* 0x000000040600780c */ /* 0x000fc80003fa4270 */
[----:B-1----:R-:W-:-:S04]  /*21040*/  SEL R4, RZ, 0x4, !P5 ;  /* 0x00000004ff047807 */ /* 0x002fc80006800000 */
[----:B------:R-:W-:-:S04]  /*21050*/  SEL R4, R4, RZ, !P3 ;  /* 0x000000ff04047207 */ /* 0x000fc80005800000 */
[----:B------:R-:W-:Y:S01]  /*21060*/  ISETP.NE.U32.AND P5, PT, R4, RZ, PT ;  /* 0x000000ff0400720c */ /* 0x000fe20003fa5070 */
[----:B------:R-:W-:Y:S02]  /*21070*/  IMAD.MOV.U32 R4, RZ, RZ, R76 ;  /* 0x000000ffff047224 */ /* 0x000fe400078e004c */
[----:B------:R-:W-:-:S10]  /*21080*/  IMAD.MOV.U32 R5, RZ, RZ, R77 ;  /* 0x000000ffff057224 */ /* 0x000fd400078e004d */
[----:B------:R1:W-:Y:S01]  /*21090*/  LDGSTS.E [R186+0x60010], desc[UR28][R4.64], P5 ;  /* 0x6001000004ba7fae */ /* 0x0003e2000a9a101c */
[----:B------:R-:W-:-:S04]  /*210a0*/  ISETP.GT.AND P5, PT, R6, 0x5, PT ;  /* 0x000000050600780c */ /* 0x000fc80003fa4270 */
[----:B-1----:R-:W-:-:S04]  /*210b0*/  SEL R4, RZ, 0x4, !P5 ;  /* 0x00000004ff047807 */ /* 0x002fc80006800000 */
[----:B------:R-:W-:-:S04]  /*210c0*/  SEL R4, R4, RZ, !P3 ;  /* 0x000000ff04047207 */ /* 0x000fc80005800000 */
[----:B------:R-:W-:Y:S02]  /*210d0*/  ISETP.NE.U32.AND P5, PT, R4, RZ, PT ;  /* 0x000000ff0400720c */ /* 0x000fe40003fa5070 */
[----:B------:R-:W-:Y:S01]  /*210e0*/  IADD3.X R79, PT, PT, R79, UR13, RZ, P6, !PT ;  /* 0x0000000d4f4f7c10 */ /* 0x000fe2000b7fe4ff */
[----:B------:R-:W-:-:S04]  /*210f0*/  IMAD.MOV.U32 R4, RZ, RZ, R78 ;  /* 0x000000ffff047224 */ /* 0x000fc800078e004e */
[----:B------:R-:W-:-:S06]  /*21100*/  IMAD.MOV.U32 R5, RZ, RZ, R79 ;  /* 0x000000ffff057224 */ /* 0x000fcc00078e004f */
[----:B------:R1:W-:Y:S01]  /*21110*/  LDGSTS.E [R186+0x60014], desc[UR28][R4.64], P5 ;  /* 0x6001400004ba7fae */ /* 0x0003e2000a9a101c */
[----:B------:R-:W-:Y:S02]  /*21120*/  ISETP.GT.AND P5, PT, R6, 0x6, PT ;  /* 0x000000060600780c */ /* 0x000fe40003fa4270 */
[----:B------:R-:W-:Y:S02]  /*21130*/  IADD3 R80, P6, PT, R80, UR30, RZ ;  /* 0x0000001e50507c10 */ /* 0x000fe4000ffde0ff */
        /* <DEDUP_REMOVED lines=502> */
[C---:B------:R-:W-:Y:S02]  /*230a0*/  ISETP.GT.AND P5, PT, R6.reuse, 0x3e, PT ;  /* 0x0000003e0600780c */ /* 0x040fe40003fa4270 */
[----:B------:R-:W-:Y:S02]  /*230b0*/  ISETP.GT.AND P6, PT, R6, 0x3f, PT ;  /* 0x0000003f0600780c */ /* 0x000fe40003fc4270 */
[----:B-1----:R-:W-:Y:S02]  /*230c0*/  SEL R5, RZ, 0x4, !P5 ;  /* 0x00000004ff057807 */ /* 0x002fe40006800000 */
[----:B------:R-:W-:Y:S02]  /*230d0*/  SEL R4, RZ, 0x4, !P6 ;  /* 0x00000004ff047807 */ /* 0x000fe40007000000 */
[----:B------:R-:W-:Y:S02]  /*230e0*/  SEL R5, R5, RZ, !P3 ;  /* 0x000000ff05057207 */ /* 0x000fe40005800000 */
[----:B------:R-:W-:-:S02]  /*230f0*/  IADD3 R195, P6, PT, R195, UR30, RZ ;  /* 0x0000001ec3c37c10 */ /* 0x000fc4000ffde0ff */
[----:B------:R-:W-:Y:S02]  /*23100*/  ISETP.NE.U32.AND P5, PT, R5, RZ, PT ;  /* 0x000000ff0500720c */ /* 0x000fe40003fa5070 */
[----:B------:R-:W-:Y:S02]  /*23110*/  SEL R4, R4, RZ, !P3 ;  /* 0x000000ff04047207 */ /* 0x000fe40005800000 */
[----:B------:R-:W-:Y:S02]  /*23120*/  IADD3.X R194, PT, PT, R194, UR13, RZ, P6, !PT ;  /* 0x0000000dc2c27c10 */ /* 0x000fe4000b7fe4ff */
[----:B------:R-:W-:Y:S02]  /*23130*/  IADD3 R197, P6, PT, R197, UR30, RZ ;  /* 0x0000001ec5c57c10 */ /* 0x000fe4000ffde0ff */
[----:B------:R-:W-:Y:S01]  /*23140*/  ISETP.NE.U32.AND P3, PT, R4, RZ, PT ;  /* 0x000000ff0400720c */ /* 0x000fe20003f65070 */
[----:B------:R-:W-:Y:S01]  /*23150*/  IMAD.MOV.U32 R4, RZ, RZ, R195 ;  /* 0x000000ffff047224 */ /* 0x000fe200078e00c3 */
[----:B------:R-:W-:Y:S01]  /*23160*/  IADD3.X R196, PT, PT, R196, UR13, RZ, P6, !PT ;  /* 0x0000000dc4c47c10 */ /* 0x000fe2000b7fe4ff */
[----:B------:R-:W-:-:S05]  /*23170*/  IMAD.MOV.U32 R5, RZ, RZ, R194 ;  /* 0x000000ffff057224 */ /* 0x000fca00078e00c2 */
[----:B------:R1:W-:Y:S01]  /*23180*/  LDGSTS.E [R186+0x600f8], desc[UR28][R4.64], P5 ;  /* 0x600f800004ba7fae */ /* 0x0003e2000a9a101c */
[----:B------:R-:W-:Y:S01]  /*23190*/  USEL UR31, UR31, URZ, !UP1 ;  /* 0x000000ff1f1f7287 */ /* 0x000fe2000c800000 */
[----:B-1----:R-:W-:Y:S02]  /*231a0*/  IMAD.MOV.U32 R4, RZ, RZ, R197 ;  /* 0x000000ffff047224 */ /* 0x002fe400078e00c5 */
[----:B------:R-:W-:Y:S01]  /*231b0*/  IMAD.MOV.U32 R5, RZ, RZ, R196 ;  /* 0x000000ffff057224 */ /* 0x000fe200078e00c4 */
[----:B------:R-:W-:-:S04]  /*231c0*/  ULEA UR7, UR31, UR10, 0x10 ;  /* 0x0000000a1f077291 */ /* 0x000fc8000f8e80ff */
[----:B------:R1:W-:Y:S01]  /*231d0*/  LDGSTS.E [R186+0x600fc], desc[UR28][R4.64], P3 ;  /* 0x600fc00004ba7fae */ /* 0x0003e200099a101c */
[----:B------:R-:W-:Y:S02]  /*231e0*/  IADD3 R199, P3, PT, R199, UR54, RZ ;  /* 0x00000036c7c77c10 */ /* 0x000fe4000ff7e0ff */
[----:B------:R-:W-:Y:S01]  /*231f0*/  IADD3 R207, P5, PT, R207, UR54, RZ ;  /* 0x00000036cfcf7c10 */ /* 0x000fe2000ffbe0ff */
[----:B------:R-:W-:Y:S01]  /*23200*/  VIADD R6, R2, UR7 ;  /* 0x0000000702067c36 */ /* 0x000fe20008000000 */
[----:B------:R-:W-:Y:S01]  /*23210*/  IADD3.X R198, PT, PT, R198, UR32, RZ, P3, !PT ;  /* 0x00000020c6c67c10 */ /* 0x000fe20009ffe4ff */
[----:B------:R-:W0:Y:S01]  /*23220*/  LDGDEPBAR ;  /* 0x00000000000079af */ /* 0x000e220000000000 */
[----:B------:R-:W-:Y:S02]  /*23230*/  IADD3.X R206, PT, PT, R206, UR32, RZ, P5, !PT ;  /* 0x00000020cece7c10 */ /* 0x000fe4000affe4ff */
[----:B------:R-:W-:Y:S01]  /*23240*/  IADD3 R215, P3, PT, R215, UR54, RZ ;  /* 0x00000036d7d77c10 */ /* 0x000fe2000ff7e0ff */
[----:B-1----:R-:W-:-:S02]  /*23250*/  IMAD.MOV.U32 R4, RZ, RZ, R199 ;  /* 0x000000ffff047224 */ /* 0x002fc400078e00c7 */
[----:B------:R-:W-:Y:S01]  /*23260*/  IMAD.MOV.U32 R5, RZ, RZ, R198 ;  /* 0x000000ffff057224 */ /* 0x000fe200078e00c6 */
[----:B------:R-:W-:-:S04]  /*23270*/  IADD3.X R214, PT, PT, R214, UR32, RZ, P3, !PT ;  /* 0x00000020d6d67c10 */ /* 0x000fc80009ffe4ff */
[----:B------:R1:W-:Y:S01]  /*23280*/  LDGSTS.E [R6], desc[UR28][R4.64], P2 ;  /* 0x0000000004067fae */ /* 0x0003e200091a101c */
[----:B------:R-:W-:Y:S02]  /*23290*/  IADD3 R223, P5, PT, R223, UR54, RZ ;  /* 0x00000036dfdf7c10 */ /* 0x000fe4000ffbe0ff */
[----:B------:R-:W-:Y:S02]  /*232a0*/  IADD3 R231, P3, PT, R231, UR54, RZ ;  /* 0x00000036e7e77c10 */ /* 0x000fe4000ff7e0ff */
[----:B------:R-:W-:Y:S01]  /*232b0*/  IADD3.X R222, PT, PT, R222, UR32, RZ, P5, !PT ;  /* 0x00000020dede7c10 */ /* 0x000fe2000affe4ff */
[----:B-1----:R-:W-:Y:S02]  /*232c0*/  IMAD.MOV.U32 R4, RZ, RZ, R207 ;  /* 0x000000ffff047224 */ /* 0x002fe400078e00cf */
[----:B------:R-:W-:-:S05]  /*232d0*/  IMAD.MOV.U32 R5, RZ, RZ, R206 ;  /* 0x000000ffff057224 */ /* 0x000fca00078e00ce */
[----:B------:R1:W-:Y:S01]  /*232e0*/  LDGSTS.E [R6+0x400], desc[UR28][R4.64], P2 ;  /* 0x0040000004067fae */ /* 0x0003e200091a101c */
[----:B------:R-:W-:Y:S02]  /*232f0*/  IADD3.X R230, PT, PT, R230, UR32, RZ, P3, !PT ;  /* 0x00000020e6e67c10 */ /* 0x000fe40009ffe4ff */
[----:B------:R-:W-:Y:S01]  /*23300*/  IADD3 R239, P5, PT, R239, UR54, RZ ;  /* 0x00000036efef7c10 */ /* 0x000fe2000ffbe0ff */
[----:B-1----:R-:W-:Y:S02]  /*23310*/  IMAD.MOV.U32 R4, RZ, RZ, R215 ;  /* 0x000000ffff047224 */ /* 0x002fe400078e00d7 */
[----:B------:R-:W-:-:S05]  /*23320*/  IMAD.MOV.U32 R5, RZ, RZ, R214 ;  /* 0x000000ffff057224 */ /* 0x000fca00078e00d6 */
[----:B------:R1:W-:Y:S01]  /*23330*/  LDGSTS.E [R6+0x800], desc[UR28][R4.64], P2 ;  /* 0x0080000004067fae */ /* 0x0003e200091a101c */
[----:B------:R-:W-:Y:S02]  /*23340*/  IADD3.X R238, PT, PT, R238, UR32, RZ, P5, !PT ;  /* 0x00000020eeee7c10 */ /* 0x000fe4000affe4ff */
[----:B---3--:R-:W-:Y:S01]  /*23350*/  IADD3 R7, P5, PT, R7, UR54, RZ ;  /* 0x0000003607077c10 */ /* 0x008fe2000ffbe0ff */
[----:B-1----:R-:W-:Y:S02]  /*23360*/  IMAD.MOV.U32 R4, RZ, RZ, R223 ;  /* 0x000000ffff047224 */ /* 0x002fe400078e00df */
[----:B------:R-:W-:Y:S01]  /*23370*/  IMAD.MOV.U32 R5, RZ, RZ, R222 ;  /* 0x000000ffff057224 */ /* 0x000fe200078e00de */
[----:B------:R-:W-:-:S04]  /*23380*/  IADD3 R247, P3, PT, R247, UR54, RZ ;  /* 0x00000036f7f77c10 */ /* 0x000fc8000ff7e0ff */
[----:B------:R1:W-:Y:S01]  /*23390*/  LDGSTS.E [R6+0xc00], desc[UR28][R4.64], P2 ;  /* 0x00c0000004067fae */ /* 0x0003e200091a101c */
[----:B----4-:R-:W-:Y:S02]  /*233a0*/  IADD3.X R9, PT, PT, R9, UR32, RZ, P5, !PT ;  /* 0x0000002009097c10 */ /* 0x010fe4000affe4ff */
[----:B------:R-:W-:Y:S01]  /*233b0*/  IADD3.X R246, PT, PT, R246, UR32, RZ, P3, !PT ;  /* 0x00000020f6f67c10 */ /* 0x000fe20009ffe4ff */
[----:B-1----:R-:W-:Y:S02]  /*233c0*/  IMAD.MOV.U32 R4, RZ, RZ, R231 ;  /* 0x000000ffff047224 */ /* 0x002fe400078e00e7 */
[----:B------:R-:W-:-:S05]  /*233d0*/  IMAD.MOV.U32 R5, RZ, RZ, R230 ;  /* 0x000000ffff057224 */ /* 0x000fca00078e00e6 */
[----:B------:R1:W-:Y:S04]  /*233e0*/  LDGSTS.E [R6+0x1000], desc[UR28][R4.64], P2 ;  /* 0x0100000004067fae */ /* 0x0003e800091a101c */
[----:B------:R3:W-:Y:S01]  /*233f0*/  STL [R1+0x8], R7 ;  /* 0x0000080701007387 */ /* 0x0007e20000100800 */
[----:B-1----:R-:W-:Y:S02]  /*23400*/  IMAD.MOV.U32 R4, RZ, RZ, R239 ;  /* 0x000000ffff047224 */ /* 0x002fe400078e00ef */
[----:B------:R-:W-:Y:S01]  /*23410*/  IMAD.MOV.U32 R5, RZ, RZ, R238 ;  /* 0x000000ffff057224 */ /* 0x000fe200078e00ee */
[----:B------:R1:W-:Y:S01]  /*23420*/  STL [R1+0x4], R9 ;  /* 0x0000040901007387 */ /* 0x0003e20000100800 */
[----:B--2---:R-:W-:-:S03]  /*23430*/  IADD3 R11, P3, PT, R11, UR54, RZ ;  /* 0x000000360b0b7c10 */ /* 0x004fc6000ff7e0ff */
[----:B------:R2:W-:Y:S04]  /*23440*/  LDGSTS.E [R6+0x1400], desc[UR28][R4.64], P2 ;  /* 0x0140000004067fae */ /* 0x0005e800091a101c */
[----:B------:R-:W4:Y:S01]  /*23450*/  LDL.LU R16, [R1+0xa4] ;  /* 0x0000a40001107983 */ /* 0x000f220000300800 */
[----:B-----5:R-:W-:-:S03]  /*23460*/  IADD3.X R12, PT, PT, R12, UR32, RZ, P3, !PT ;  /* 0x000000200c0c7c10 */ /* 0x020fc60009ffe4ff */
[----:B------:R-:W5:Y:S01]  /*23470*/  LDL.LU R20, [R1+0xc4] ;  /* 0x0000c40001147983 */ /* 0x000f620000300800 */
[----:B--2---:R-:W-:Y:S02]  /*23480*/  IMAD.MOV.U32 R4, RZ, RZ, R247 ;  /* 0x000000ffff047224 */ /* 0x004fe400078e00f7 */
[----:B------:R-:W-:Y:S01]  /*23490*/  IMAD.MOV.U32 R5, RZ, RZ, R246 ;  /* 0x000000ffff057224 */ /* 0x000fe200078e00f6 */
[----:B------:R-:W-:-:S04]  /*234a0*/  IADD3 R8, P5, PT, R8, UR54, RZ ;  /* 0x0000003608087c10 */ /* 0x000fc8000ffbe0ff */
[----:B------:R2:W-:Y:S01]  /*234b0*/  LDGSTS.E [R6+0x1800], desc[UR28][R4.64], P2 ;  /* 0x0180000004067fae */ /* 0x0005e200091a101c */
[----:B------:R-:W-:Y:S01]  /*234c0*/  IADD3.X R17, PT, PT, R17, UR32, RZ, P5, !PT ;  /* 0x0000002011117c10 */ /* 0x000fe2000affe4ff */
[----:B--2---:R-:W-:Y:S02]  /*234d0*/  IMAD.MOV.U32 R4, RZ, RZ, R7 ;  /* 0x000000ffff047224 */ /* 0x004fe400078e0007 */
[----:B------:R-:W-:Y:S01]  /*234e0*/  IMAD.MOV.U32 R5, RZ, RZ, R9 ;  /* 0x000000ffff057224 */ /* 0x000fe200078e0009 */
[----:B---3--:R-:W2:Y:S04]  /*234f0*/  LDL.LU R7, [R1+0xe8] ;  /* 0x0000e80001077983 */ /* 0x008ea80000300800 */
[----:B-1----:R-:W3:Y:S04]  /*23500*/  LDL.LU R9, [R1+0x108] ;  /* 0x0001080001097983 */ /* 0x002ee80000300800 */
[----:B------:R1:W-:Y:S04]  /*23510*/  STL [R1+0x28], R11 ;  /* 0x0000280b01007387 */ /* 0x0003e80000100800 */
[----:B------:R1:W-:Y:S04]  /*23520*/  LDGSTS.E [R6+0x1c00], desc[UR28][R4.64], P2 ;  /* 0x01c0000004067fae */ /* 0x0003e800091a101c */
[----:B------:R1:W-:Y:S04]  /*23530*/  STL [R1+0x24], R12 ;  /* 0x0000240c01007387 */ /* 0x0003e80000100800 */
[----:B------:R-:W-:Y:S01]  /*23540*/  STL [R1+0x48], R8 ;  /* 0x0000480801007387 */ /* 0x000fe20000100800 */
[----:B-1----:R-:W-:-:S03]  /*23550*/  IMAD.MOV.U32 R4, RZ, RZ, R11 ;  /* 0x000000ffff047224 */ /* 0x002fc600078e000b */
[----:B------:R-:W3:Y:S01]  /*23560*/  LDL.LU R11, [R1+0xe4] ;  /* 0x0000e400010b7983 */ /* 0x000ee20000300800 */
[----:B------:R-:W-:-:S03]  /*23570*/  IMAD.MOV.U32 R5, RZ, RZ, R12 ;  /* 0x000000ffff057224 */ /* 0x000fc600078e000c */
[----:B------:R1:W-:Y:S01]  /*23580*/  STL [R1+0x44], R17 ;  /* 0x0000441101007387 */ /* 0x0003e20000100800 */
[----:B------:R-:W-:-:S03]  /*23590*/  IADD3 R10, P3, PT, R10, UR54, RZ ;  /* 0x000000360a0a7c10 */ /* 0x000fc6000ff7e0ff */
[----:B------:R-:W3:Y:S01]  /*235a0*/  LDL.LU R12, [R1+0x104] ;  /* 0x00010400010c7983 */ /* 0x000ee20000300800 */
[----:B------:R-:W-:-:S03]  /*235b0*/  IADD3.X R18, PT, PT, R18, UR32, RZ, P3, !PT ;  /* 0x0000002012127c10 */ /* 0x000fc60009ffe4ff */
[----:B------:R1:W-:Y:S01]  /*235c0*/  LDGSTS.E [R6+0x2000], desc[UR28][R4.64], P2 ;  /* 0x0200000004067fae */ /* 0x0003e200091a101c */
[----:B------:R-:W-:-:S04]  /*235d0*/  IADD3 R13, P5, PT, R13, UR54, RZ ;  /* 0x000000360d0d7c10 */ /* 0x000fc8000ffbe0ff */
[----:B------:R-:W-:Y:S01]  /*235e0*/  IADD3.X R15, PT, PT, R15, UR32, RZ, P5, !PT ;  /* 0x000000200f0f7c10 */ /* 0x000fe2000affe4ff */
[----:B-1----:R-:W-:Y:S02]  /*235f0*/  IMAD.MOV.U32 R4, RZ, RZ, R8 ;  /* 0x000000ffff047224 */ /* 0x002fe400078e0008 */
[----:B------:R-:W-:Y:S02]  /*23600*/  IMAD.MOV.U32 R5, RZ, RZ, R17 ;  /* 0x000000ffff057224 */ /* 0x000fe400078e0011 */
[----:B------:R-:W3:Y:S04]  /*23610*/  LDL.LU R17, [R1+0x128] ;  /* 0x0001280001117983 */ /* 0x000ee80000300800 */
[----:B------:R-:W3:Y:S04]  /*23620*/  LDL.LU R8, [R1+0x148] ;  /* 0x0001480001087983 */ /* 0x000ee80000300800 */
[----:B------:R-:W-:Y:S04]  /*23630*/  STL [R1+0x68], R10 ;  /* 0x0000680a01007387 */ /* 0x000fe80000100800 */
[----:B------:R1:W-:Y:S04]  /*23640*/  LDGSTS.E [R6+0x2400], desc[UR28][R4.64], P2 ;  /* 0x0240000004067fae */ /* 0x0003e800091a101c */
[----:B------:R1:W-:Y:S04]  /*23650*/  STL [R1+0x64], R18 ;  /* 0x0000641201007387 */ /* 0x0003e80000100800 */
[----:B------:R-:W-:Y:S01]  /*23660*/  STL [R1+0x88], R13 ;  /* 0x0000880d01007387 */ /* 0x000fe20000100800 */
[----:B-1----:R-:W-:-:S03]  /*23670*/  IMAD.MOV.U32 R5, RZ, RZ, R18 ;  /* 0x000000ffff057224 */ /* 0x002fc600078e0012 */
[----:B------:R-:W3:Y:S01]  /*23680*/  LDL.LU R18, [R1+0x124] ;  /* 0x0001240001127983 */ /* 0x000ee20000300800 */
[----:B------:R-:W-:-:S03]  /*23690*/  IMAD.MOV.U32 R4, RZ, RZ, R10 ;  /* 0x000000ffff047224 */ /* 0x000fc600078e000a */
[----:B------:R1:W-:Y:S04]  /*236a0*/  STL [R1+0x84], R15 ;  /* 0x0000840f01007387 */ /* 0x0003e80000100800 */
[----:B------:R-:W3:Y:S01]  /*236b0*/  LDL.LU R10, [R1+0x144] ;  /* 0x00014400010a7983 */ /* 0x000ee20000300800 */
[----:B------:R-:W-:Y:S02]  /*236c0*/  IADD3 R14, P3, PT, R14, UR54, RZ ;  /* 0x000000360e0e7c10 */ /* 0x000fe4000ff7e0ff */
[----:B------:R-:W-:Y:S01]  /*236d0*/  IADD3 R19, P5, PT, R19, UR54, RZ ;  /* 0x0000003613137c10 */ /* 0x000fe2000ffbe0ff */
[----:B------:R1:W-:Y:S02]  /*236e0*/  LDGSTS.E [R6+0x2800], desc[UR28][R4.64], P2 ;  /* 0x0280000004067fae */ /* 0x0003e400091a101c */
[----:B-1----:R-:W-:-:S02]  /*236f0*/  IMAD.MOV.U32 R4, RZ, RZ, R13 ;  /* 0x000000ffff047224 */ /* 0x002fc400078e000d */
[----:B------:R-:W-:Y:S02]  /*23700*/  IMAD.MOV.U32 R5, RZ, RZ, R15 ;  /* 0x000000ffff057224 */ /* 0x000fe400078e000f */
[----:B------:R-:W3:Y:S04]  /*23710*/  LDL.LU R15, [R1+0x168] ;  /* 0x00016800010f7983 */ /* 0x000ee80000300800 */
[----:B------:R-:W3:Y:S04]  /*23720*/  LDL.LU R13, [R1+0x188] ;  /* 0x00018800010d7983 */ /* 0x000ee80000300800 */
[----:B------:R-:W-:Y:S04]  /*23730*/  STL [R1+0xa8], R14 ;  /* 0x0000a80e01007387 */ /* 0x000fe80000100800 */
[----:B------:R1:W-:Y:S02]  /*23740*/  LDGSTS.E [R6+0x2c00], desc[UR28][R4.64], P2 ;  /* 0x02c0000004067fae */ /* 0x0003e400091a101c */
[----:B-1----:R-:W-:Y:S01]  /*23750*/  IMAD.MOV.U32 R4, RZ, RZ, R14 ;  /* 0x000000ffff047224 */ /* 0x002fe200078e000e */
[----:B----4-:R-:W-:-:S02]  /*23760*/  IADD3.X R16, PT, PT, R16, UR32, RZ, P3, !PT ;  /* 0x0000002010107c10 */ /* 0x010fc40009ffe4ff */
[----:B-----5:R-:W-:-:S03]  /*23770*/  IADD3.X R20, PT, PT, R20, UR32, RZ, P5, !PT ;  /* 0x0000002014147c10 */ /* 0x020fc6000affe4ff */
[----:B------:R1:W-:Y:S01]  /*23780*/  STL [R1+0xa4], R16 ;  /* 0x0000a41001007387 */ /* 0x0003e20000100800 */
[----:B------:R-:W-:-:S03]  /*23790*/  IMAD.MOV.U32 R5, RZ, RZ, R16 ;  /* 0x000000ffff057224 */ /* 0x000fc600078e0010 */
[----:B------:R-:W-:Y:S04]  /*237a0*/  STL [R1+0xc8], R19 ;  /* 0x0000c81301007387 */ /* 0x000fe80000100800 */
[----:B------:R4:W-:Y:S04]  /*237b0*/  LDGSTS.E [R6+0x3000], desc[UR28][R4.64], P2 ;  /* 0x0300000004067fae */ /* 0x0009e800091a101c */
[----:B-1----:R-:W5:Y:S04]  /*237c0*/  LDL.LU R16, [R1+0x164] ;  /* 0x0001640001107983 */ /* 0x002f680000300800 */
[----:B------:R-:W-:Y:S04]  /*237d0*/  STL [R1+0xc4], R20 ;  /* 0x0000c41401007387 */ /* 0x000fe80000100800 */
[----:B------:R-:W5:Y:S01]  /*237e0*/  LDL.LU R14, [R1+0x184] ;  /* 0x00018400010e7983 */ /* 0x000f620000300800 */
[----:B----4-:R-:W-:Y:S01]  /*237f0*/  IMAD.MOV.U32 R4, RZ, RZ, R19 ;  /* 0x000000ffff047224 */ /* 0x010fe200078e0013 */
[----:B--2---:R-:W-:Y:S01]  /*23800*/  IADD3 R7, P3, PT, R7, UR54, RZ ;  /* 0x0000003607077c10 */ /* 0x004fe2000ff7e0ff */
[----:B------:R-:W-:Y:S01]  /*23810*/  IMAD.MOV.U32 R5, RZ, RZ, R20 ;  /* 0x000000ffff057224 */ /* 0x000fe200078e0014 */
[----:B---3--:R-:W-:-:S03]  /*23820*/  IADD3 R9, P5, PT, R9, UR54, RZ ;  /* 0x0000003609097c10 */ /* 0x008fc6000ffbe0ff */
[----:B------:R-:W-:Y:S04]  /*23830*/  STL [R1+0xe8], R7 ;  /* 0x0000e80701007387 */ /* 0x000fe80000100800 */
[----:B------:R1:W-:Y:S02]  /*23840*/  LDGSTS.E [R6+0x3400], desc[UR28][R4.64], P2 ;  /* 0x0340000004067fae */ /* 0x0003e400091a101c */
[----:B-1----:R-:W-:Y:S01]  /*23850*/  IMAD.MOV.U32 R4, RZ, RZ, R7 ;  /* 0x000000ffff047224 */ /* 0x002fe200078e0007 */
[----:B------:R-:W-:-:S05]  /*23860*/  IADD3.X R11, PT, PT, R11, UR32, RZ, P3, !PT ;  /* 0x000000200b0b7c10 */ /* 0x000fca0009ffe4ff */
[----:B------:R-:W-:Y:S01]  /*23870*/  IMAD.MOV.U32 R5, RZ, RZ, R11 ;  /* 0x000000ffff057224 */ /* 0x000fe200078e000b */
[----:B------:R1:W-:Y:S01]  /*23880*/  STL [R1+0xe4], R11 ;  /* 0x0000e40b01007387 */ /* 0x0003e20000100800 */
[----:B------:R-:W-:-:S03]  /*23890*/  IADD3.X R12, PT, PT, R12, UR32, RZ, P5, !PT ;  /* 0x000000200c0c7c10 */ /* 0x000fc6000affe4ff */
[----:B------:R-:W-:Y:S04]  /*238a0*/  STL [R1+0x108], R9 ;  /* 0x0001080901007387 */ /* 0x000fe80000100800 */
[----:B------:R2:W-:Y:S04]  /*238b0*/  LDGSTS.E [R6+0x3800], desc[UR28][R4.64], P2 ;  /* 0x0380000004067fae */ /* 0x0005e800091a101c */
[----:B-1----:R-:W3:Y:S04]  /*238c0*/  LDL.LU R11, [R1+0x1a8] ;  /* 0x0001a800010b7983 */ /* 0x002ee80000300800 */
[----:B------:R1:W-:Y:S04]  /*238d0*/  STL [R1+0x104], R12 ;  /* 0x0001040c01007387 */ /* 0x0003e80000100800 */
[----:B------:R-:W4:Y:S01]  /*238e0*/  LDL.LU R7, [R1+0x1c8] ;  /* 0x0001c80001077983 */ /* 0x000f220000300800 */
[----:B--2---:R-:W-:Y:S01]  /*238f0*/  IMAD.MOV.U32 R5, RZ, RZ, R12 ;  /* 0x000000ffff057224 */ /* 0x004fe200078e000c */
[----:B------:R-:W-:-:S02]  /*23900*/  IADD3 R17, P3, PT, R17, UR54, RZ ;  /* 0x0000003611117c10 */ /* 0x000fc4000ff7e0ff */
[----:B-1----:R-:W2:Y:S01]  /*23910*/  LDL.LU R12, [R1+0x1a4] ;  /* 0x0001a400010c7983 */ /* 0x002ea20000300800 */
[----:B------:R-:W-:Y:S01]  /*23920*/  IMAD.MOV.U32 R4, RZ, RZ, R9 ;  /* 0x000000ffff047224 */ /* 0x000fe200078e0009 */
[----:B------:R-:W-:Y:S02]  /*23930*/  IADD3 R8, P5, PT, R8, UR54, RZ ;  /* 0x0000003608087c10 */ /* 0x000fe4000ffbe0ff */
[----:B------:R-:W2:Y:S04]  /*23940*/  LDL.LU R9, [R1+0x1c4] ;  /* 0x0001c40001097983 */ /* 0x000ea80000300800 */
[----:B------:R1:W-:Y:S04]  /*23950*/  LDGSTS.E [R6+0x3c00], desc[UR28][R4.64], P2 ;  /* 0x03c0000004067fae */ /* 0x0003e800091a101c */
[----:B------:R-:W-:Y:S01]  /*23960*/  STL [R1+0x128], R17 ;  /* 0x0001281101007387 */ /* 0x000fe20000100800 */
[----:B------:R-:W-:Y:S01]  /*23970*/  IADD3.X R18, PT, PT, R18, UR32, RZ, P3, !PT ;  /* 0x0000002012127c10 */ /* 0x000fe20009ffe4ff */
[----:B-1----:R-:W-:-:S04]  /*23980*/  IMAD.MOV.U32 R4, RZ, RZ, R17 ;  /* 0x000000ffff047224 */ /* 0x002fc800078e0011 */
[----:B------:R-:W-:Y:S01]  /*23990*/  IMAD.MOV.U32 R5, RZ, RZ, R18 ;  /* 0x000000ffff057224 */ /* 0x000fe200078e0012 */
[----:B------:R-:W-:Y:S01]  /*239a0*/  IADD3.X R10, PT, PT, R10, UR32, RZ, P5, !PT ;  /* 0x000000200a0a7c10 */ /* 0x000fe2000affe4ff */
[----:B------:R-:W-:Y:S04]  /*239b0*/  STL [R1+0x124], R18 ;  /* 0x0001241201007387 */ /* 0x000fe80000100800 */
[----:B------:R-:W-:Y:S04]  /*239c0*/  STL [R1+0x148], R8 ;  /* 0x0001480801007387 */ /* 0x000fe80000100800 */
[----:B------:R1:W-:Y:S04]  /*239d0*/  LDGSTS.E [R6+0x4000], desc[UR28][R4.64], P2 ;  /* 0x0400000004067fae */ /* 0x0003e800091a101c */
[----:B------:R1:W-:Y:S02]  /*239e0*/  STL [R1+0x144], R10 ;  /* 0x0001440a01007387 */ /* 0x0003e40000100800 */
[----:B-1----:R-:W-:-:S02]  /*239f0*/  IMAD.MOV.U32 R5, RZ, RZ, R10 ;  /* 0x000000ffff057224 */ /* 0x002fc400078e000a */
[----:B------:R-:W-:Y:S01]  /*23a00*/  IMAD.MOV.U32 R4, RZ, RZ, R8 ;  /* 0x000000ffff047224 */ /* 0x000fe200078e0008 */
[----:B------:R-:W2:Y:S04]  /*23a10*/  LDL.LU R10, [R1+0x1e4] ;  /* 0x0001e400010a7983 */ /* 0x000ea80000300800 */
[----:B------:R-:W2:Y:S04]  /*23a20*/  LDL.LU R8, [R1+0x1e8] ;  /* 0x0001e80001087983 */ /* 0x000ea80000300800 */
[----:B------:R-:W2:Y:S04]  /*23a30*/  LDL.LU R24, [R1+0x204] ;  /* 0x0002040001187983 */ /* 0x000ea80000300800 */
[----:B------:R-:W2:Y:S01]  /*23a40*/  LDL.LU R23, [R1+0x208] ;  /* 0x0002080001177983 */ /* 0x000ea20000300800 */
[----:B------:R-:W-:-:S02]  /*23a50*/  IADD3 R15, P3, PT, R15, UR54, RZ ;  /* 0x000000360f0f7c10 */ /* 0x000fc4000ff7e0ff */
[----:B------:R-:W-:Y:S01]  /*23a60*/  IADD3 R13, P5, PT, R13, UR54, RZ ;  /* 0x000000360d0d7c10 */ /* 0x000fe2000ffbe0ff */
[----:B------:R1:W-:Y:S04]  /*23a70*/  LDGSTS.E [R6+0x4400], desc[UR28][R4.64], P2 ;  /* 0x0440000004067fae */ /* 0x0003e800091a101c */
[----:B------:R5:W-:Y:S01]  /*23a80*/  STL [R1+0x168], R15 ;  /* 0x0001680f01007387 */ /* 0x000be20000100800 */
[----:B-1----:R-:W-:Y:S01]  /*23a90*/  IMAD.MOV.U32 R4, RZ, RZ, R15 ;  /* 0x000000ffff047224 */ /* 0x002fe200078e000f */
[----:B-----5:R-:W-:-:S05]  /*23aa0*/  IADD3.X R16, PT, PT, R16, UR32, RZ, P3, !PT ;  /* 0x0000002010107c10 */ /* 0x020fca0009ffe4ff */
[----:B------:R1:W-:Y:S01]  /*23ab0*/  STL [R1+0x164], R16 ;  /* 0x0001641001007387 */ /* 0x0003e20000100800 */
[----:B------:R-:W-:-:S03]  /*23ac0*/  IADD3.X R14, PT, PT, R14, UR32, RZ, P5, !PT ;  /* 0x000000200e0e7c10 */ /* 0x000fc6000affe4ff */
[----:B------:R-:W-:Y:S04]  /*23ad0*/  STL [R1+0x188], R13 ;  /* 0x0001880d01007387 */ /* 0x000fe80000100800 */
[----:B------:R5:W-:Y:S04]  /*23ae0*/  STL [R1+0x184], R14 ;  /* 0x0001840e01007387 */ /* 0x000be80000100800 */
[----:B------:R-:W2:Y:S04]  /*23af0*/  LDL.LU R22, [R1+0x224] ;  /* 0x0002240001167983 */ /* 0x000ea80000300800 */
[----:B------:R-:W2:Y:S04]  /*23b00*/  LDL.LU R21, [R1+0x228] ;  /* 0x0002280001157983 */ /* 0x000ea80000300800 */
[----:B------:R-:W2:Y:S04]  /*23b10*/  LDL.LU R20, [R1+0x244] ;  /* 0x0002440001147983 */ /* 0x000ea80000300800 */
[----:B------:R-:W2:Y:S04]  /*23b20*/  LDL.LU R19, [R1+0x248] ;  /* 0x0002480001137983 */ /* 0x000ea80000300800 */
[----:B------:R-:W2:Y:S01]  /*23b30*/  LDL.LU R17, [R1+0x268] ;  /* 0x0002680001117983 */ /* 0x000ea20000300800 */
[----:B------:R-:W-:-:S03]  /*23b40*/  IMAD.MOV.U32 R5, RZ, RZ, R16 ;  /* 0x000000ffff057224 */ /* 0x000fc600078e0010 */
[----:B------:R-:W2:Y:S04]  /*23b50*/  LDL.LU R15, [R1+0x288] ;  /* 0x00028800010f7983 */ /* 0x000ea80000300800 */
[----:B------:R1:W-:Y:S01]  /*23b60*/  LDGSTS.E [R6+0x4800], desc[UR28][R4.64], P2 ;  /* 0x0480000004067fae */ /* 0x0003e200091a101c */
[----:B---3--:R-:W-:-:S05]  /*23b70*/  IADD3 R11, P3, PT, R11, UR54, RZ ;  /* 0x000000360b0b7c10 */ /* 0x008fca000ff7e0ff */
[----:B------:R-:W-:Y:S01]  /*23b80*/  STL [R1+0x1a8], R11 ;  /* 0x0001a80b01007387 */ /* 0x000fe20000100800 */
[----:B----4-:R-:W-:Y:S02]  /*23b90*/  IADD3 R7, P5, PT, R7, UR54, RZ ;  /* 0x0000003607077c10 */ /* 0x010fe4000ffbe0ff */
[----:B--2---:R-:W-:-:S05]  /*23ba0*/  IADD3.X R12, PT, PT, R12, UR32, RZ, P3, !PT ;  /* 0x000000200c0c7c10 */ /* 0x004fca0009ffe4ff */
[----:B------:R2:W-:Y:S01]  /*23bb0*/  STL [R1+0x1a4], R12 ;  /* 0x0001a40c01007387 */ /* 0x0005e20000100800 */
[----:B------:R-:W-:-:S03]  /*23bc0*/  IADD3.X R9, PT, PT, R9, UR32, RZ, P5, !PT ;  /* 0x0000002009097c10 */ /* 0x000fc6000affe4ff */
[----:B------:R-:W-:Y:S04]  /*23bd0*/  STL [R1+0x1c8], R7 ;  /* 0x0001c80701007387 */ /* 0x000fe80000100800 */
[----:B------:R-:W3:Y:S01]  /*23be0*/  LDL.LU R18, [R1+0x264] ;  /* 0x0002640001127983 */ /* 0x000ee20000300800 */
[----:B-1----:R-:W-:Y:S02]  /*23bf0*/  IMAD.MOV.U32 R4, RZ, RZ, R13 ;  /* 0x000000ffff047224 */ /* 0x002fe400078e000d */
[----:B------:R-:W-:Y:S01]  /*23c00*/  IMAD.MOV.U32 R5, RZ, RZ, R14 ;  /* 0x000000ffff057224 */ /* 0x000fe200078e000e */
[----:B------:R1:W-:Y:S04]  /*23c10*/  STL [R1+0x1c4], R9 ;  /* 0x0001c40901007387 */ /* 0x0003e80000100800 */
[----:B------:R-:W4:Y:S04]  /*23c20*/  LDL.LU R16, [R1+0x284] ;  /* 0x0002840001107983 */ /* 0x000f280000300800 */
[----:B-----5:R-:W5:Y:S04]  /*23c30*/  LDL.LU R14, [R1+0x2a4] ;  /* 0x0002a400010e7983 */ /* 0x020f680000300800 */
[----:B------:R-:W5:Y:S04]  /*23c40*/  LDL.LU R13, [R1+0x2a8] ;  /* 0x0002a800010d7983 */ /* 0x000f680000300800 */
[----:B------:R1:W-:Y:S02]  /*23c50*/  LDGSTS.E [R6+0x4c00], desc[UR28][R4.64], P2 ;  /* 0x04c0000004067fae */ /* 0x0003e400091a101c */
[----:B-1----:R-:W-:-:S02]  /*23c60*/  IMAD.MOV.U32 R4, RZ, RZ, R11 ;  /* 0x000000ffff047224 */ /* 0x002fc400078e000b */
[----:B------:R-:W-:Y:S02]  /*23c70*/  IMAD.MOV.U32 R5, RZ, RZ, R12 ;  /* 0x000000ffff057224 */ /* 0x000fe400078e000c */
[----:B--2---:R-:W2:Y:S04]  /*23c80*/  LDL.LU R12, [R1+0x2c4] ;  /* 0x0002c400010c7983 */ /* 0x004ea80000300800 */
[----:B------:R-:W2:Y:S04]  /*23c90*/  LDL.LU R11, [R1+0x2c8] ;  /* 0x0002c800010b7983 */ /* 0x000ea80000300800 */
[----:B------:R1:W-:Y:S01]  /*23ca0*/  LDGSTS.E [R6+0x5000], desc[UR28][R4.64], P2 ;  /* 0x0500000004067fae */ /* 0x0003e200091a101c */
[----:B------:R-:W-:-:S04]  /*23cb0*/  IADD3 R8, P3, PT, R8, UR54, RZ ;  /* 0x0000003608087c10 */ /* 0x000fc8000ff7e0ff */
[----:B------:R-:W-:Y:S02]  /*23cc0*/  IADD3.X R10, PT, PT, R10, UR32, RZ, P3, !PT ;  /* 0x000000200a0a7c10 */ /* 0x000fe40009ffe4ff */
[----:B------:R-:W-:Y:S01]  /*23cd0*/  IADD3 R23, P5, PT, R23, UR54, RZ ;  /* 0x0000003617177c10 */ /* 0x000fe2000ffbe0ff */
[----:B-1----:R-:W-:Y:S02]  /*23ce0*/  IMAD.MOV.U32 R4, RZ, RZ, R7 ;  /* 0x000000ffff047224 */ /* 0x002fe400078e0007 */
[----:B------:R-:W-:Y:S02]  /*23cf0*/  IMAD.MOV.U32 R5, RZ, RZ, R9 ;  /* 0x000000ffff057224 */ /* 0x000fe400078e0009 */
[----:B------:R-:W2:Y:S04]  /*23d00*/  LDL.LU R9, [R1+0x2e8] ;  /* 0x0002e80001097983 */ /* 0x000ea80000300800 */
[----:B------:R-:W2:Y:S01]  /*23d10*/  LDL.LU R7, [R1+0x308] ;  /* 0x0003080001077983 */ /* 0x000ea20000300800 */
[----:B------:R-:W-:-:S03]  /*23d20*/  IADD3.X R24, PT, PT, R24, UR32, RZ, P5, !PT ;  /* 0x0000002018187c10 */ /* 0x000fc6000affe4ff */
[----:B------:R-:W-:Y:S04]  /*23d30*/  STL [R1+0x1e8], R8 ;  /* 0x0001e80801007387 */ /* 0x000fe80000100800 */
[----:B------:R1:W-:Y:S04]  /*23d40*/  LDGSTS.E [R6+0x5400], desc[UR28][R4.64], P2 ;  /* 0x0540000004067fae */ /* 0x0003e800091a101c */
[----:B------:R1:W-:Y:S04]  /*23d50*/  STL [R1+0x1e4], R10 ;  /* 0x0001e40a01007387 */ /* 0x0003e80000100800 */
[----:B------:R-:W-:Y:S01]  /*23d60*/  STL [R1+0x208], R23 ;  /* 0x0002081701007387 */ /* 0x000fe20000100800 */
[----:B-1----:R-:W-:-:S03]  /*23d70*/  IMAD.MOV.U32 R5, RZ, RZ, R10 ;  /* 0x000000ffff057224 */ /* 0x002fc600078e000a */
[----:B------:R-:W2:Y:S01]  /*23d80*/  LDL.LU R10, [R1+0x2e4] ;  /* 0x0002e400010a7983 */ /* 0x000ea20000300800 */
[----:B------:R-:W-:-:S03]  /*23d90*/  IMAD.MOV.U32 R4, RZ, RZ, R8 ;  /* 0x000000ffff047224 */ /* 0x000fc600078e0008 */
[----:B------:R-:W-:Y:S04]  /*23da0*/  STL [R1+0x204], R24 ;  /* 0x0002041801007387 */ /* 0x000fe80000100800 */
[----:B------:R-:W2:Y:S04]  /*23db0*/  LDL.LU R8, [R1+0x304] ;  /* 0x0003040001087983 */ /* 0x000ea80000300800 */
[----:B------:R1:W-:Y:S02]  /*23dc0*/  LDGSTS.E [R6+0x5800], desc[UR28][R4.64], P2 ;  /* 0x0580000004067fae */ /* 0x0003e400091a101c */
[----:B-1----:R-:W-:-:S02]  /*23dd0*/  IMAD.MOV.U32 R4, RZ, RZ, R23 ;  /* 0x000000ffff047224 */ /* 0x002fc400078e0017 */
[----:B------:R-:W-:-:S05]  /*23de0*/  IMAD.MOV.U32 R5, RZ, RZ, R24 ;  /* 0x000000ffff057224 */ /* 0x000fca00078e0018 */
[----:B------:R1:W-:Y:S01]  /*23df0*/  LDGSTS.E [R6+0x5c00], desc[UR28][R4.64], P2 ;  /* 0x05c0000004067fae */ /* 0x0003e200091a101c */
[----:B------:R-:W-:-:S04]  /*23e00*/  IADD3 R21, P3, PT, R21, UR54, RZ ;  /* 0x0000003615157c10 */ /* 0x000fc8000ff7e0ff */
[----:B------:R-:W-:Y:S01]  /*23e10*/  IADD3.X R22, PT, PT, R22, UR32, RZ, P3, !PT ;  /* 0x0000002016167c10 */ /* 0x000fe20009ffe4ff */
[----:B-1----:R-:W-:Y:S01]  /*23e20*/  IMAD.MOV.U32 R4, RZ, RZ, R21 ;  /* 0x000000ffff047224 */ /* 0x002fe200078e0015 */
[----:B------:R-:W-:-:S03]  /*23e30*/  IADD3 R19, P5, PT, R19, UR54, RZ ;  /* 0x0000003613137c10 */ /* 0x000fc6000ffbe0ff */
[----:B------:R-:W-:Y:S01]  /*23e40*/  IMAD.MOV.U32 R5, RZ, RZ, R22 ;  /* 0x000000ffff057224 */ /* 0x000fe200078e0016 */
[----:B------:R-:W-:Y:S02]  /*23e50*/  IADD3.X R20, PT, PT, R20, UR32, RZ, P5, !PT ;  /* 0x0000002014147c10 */ /* 0x000fe4000affe4ff */
[----:B------:R-:W-:Y:S02]  /*23e60*/  IADD3 R17, P3, PT, R17, UR54, RZ ;  /* 0x0000003611117c10 */ /* 0x000fe4000ff7e0ff */
[----:B------:R1:W-:Y:S01]  /*23e70*/  LDGSTS.E [R6+0x6000], desc[UR28][R4.64], P2 ;  /* 0x0600000004067fae */ /* 0x0003e200091a101c */
[----:B------:R-:W-:Y:S01]  /*23e80*/  IADD3 R15, P5, PT, R15, UR54, RZ ;  /* 0x000000360f0f7c10 */ /* 0x000fe2000ffbe0ff */
[----:B-1----:R-:W-:Y:S02]  /*23e90*/  IMAD.MOV.U32 R4, RZ, RZ, R19 ;  /* 0x000000ffff047224 */ /* 0x002fe400078e0013 */
[----:B------:R-:W-:-:S05]  /*23ea0*/  IMAD.MOV.U32 R5, RZ, RZ, R20 ;  /* 0x000000ffff057224 */ /* 0x000fca00078e0014 */
[----:B------:R1:W-:Y:S02]  /*23eb0*/  LDGSTS.E [R6+0x6400], desc[UR28][R4.64], P2 ;  /* 0x0640000004067fae */ /* 0x0003e400091a101c */
[----:B-1----:R-:W-:Y:S01]  /*23ec0*/  IMAD.MOV.U32 R4, RZ, RZ, R17 ;  /* 0x000000ffff047224 */ /* 0x002fe200078e0011 */
[----:B---3--:R-:W-:-:S05]  /*23ed0*/  IADD3.X R18, PT, PT, R18, UR32, RZ, P3, !PT ;  /* 0x0000002012127c10 */ /* 0x008fca0009ffe4ff */
[----:B------:R-:W-:Y:S01]  /*23ee0*/  IMAD.MOV.U32 R5, RZ, RZ, R18 ;  /* 0x000000ffff057224 */ /* 0x000fe200078e0012 */
[----:B----4-:R-:W-:-:S04]  /*23ef0*/  IADD3.X R16, PT, PT, R16, UR32, RZ, P5, !PT ;  /* 0x0000002010107c10 */ /* 0x010fc8000affe4ff */
[----:B------:R1:W-:Y:S01]  /*23f00*/  LDGSTS.E [R6+0x6800], desc[UR28][R4.64], P2 ;  /* 0x0680000004067fae */ /* 0x0003e200091a101c */
[----:B-----5:R-:W-:-:S04]  /*23f10*/  IADD3 R13, P3, PT, R13, UR54, RZ ;  /* 0x000000360d0d7c10 */ /* 0x020fc8000ff7e0ff */
[----:B------:R-:W-:Y:S01]  /*23f20*/  IADD3.X R14, PT, PT, R14, UR32, RZ, P3, !PT ;  /* 0x000000200e0e7c10 */ /* 0x000fe20009ffe4ff */
[----:B-1----:R-:W-:Y:S02]  /*23f30*/  IMAD.MOV.U32 R4, RZ, RZ, R15 ;  /* 0x000000ffff047224 */ /* 0x002fe400078e000f */
[----:B------:R-:W-:-:S05]  /*23f40*/  IMAD.MOV.U32 R5, RZ, RZ, R16 ;  /* 0x000000ffff057224 */ /* 0x000fca00078e0010 */
[----:B------:R1:W-:Y:S04]  /*23f50*/  LDGSTS.E [R6+0x6c00], desc[UR28][R4.64], P2 ;  /* 0x06c0000004067fae */ /* 0x0003e800091a101c */
[----:B------:R-:W-:Y:S01]  /*23f60*/  STL [R1+0x228], R21 ;  /* 0x0002281501007387 */ /* 0x000fe20000100800 */
[----:B--2---:R-:W-:Y:S01]  /*23f70*/  IADD3 R11, P5, PT, R11, UR54, RZ ;  /* 0x000000360b0b7c10 */ /* 0x004fe2000ffbe0ff */
[----:B-1----:R-:W-:Y:S02]  /*23f80*/  IMAD.MOV.U32 R4, RZ, RZ, R13 ;  /* 0x000000ffff047224 */ /* 0x002fe400078e000d */
[----:B------:R-:W-:Y:S01]  /*23f90*/  IMAD.MOV.U32 R5, RZ, RZ, R14 ;  /* 0x000000ffff057224 */ /* 0x000fe200078e000e */
[----:B------:R-:W-:Y:S01]  /*23fa0*/  IADD3.X R12, PT, PT, R12, UR32, RZ, P5, !PT ;  /* 0x000000200c0c7c10 */ /* 0x000fe2000affe4ff */
[----:B------:R-:W-:Y:S04]  /*23fb0*/  STL [R1+0x224], R22 ;  /* 0x0002241601007387 */ /* 0x000fe80000100800 */
[----:B------:R1:W-:Y:S04]  /*23fc0*/  LDGSTS.E [R6+0x7000], desc[UR28][R4.64], P2 ;  /* 0x0700000004067fae */ /* 0x0003e800091a101c */
[----:B------:R-:W-:Y:S01]  /*23fd0*/  STL [R1+0x248], R19 ;  /* 0x0002481301007387 */ /* 0x000fe20000100800 */
[----:B------:R-:W-:Y:S01]  /*23fe0*/  IADD3 R9, P3, PT, R9, UR54, RZ ;  /* 0x0000003609097c10 */ /* 0x000fe2000ff7e0ff */
[----:B-1----:R-:W-:-:S02]  /*23ff0*/  IMAD.MOV.U32 R4, RZ, RZ, R11 ;  /* 0x000000ffff047224 */ /* 0x002fc400078e000b */
[----:B------:R-:W-:Y:S01]  /*24000*/  STL [R1+0x244], R20 ;  /* 0x0002441401007387 */ /* 0x000fe20000100800 */
[----:B------:R-:W-:Y:S01]  /*24010*/  IMAD.MOV.U32 R5, RZ, RZ, R12 ;  /* 0x000000ffff057224 */ /* 0x000fe200078e000c */
[----:B------:R-:W-:Y:S02]  /*24020*/  IADD3 R7, P5, PT, R7, UR54, RZ ;  /* 0x0000003607077c10 */ /* 0x000fe4000ffbe0ff */
[----:B------:R-:W-:Y:S04]  /*24030*/  STL [R1+0x268], R17 ;  /* 0x0002681101007387 */ /* 0x000fe80000100800 */
[----:B------:R-:W-:Y:S04]  /*24040*/  STL [R1+0x264], R18 ;  /* 0x0002641201007387 */ /* 0x000fe80000100800 */
[----:B------:R-:W-:Y:S04]  /*24050*/  STL [R1+0x288], R15 ;  /* 0x0002880f01007387 */ /* 0x000fe80000100800 */
[----:B------:R-:W-:Y:S04]  /*24060*/  STL [R1+0x284], R16 ;  /* 0x0002841001007387 */ /* 0x000fe80000100800 */
[----:B------:R1:W-:Y:S01]  /*24070*/  LDGSTS.E [R6+0x7400], desc[UR28][R4.64], P2 ;  /* 0x0740000004067fae */ /* 0x0003e200091a101c */
[----:B------:R-:W-:-:S03]  /*24080*/  IADD3.X R10, PT, PT, R10, UR32, RZ, P3, !PT ;  /* 0x000000200a0a7c10 */ /* 0x000fc60009ffe4ff */
[----:B------:R-:W-:Y:S04]  /*24090*/  STL [R1+0x2a8], R13 ;  /* 0x0002a80d01007387 */ /* 0x000fe80000100800 */
[----:B------:R-:W-:Y:S01]  /*240a0*/  STL [R1+0x2a4], R14 ;  /* 0x0002a40e01007387 */ /* 0x000fe20000100800 */
[----:B-1----:R-:W-:Y:S01]  /*240b0*/  IMAD.MOV.U32 R4, RZ, RZ, R9 ;  /* 0x000000ffff047224 */ /* 0x002fe200078e0009 */
[----:B------:R-:W-:Y:S01]  /*240c0*/  IADD3.X R8, PT, PT, R8, UR32, RZ, P5, !PT ;  /* 0x0000002008087c10 */ /* 0x000fe2000affe4ff */
[----:B------:R-:W-:Y:S01]  /*240d0*/  IMAD.MOV.U32 R5, RZ, RZ, R10 ;  /* 0x000000ffff057224 */ /* 0x000fe200078e000a */
[----:B------:R-:W-:Y:S04]  /*240e0*/  STL [R1+0x2c8], R11 ;  /* 0x0002c80b01007387 */ /* 0x000fe80000100800 */
[----:B------:R-:W-:Y:S04]  /*240f0*/  STL [R1+0x2c4], R12 ;  /* 0x0002c40c01007387 */ /* 0x000fe80000100800 */
[----:B------:R-:W-:Y:S04]  /*24100*/  STL [R1+0x2e8], R9 ;  /* 0x0002e80901007387 */ /* 0x000fe80000100800 */
[----:B------:R-:W-:Y:S04]  /*24110*/  STL [R1+0x2e4], R10 ;  /* 0x0002e40a01007387 */ /* 0x000fe80000100800 */
[----:B------:R1:W-:Y:S04]  /*24120*/  LDGSTS.E [R6+0x7800], desc[UR28][R4.64], P2 ;  /* 0x0780000004067fae */ /* 0x0003e800091a101c */
[----:B------:R2:W-:Y:S01]  /*24130*/  STL [R1+0x308], R7 ;  /* 0x0003080701007387 */ /* 0x0005e20000100800 */
[----:B-1----:R-:W-:-:S02]  /*24140*/  IMAD.MOV.U32 R4, RZ, RZ, R7 ;  /* 0x000000ffff047224 */ /* 0x002fc400078e0007 */
[----:B------:R-:W-:Y:S01]  /*24150*/  IMAD.MOV.U32 R5, RZ, RZ, R8 ;  /* 0x000000ffff057224 */ /* 0x000fe200078e0008 */
[----:B--2---:R-:W-:Y:S01]  /*24160*/  LOP3.LUT R7, R2, 0x20, RZ, 0x3c, !PT ;  /* 0x0000002002077812 */ /* 0x004fe200078e3cff */
[----:B------:R1:W-:Y:S04]  /*24170*/  STL [R1+0x304], R8 ;  /* 0x0003040801007387 */ /* 0x0003e80000100800 */
[----:B------:R2:W-:Y:S04]  /*24180*/  LDGSTS.E [R6+0x7c00], desc[UR28][R4.64], P2 ;  /* 0x07c0000004067fae */ /* 0x0005e800091a101c */
[----:B------:R-:W3:Y:S01]  /*24190*/  LDL.LU R9, [R1+0xc] ;  /* 0x00000c0001097983 */ /* 0x000ee20000300800 */
[----:B--2---:R-:W-:-:S03]  /*241a0*/  VIADD R6, R7, UR7 ;  /* 0x0000000707067c36 */ /* 0x004fc60008000000 */
[----:B------:R-:W2:Y:S04]  /*241b0*/  LDL.LU R7, [R1+0x10] ;  /* 0x0000100001077983 */ /* 0x000ea80000300800 */
[----:B------:R-:W4:Y:S04]  /*241c0*/  LDL.LU R12, [R1+0x2c] ;  /* 0x00002c00010c7983 */ /* 0x000f280000300800 */
[----:B------:R-:W5:Y:S04]  /*241d0*/  LDL.LU R11, [R1+0x30] ;  /* 0x00003000010b7983 */ /* 0x000f680000300800 */
[----:B------:R-:W4:Y:S04]  /*241e0*/  LDL.LU R17, [R1+0x4c] ;  /* 0x00004c0001117983 */ /* 0x000f280000300800 */
[----:B-1----:R-:W4:Y:S04]  /*241f0*/  LDL.LU R8, [R1+0x50] ;  /* 0x0000500001087983 */ /* 0x002f280000300800 */
[----:B------:R-:W4:Y:S04]  /*24200*/  LDL.LU R18, [R1+0x6c] ;  /* 0x00006c0001127983 */ /* 0x000f280000300800 */
[----:B------:R-:W4:Y:S04]  /*24210*/  LDL.LU R10, [R1+0x70] ;  /* 0x00007000010a7983 */ /* 0x000f280000300800 */
[----:B------:R-:W4:Y:S04]  /*24220*/  LDL.LU R15, [R1+0x8c] ;  /* 0x00008c00010f7983 */ /* 0x000f280000300800 */
[----:B------:R-:W4:Y:S01]  /*24230*/  LDL.LU R13, [R1+0x90] ;  /* 0x00009000010d7983 */ /* 0x000f220000300800 */
[----:B------:R-:W-:-:S02]  /*24240*/  IADD3 R201, P3, PT, R201, UR54, RZ ;  /* 0x00000036c9c97c10 */ /* 0x000fc4000ff7e0ff */
[----:B------:R-:W-:Y:S01]  /*24250*/  IADD3 R209, P5, PT, R209, UR54, RZ ;  /* 0x00000036d1d17c10 */ /* 0x000fe2000ffbe0ff */
[----:B------:R-:W4:Y:S01]  /*24260*/  LDL.LU R14, [R1+0xb0] ;  /* 0x0000b000010e7983 */ /* 0x000f220000300800 */
[----:B------:R-:W-:Y:S01]  /*24270*/  IADD3.X R200, PT, PT, R200, UR32, RZ, P3, !PT ;  /* 0x00000020c8c87c10 */ /* 0x000fe20009ffe4ff */
[----:B------:R-:W-:Y:S01]  /*24280*/  IMAD.MOV.U32 R4, RZ, RZ, R201 ;  /* 0x000000ffff047224 */ /* 0x000fe200078e00c9 */
[----:B------:R-:W-:Y:S01]  /*24290*/  IADD3.X R208, PT, PT, R208, UR32, RZ, P5, !PT ;  /* 0x00000020d0d07c10 */ /* 0x000fe2000affe4ff */
[----:B------:R-:W4:Y:S02]  /*242a0*/  LDL.LU R19, [R1+0xd0] ;  /* 0x0000d00001137983 */ /* 0x000f240000300800 */
[----:B------:R-:W-:Y:S01]  /*242b0*/  IMAD.MOV.U32 R5, RZ, RZ, R200 ;  /* 0x000000ffff057224 */ /* 0x000fe200078e00c8 */
[----:B------:R-:W-:-:S04]  /*242c0*/  IADD3 R217, P3, PT, R217, UR54, RZ ;  /* 0x00000036d9d97c10 */ /* 0x000fc8000ff7e0ff */
[----:B------:R1:W-:Y:S01]  /*242d0*/  LDGSTS.E [R6+0x100], desc[UR28][R4.64], P2 ;  /* 0x0010000004067fae */ /* 0x0003e200091a101c */
[----:B------:R-:W-:Y:S02]  /*242e0*/  IADD3.X R216, PT, PT, R216, UR32, RZ, P3, !PT ;  /* 0x00000020d8d87c10 */ /* 0x000fe40009ffe4ff */
[----:B------:R-:W-:Y:S01]  /*242f0*/  IADD3 R225, P5, PT, R225, UR54, RZ ;  /* 0x00000036e1e17c10 */ /* 0x000fe2000ffbe0ff */
[----:B-1----:R-:W-:Y:S02]  /*24300*/  IMAD.MOV.U32 R4, RZ, RZ, R209 ;  /* 0x000000ffff047224 */ /* 0x002fe400078e00d1 */
[----:B------:R-:W-:Y:S01]  /*24310*/  IMAD.MOV.U32 R5, RZ, RZ, R208 ;  /* 0x000000ffff057224 */ /* 0x000fe200078e00d0 */
[----:B------:R-:W-:-:S04]  /*24320*/  IADD3.X R224, PT, PT, R224, UR32, RZ, P5, !PT ;  /* 0x00000020e0e07c10 */ /* 0x000fc8000affe4ff */
[----:B------:R1:W-:Y:S01]  /*24330*/  LDGSTS.E [R6+0x500], desc[UR28][R4.64], P2 ;  /* 0x0050000004067fae */ /* 0x0003e200091a101c */
        /* <DEDUP_REMOVED lines=11> */
[----:B------:R-:W-:Y:S01]  /*243f0*/  IADD3.X R248, PT, PT, R248, UR32, RZ, P3, !PT ;  /* 0x00000020f8f87c10 */ /* 0x000fe20009ffe4ff */
[----:B-1----:R-:W-:Y:S02]  /*24400*/  IMAD.MOV.U32 R4, RZ, RZ, R233 ;  /* 0x000000ffff047224 */ /* 0x002fe400078e00e9 */
[----:B------:R-:W-:-:S05]  /*24410*/  IMAD.MOV.U32 R5, RZ, RZ, R232 ;  /* 0x000000ffff057224 */ /* 0x000fca00078e00e8 */
[----:B------:R1:W-:Y:S02]  /*24420*/  LDGSTS.E [R6+0x1100], desc[UR28][R4.64], P2 ;  /* 0x0110000004067fae */ /* 0x0003e400091a101c */
[----:B-1----:R-:W-:Y:S02]  /*24430*/  IMAD.MOV.U32 R4, RZ, RZ, R241 ;  /* 0x000000ffff047224 */ /* 0x002fe400078e00f1 */
[----:B------:R-:W-:-:S05]  /*24440*/  IMAD.MOV.U32 R5, RZ, RZ, R240 ;  /* 0x000000ffff057224 */ /* 0x000fca00078e00f0 */
[----:B------:R1:W-:Y:S02]  /*24450*/  LDGSTS.E [R6+0x1500], desc[UR28][R4.64], P2 ;  /* 0x0150000004067fae */ /* 0x0003e400091a101c */
[----:B-1----:R-:W-:Y:S02]  /*24460*/  IMAD.MOV.U32 R4, RZ, RZ, R249 ;  /* 0x000000ffff047224 */ /* 0x002fe400078e00f9 */
[----:B------:R-:W-:-:S05]  /*24470*/  IMAD.MOV.U32 R5, RZ, RZ, R248 ;  /* 0x000000ffff057224 */ /* 0x000fca00078e00f8 */
[----:B------:R1:W-:Y:S01]  /*24480*/  LDGSTS.E [R6+0x1900], desc[UR28][R4.64], P2 ;  /* 0x0190000004067fae */ /* 0x0003e200091a101c */
[----:B--2---:R-:W-:-:S04]  /*24490*/  IADD3 R7, P5, PT, R7, UR54, RZ ;  /* 0x0000003607077c10 */ /* 0x004fc8000ffbe0ff */
[----:B---3--:R-:W-:Y:S01]  /*244a0*/  IADD3.X R9, PT, PT, R9, UR32, RZ, P5, !PT ;  /* 0x0000002009097c10 */ /* 0x008fe2000affe4ff */
[----:B------:R2:W-:Y:S04]  /*244b0*/  STL [R1+0x10], R7 ;  /* 0x0000100701007387 */ /* 0x0005e80000100800 */
[----:B------:R3:W-:Y:S01]  /*244c0*/  STL [R1+0xc], R9 ;  /* 0x00000c0901007387 */ /* 0x0007e20000100800 */
[----:B-----5:R-:W-:-:S03]  /*244d0*/  IADD3 R11, P3, PT, R11, UR54, RZ ;  /* 0x000000360b0b7c10 */ /* 0x020fc6000ff7e0ff */
[----:B------:R-:W5:Y:S01]  /*244e0*/  LDL.LU R16, [R1+0xac] ;  /* 0x0000ac0001107983 */ /* 0x000f620000300800 */
[----:B-1----:R-:W-:-:S03]  /*244f0*/  IMAD.MOV.U32 R4, RZ, RZ, R7 ;  /* 0x000000ffff047224 */ /* 0x002fc600078e0007 */
[----:B------:R-:W5:Y:S01]  /*24500*/  LDL.LU R20, [R1+0xcc] ;  /* 0x0000cc0001147983 */ /* 0x000f620000300800 */
[----:B------:R-:W-:Y:S01]  /*24510*/  IMAD.MOV.U32 R5, RZ, RZ, R9 ;  /* 0x000000ffff057224 */ /* 0x000fe200078e0009 */
[----:B----4-:R-:W-:Y:S02]  /*24520*/  IADD3.X R12, PT, PT, R12, UR32, RZ, P3, !PT ;  /* 0x000000200c0c7c10 */ /* 0x010fe40009ffe4ff */
[----:B------:R-:W-:Y:S01]  /*24530*/  IADD3 R8, P5, PT, R8, UR54, RZ ;  /* 0x0000003608087c10 */ /* 0x000fe2000ffbe0ff */
[----:B--2---:R-:W2:Y:S04]  /*24540*/  LDL.LU R7, [R1+0xf0] ;  /* 0x0000f00001077983 */ /* 0x004ea80000300800 */
[----:B---3--:R-:W3:Y:S01]  /*24550*/  LDL.LU R9, [R1+0x110] ;  /* 0x0001100001097983 */ /* 0x008ee20000300800 */
[----:B------:R-:W-:-:S03]  /*24560*/  IADD3.X R17, PT, PT, R17, UR32, RZ, P5, !PT ;  /* 0x0000002011117c10 */ /* 0x000fc6000affe4ff */
[----:B------:R1:W-:Y:S04]  /*24570*/  STL [R1+0x30], R11 ;  /* 0x0000300b01007387 */ /* 0x0003e80000100800 */
[----:B------:R4:W-:Y:S04]  /*24580*/  LDGSTS.E [R6+0x1d00], desc[UR28][R4.64], P2 ;  /* 0x01d0000004067fae */ /* 0x0009e800091a101c */
[----:B------:R1:W-:Y:S04]  /*24590*/  STL [R1+0x2c], R12 ;  /* 0x00002c0c01007387 */ /* 0x0003e80000100800 */
[----:B------:R-:W-:Y:S01]  /*245a0*/  STL [R1+0x50], R8 ;  /* 0x0000500801007387 */ /* 0x000fe20000100800 */
[----:B----4-:R-:W-:-:S03]  /*245b0*/  IMAD.MOV.U32 R4, RZ, RZ, R11 ;  /* 0x000000ffff047224 */ /* 0x010fc600078e000b */
[----:B-1----:R-:W4:Y:S01]  /*245c0*/  LDL.LU R11, [R1+0xec] ;  /* 0x0000ec00010b7983 */ /* 0x002f220000300800 */
[----:B------:R-:W-:-:S03]  /*245d0*/  IMAD.MOV.U32 R5, RZ, RZ, R12 ;  /* 0x000000ffff057224 */ /* 0x000fc600078e000c */
[----:B------:R1:W-:Y:S01]  /*245e0*/  STL [R1+0x4c], R17 ;  /* 0x00004c1101007387 */ /* 0x0003e20000100800 */
[----:B------:R-:W-:-:S03]  /*245f0*/  IADD3 R10, P3, PT, R10, UR54, RZ ;  /* 0x000000360a0a7c10 */ /* 0x000fc6000ff7e0ff */
[----:B------:R-:W4:Y:S01]  /*24600*/  LDL.LU R12, [R1+0x10c] ;  /* 0x00010c00010c7983 */ /* 0x000f220000300800 */
[----:B------:R-:W-:-:S03]  /*24610*/  IADD3.X R18, PT, PT, R18, UR32, RZ, P3, !PT ;  /* 0x0000002012127c10 */ /* 0x000fc60009ffe4ff */
[----:B------:R1:W-:Y:S01]  /*24620*/  LDGSTS.E [R6+0x2100], desc[UR28][R4.64], P2 ;  /* 0x0210000004067fae */ /* 0x0003e200091a101c */
[----:B------:R-:W-:-:S04]  /*24630*/  IADD3 R13, P5, PT, R13, UR54, RZ ;  /* 0x000000360d0d7c10 */ /* 0x000fc8000ffbe0ff */
[----:B------:R-:W-:Y:S01]  /*24640*/  IADD3.X R15, PT, PT, R15, UR32, RZ, P5, !PT ;  /* 0x000000200f0f7c10 */ /* 0x000fe2000affe4ff */
[----:B-1----:R-:W-:Y:S02]  /*24650*/  IMAD.MOV.U32 R4, RZ, RZ, R8 ;  /* 0x000000ffff047224 */ /* 0x002fe400078e0008 */
[----:B------:R-:W-:Y:S02]  /*24660*/  IMAD.MOV.U32 R5, RZ, RZ, R17 ;  /* 0x000000ffff057224 */ /* 0x000fe400078e0011 */
[----:B------:R-:W4:Y:S04]  /*24670*/  LDL.LU R17, [R1+0x130] ;  /* 0x0001300001117983 */ /* 0x000f280000300800 */
[----:B------:R-:W4:Y:S04]  /*24680*/  LDL.LU R8, [R1+0x150] ;  /* 0x0001500001087983 */ /* 0x000f280000300800 */
[----:B------:R-:W-:Y:S04]  /*24690*/  STL [R1+0x70], R10 ;  /* 0x0000700a01007387 */ /* 0x000fe80000100800 */
[----:B------:R1:W-:Y:S04]  /*246a0*/  LDGSTS.E [R6+0x2500], desc[UR28][R4.64], P2 ;  /* 0x0250000004067fae */ /* 0x0003e800091a101c */
[----:B------:R1:W-:Y:S04]  /*246b0*/  STL [R1+0x6c], R18 ;  /* 0x00006c1201007387 */ /* 0x0003e80000100800 */
[----:B------:R-:W-:Y:S01]  /*246c0*/  STL [R1+0x90], R13 ;  /* 0x0000900d01007387 */ /* 0x000fe20000100800 */
[----:B-1----:R-:W-:-:S03]  /*246d0*/  IMAD.MOV.U32 R5, RZ, RZ, R18 ;  /* 0x000000ffff057224 */ /* 0x002fc600078e0012 */
[----:B------:R-:W4:Y:S01]  /*246e0*/  LDL.LU R18, [R1+0x12c] ;  /* 0x00012c0001127983 */ /* 0x000f220000300800 */
[----:B------:R-:W-:-:S03]  /*246f0*/  IMAD.MOV.U32 R4, RZ, RZ, R10 ;  /* 0x000000ffff047224 */ /* 0x000fc600078e000a */
[----:B------:R1:W-:Y:S04]  /*24700*/  STL [R1+0x8c], R15 ;  /* 0x00008c0f01007387 */ /* 0x0003e80000100800 */
[----:B------:R-:W4:Y:S01]  /*24710*/  LDL.LU R10, [R1+0x14c] ;  /* 0x00014c00010a7983 */ /* 0x000f220000300800 */
[----:B------:R-:W-:Y:S02]  /*24720*/  IADD3 R14, P3, PT, R14, UR54, RZ ;  /* 0x000000360e0e7c10 */ /* 0x000fe4000ff7e0ff */
[----:B------:R-:W-:Y:S01]  /*24730*/  IADD3 R19, P5, PT, R19, UR54, RZ ;  /* 0x0000003613137c10 */ /* 0x000fe2000ffbe0ff */
[----:B------:R1:W-:Y:S02]  /*24740*/  LDGSTS.E [R6+0x2900], desc[UR28][R4.64], P2 ;  /* 0x0290000004067fae */ /* 0x0003e400091a101c */
[----:B-1----:R-:W-:-:S02]  /*24750*/  IMAD.MOV.U32 R4, RZ, RZ, R13 ;  /* 0x000000ffff047224 */ /* 0x002fc400078e000d */
[----:B------:R-:W-:Y:S02]  /*24760*/  IMAD.MOV.U32 R5, RZ, RZ, R15 ;  /* 0x000000ffff057224 */ /* 0x000fe400078e000f */
[----:B------:R-:W4:Y:S04]  /*24770*/  LDL.LU R15, [R1+0x170] ;  /* 0x00017000010f7983 */ /* 0x000f280000300800 */
[----:B------:R-:W4:Y:S04]  /*24780*/  LDL.LU R13, [R1+0x190] ;  /* 0x00019000010d7983 */ /* 0x000f280000300800 */
[----:B------:R-:W-:Y:S04]  /*24790*/  STL [R1+0xb0], R14 ;  /* 0x0000b00e01007387 */ /* 0x000fe80000100800 */
[----:B------:R1:W-:Y:S02]  /*247a0*/  LDGSTS.E [R6+0x2d00], desc[UR28][R4.64], P2 ;  /* 0x02d0000004067fae */ /* 0x0003e400091a101c */
[----:B-1----:R-:W-:Y:S01]  /*247b0*/  IMAD.MOV.U32 R4, RZ, RZ, R14 ;  /* 0x000000ffff047224 */ /* 0x002fe200078e000e */
[----:B-----5:R-:W-:-:S02]  /*247c0*/  IADD3.X R16, PT, PT, R16, UR32, RZ, P3, !PT ;  /* 0x0000002010107c10 */ /* 0x020fc40009ffe4ff */
[----:B------:R-:W-:-:S03]  /*247d0*/  IADD3.X R20, PT, PT, R20, UR32, RZ, P5, !PT ;  /* 0x0000002014147c10 */ /* 0x000fc6000affe4ff */
[----:B------:R1:W-:Y:S01]  /*247e0*/  STL [R1+0xac], R16 ;  /* 0x0000ac1001007387 */ /* 0x0003e20000100800 */
[----:B------:R-:W-:-:S03]  /*247f0*/  IMAD.MOV.U32 R5, RZ, RZ, R16 ;  /* 0x000000ffff057224 */ /* 0x000fc600078e0010 */
[----:B------:R-:W-:Y:S01]  /*24800*/  STL [R1+0xd0], R19 ;  /* 0x0000d01301007387 */ /* 0x000fe20000100800 */
[----:B--2---:R-:W-:-:S03]  /*24810*/  IADD3 R7, P3, PT, R7, UR54, RZ ;  /* 0x0000003607077c10 */ /* 0x004fc6000ff7e0ff */
[----:B------:R2:W-:Y:S04]  /*24820*/  LDGSTS.E [R6+0x3100], desc[UR28][R4.64], P2 ;  /* 0x0310000004067fae */ /* 0x0005e800091a101c */
[----:B-1----:R-:W5:Y:S04]  /*24830*/  LDL.LU R16, [R1+0x16c] ;  /* 0x00016c0001107983 */ /* 0x002f680000300800 */
[----:B------:R-:W-:Y:S04]  /*24840*/  STL [R1+0xcc], R20 ;  /* 0x0000cc1401007387 */ /* 0x000fe80000100800 */
[----:B------:R-:W5:Y:S01]  /*24850*/  LDL.LU R14, [R1+0x18c] ;  /* 0x00018c00010e7983 */ /* 0x000f620000300800 */
[----:B--2---:R-:W-:-:S02]  /*24860*/  IMAD.MOV.U32 R4, RZ, RZ, R19 ;  /* 0x000000ffff047224 */ /* 0x004fc400078e0013 */
[----:B------:R-:W-:Y:S01]  /*24870*/  IMAD.MOV.U32 R5, RZ, RZ, R20 ;  /* 0x000000ffff057224 */ /* 0x000fe200078e0014 */
[----:B---3--:R-:W-:Y:S01]  /*24880*/  IADD3 R9, P5, PT, R9, UR54, RZ ;  /* 0x0000003609097c10 */ /* 0x008fe2000ffbe0ff */
[----:B------:R-:W-:Y:S04]  /*24890*/  STL [R1+0xf0], R7 ;  /* 0x0000f00701007387 */ /* 0x000fe80000100800 */
[----:B------:R1:W-:Y:S01]  /*248a0*/  LDGSTS.E [R6+0x3500], desc[UR28][R4.64], P2 ;  /* 0x0350000004067fae */ /* 0x0003e200091a101c */
[----:B----4-:R-:W-:-:S05]  /*248b0*/  IADD3.X R11, PT, PT, R11, UR32, RZ, P3, !PT ;  /* 0x000000200b0b7c10 */ /* 0x010fca0009ffe4ff */
[----:B------:R2:W-:Y:S01]  /*248c0*/  STL [R1+0xec], R11 ;  /* 0x0000ec0b01007387 */ /* 0x0005e20000100800 */
[----:B------:R-:W-:-:S03]  /*248d0*/  IADD3.X R12, PT, PT, R12, UR32, RZ, P5, !PT ;  /* 0x000000200c0c7c10 */ /* 0x000fc6000affe4ff */
[----:B------:R-:W-:Y:S01]  /*248e0*/  STL [R1+0x110], R9 ;  /* 0x0001100901007387 */ /* 0x000fe20000100800 */
[----:B-1----:R-:W-:Y:S02]  /*248f0*/  IMAD.MOV.U32 R4, RZ, RZ, R7 ;  /* 0x000000ffff047224 */ /* 0x002fe400078e0007 */
[----:B------:R-:W-:Y:S02]  /*24900*/  IMAD.MOV.U32 R5, RZ, RZ, R11 ;  /* 0x000000ffff057224 */ /* 0x000fe400078e000b */
[----:B--2---:R-:W2:Y:S04]  /*24910*/  LDL.LU R11, [R1+0x1b0] ;  /* 0x0001b000010b7983 */ /* 0x004ea80000300800 */
[----:B------:R1:W-:Y:S04]  /*24920*/  STL [R1+0x10c], R12 ;  /* 0x00010c0c01007387 */ /* 0x0003e80000100800 */
[----:B------:R3:W-:Y:S04]  /*24930*/  LDGSTS.E [R6+0x3900], desc[UR28][R4.64], P2 ;  /* 0x0390000004067fae */ /* 0x0007e800091a101c */
[----:B------:R-:W4:Y:S01]  /*24940*/  LDL.LU R7, [R1+0x1d0] ;  /* 0x0001d00001077983 */ /* 0x000f220000300800 */
[----:B------:R-:W-:Y:S01]  /*24950*/  IADD3 R17, P3, PT, R17, UR54, RZ ;  /* 0x0000003611117c10 */ /* 0x000fe2000ff7e0ff */
[----:B---3--:R-:W-:-:S02]  /*24960*/  IMAD.MOV.U32 R5, RZ, RZ, R12 ;  /* 0x000000ffff057224 */ /* 0x008fc400078e000c */
[----:B-1----:R-:W3:Y:S01]  /*24970*/  LDL.LU R12, [R1+0x1ac] ;  /* 0x0001ac00010c7983 */ /* 0x002ee20000300800 */
[----:B------:R-:W-:Y:S01]  /*24980*/  IMAD.MOV.U32 R4, RZ, RZ, R9 ;  /* 0x000000ffff047224 */ /* 0x000fe200078e0009 */
[----:B------:R-:W-:Y:S02]  /*24990*/  IADD3 R8, P5, PT, R8, UR54, RZ ;  /* 0x0000003608087c10 */ /* 0x000fe4000ffbe0ff */
[----:B------:R-:W3:Y:S04]  /*249a0*/  LDL.LU R9, [R1+0x1cc] ;  /* 0x0001cc0001097983 */ /* 0x000ee80000300800 */
[----:B------:R1:W-:Y:S01]  /*249b0*/  LDGSTS.E [R6+0x3d00], desc[UR28][R4.64], P2 ;  /* 0x03d0000004067fae */ /* 0x0003e200091a101c */
[----:B------:R-:W-:Y:S01]  /*249c0*/  IADD3.X R18, PT, PT, R18, UR32, RZ, P3, !PT ;  /* 0x0000002012127c10 */ /* 0x000fe20009ffe4ff */
[----:B-1----:R-:W-:-:S04]  /*249d0*/  IMAD.MOV.U32 R4, RZ, RZ, R17 ;  /* 0x000000ffff047224 */ /* 0x002fc800078e0011 */
[----:B------:R-:W-:Y:S01]  /*249e0*/  IMAD.MOV.U32 R5, RZ, RZ, R18 ;  /* 0x000000ffff057224 */ /* 0x000fe200078e0012 */
[----:B------:R-:W-:Y:S01]  /*249f0*/  STL [R1+0x130], R17 ;  /* 0x0001301101007387 */ /* 0x000fe20000100800 */
[----:B------:R-:W-:-:S03]  /*24a00*/  IADD3.X R10, PT, PT, R10, UR32, RZ, P5, !PT ;  /* 0x000000200a0a7c10 */ /* 0x000fc6000affe4ff */
[----:B------:R-:W-:Y:S04]  /*24a10*/  STL [R1+0x12c], R18 ;  /* 0x00012c1201007387 */ /* 0x000fe80000100800 */
[----:B------:R-:W-:Y:S04]  /*24a20*/  STL [R1+0x150], R8 ;  /* 0x0001500801007387 */ /* 0x000fe80000100800 */
[----:B------:R1:W-:Y:S04]  /*24a30*/  LDGSTS.E [R6+0x4100], desc[UR28][R4.64], P2 ;  /* 0x0410000004067fae */ /* 0x0003e800091a101c */
[----:B------:R1:W-:Y:S02]  /*24a40*/  STL [R1+0x14c], R10 ;  /* 0x00014c0a01007387 */ /* 0x0003e40000100800 */
[----:B-1----:R-:W-:-:S02]  /*24a50*/  IMAD.MOV.U32 R5, RZ, RZ, R10 ;  /* 0x000000ffff057224 */ /* 0x002fc400078e000a */
[----:B------:R-:W-:Y:S01]  /*24a60*/  IMAD.MOV.U32 R4, RZ, RZ, R8 ;  /* 0x000000ffff047224 */ /* 0x000fe200078e0008 */
[----:B------:R-:W3:Y:S04]  /*24a70*/  LDL.LU R10, [R1+0x1ec] ;  /* 0x0001ec00010a7983 */ /* 0x000ee80000300800 */
[----:B------:R-:W3:Y:S04]  /*24a80*/  LDL.LU R8, [R1+0x1f0] ;  /* 0x0001f00001087983 */ /* 0x000ee80000300800 */
[----:B------:R-:W3:Y:S04]  /*24a90*/  LDL.LU R24, [R1+0x20c] ;  /* 0x00020c0001187983 */ /* 0x000ee80000300800 */
[----:B------:R-:W3:Y:S01]  /*24aa0*/  LDL.LU R23, [R1+0x210] ;  /* 0x0002100001177983 */ /* 0x000ee20000300800 */
        /* <DEDUP_REMOVED lines=10> */
[----:B------:R-:W3:Y:S04]  /*24b50*/  LDL.LU R22, [R1+0x22c] ;  /* 0x00022c0001167983 */ /* 0x000ee80000300800 */
[----:B------:R-:W3:Y:S04]  /*24b60*/  LDL.LU R21, [R1+0x230] ;  /* 0x0002300001157983 */ /* 0x000ee80000300800 */
[----:B------:R-:W3:Y:S04]  /*24b70*/  LDL.LU R20, [R1+0x24c] ;  /* 0x00024c0001147983 */ /* 0x000ee80000300800 */
[----:B------:R-:W3:Y:S01]  /*24b80*/  LDL.LU R19, [R1+0x250] ;  /* 0x0002500001137983 */ /* 0x000ee20000300800 */
[----:B--2---:R-:W-:-:S03]  /*24b90*/  IADD3 R11, P3, PT, R11, UR54, RZ ;  /* 0x000000360b0b7c10 */ /* 0x004fc6000ff7e0ff */
[----:B------:R-:W2:Y:S01]  /*24ba0*/  LDL.LU R17, [R1+0x270] ;  /* 0x0002700001117983 */ /* 0x000ea20000300800 */
[----:B------:R-:W-:-:S03]  /*24bb0*/  IMAD.MOV.U32 R5, RZ, RZ, R16 ;  /* 0x000000ffff057224 */ /* 0x000fc600078e0010 */
[----:B------:R-:W2:Y:S04]  /*24bc0*/  LDL.LU R15, [R1+0x290] ;  /* 0x00029000010f7983 */ /* 0x000ea80000300800 */
[----:B------:R-:W-:Y:S01]  /*24bd0*/  STL [R1+0x1b0], R11 ;  /* 0x0001b00b01007387 */ /* 0x000fe20000100800 */
[----:B----4-:R-:W-:-:S03]  /*24be0*/  IADD3 R7, P5, PT, R7, UR54, RZ ;  /* 0x0000003607077c10 */ /* 0x010fc6000ffbe0ff */
[----:B------:R4:W-:Y:S01]  /*24bf0*/  LDGSTS.E [R6+0x4900], desc[UR28][R4.64], P2 ;  /* 0x0490000004067fae */ /* 0x0009e200091a101c */
[----:B---3--:R-:W-:-:S05]  /*24c00*/  IADD3.X R12, PT, PT, R12, UR32, RZ, P3, !PT ;  /* 0x000000200c0c7c10 */ /* 0x008fca0009ffe4ff */
[----:B------:R3:W-:Y:S01]  /*24c10*/  STL [R1+0x1ac], R12 ;  /* 0x0001ac0c01007387 */ /* 0x0007e20000100800 */
[----:B------:R-:W-:-:S03]  /*24c20*/  IADD3.X R9, PT, PT, R9, UR32, RZ, P5, !PT ;  /* 0x0000002009097c10 */ /* 0x000fc6000affe4ff */
[----:B------:R-:W-:Y:S04]  /*24c30*/  STL [R1+0x1d0], R7 ;  /* 0x0001d00701007387 */ /* 0x000fe80000100800 */
[----:B------:R-:W2:Y:S01]  /*24c40*/  LDL.LU R18, [R1+0x26c] ;  /* 0x00026c0001127983 */ /* 0x000ea20000300800 */
[----:B----4-:R-:W-:Y:S02]  /*24c50*/  IMAD.MOV.U32 R4, RZ, RZ, R13 ;  /* 0x000000ffff047224 */ /* 0x010fe400078e000d */
[----:B------:R-:W-:Y:S01]  /*24c60*/  IMAD.MOV.U32 R5, RZ, RZ, R14 ;  /* 0x000000ffff057224 */ /* 0x000fe200078e000e */
[----:B------:R4:W-:Y:S04]  /*24c70*/  STL [R1+0x1cc], R9 ;  /* 0x0001cc0901007387 */ /* 0x0009e80000100800 */
[----:B-1----:R-:W2:Y:S04]  /*24c80*/  LDL.LU R16, [R1+0x28c] ;  /* 0x00028c0001107983 */ /* 0x002ea80000300800 */
[----:B-----5:R-:W5:Y:S04]  /*24c90*/  LDL.LU R14, [R1+0x2ac] ;  /* 0x0002ac00010e7983 */ /* 0x020f680000300800 */
[----:B------:R-:W5:Y:S04]  /*24ca0*/  LDL.LU R13, [R1+0x2b0] ;  /* 0x0002b000010d7983 */ /* 0x000f680000300800 */
[----:B------:R1:W-:Y:S02]  /*24cb0*/  LDGSTS.E [R6+0x4d00], desc[UR28][R4.64], P2 ;  /* 0x04d0000004067fae */ /* 0x0003e400091a101c */
[----:B-1----:R-:W-:-:S02]  /*24cc0*/  IMAD.MOV.U32 R4, RZ, RZ, R11 ;  /* 0x000000ffff047224 */ /* 0x002fc400078e000b */
[----:B------:R-:W-:Y:S02]  /*24cd0*/  IMAD.MOV.U32 R5, RZ, RZ, R12 ;  /* 0x000000ffff057224 */ /* 0x000fe400078e000c */
[----:B---3--:R-:W3:Y:S04]  /*24ce0*/  LDL.LU R12, [R1+0x2cc] ;  /* 0x0002cc00010c7983 */ /* 0x008ee80000300800 */
[----:B------:R-:W3:Y:S01]  /*24cf0*/  LDL.LU R11, [R1+0x2d0] ;  /* 0x0002d000010b7983 */ /* 0x000ee20000300800 */
[----:B------:R-:W-:-:S03]  /*24d00*/  IADD3 R8, P3, PT, R8, UR54, RZ ;  /* 0x0000003608087c10 */ /* 0x000fc6000ff7e0ff */
[----:B------:R1:W-:Y:S01]  /*24d10*/  LDGSTS.E [R6+0x5100], desc[UR28][R4.64], P2 ;  /* 0x0510000004067fae */ /* 0x0003e200091a101c */
[----:B------:R-:W-:Y:S02]  /*24d20*/  IADD3.X R10, PT, PT, R10, UR32, RZ, P3, !PT ;  /* 0x000000200a0a7c10 */ /* 0x000fe40009ffe4ff */
[----:B------:R-:W-:Y:S01]  /*24d30*/  IADD3 R23, P5, PT, R23, UR54, RZ ;  /* 0x0000003617177c10 */ /* 0x000fe2000ffbe0ff */
[----:B-1----:R-:W-:Y:S02]  /*24d40*/  IMAD.MOV.U32 R4, RZ, RZ, R7 ;  /* 0x000000ffff047224 */ /* 0x002fe400078e0007 */
[----:B------:R-:W-:Y:S02]  /*24d50*/  IMAD.MOV.U32 R5, RZ, RZ, R9 ;  /* 0x000000ffff057224 */ /* 0x000fe400078e0009 */
[----:B----4-:R-:W4:Y:S04]  /*24d60*/  LDL.LU R9, [R1+0x2f0] ;  /* 0x0002f00001097983 */ /* 0x010f280000300800 */
[----:B------:R-:W4:Y:S01]  /*24d70*/  LDL.LU R7, [R1+0x310] ;  /* 0x0003100001077983 */ /* 0x000f220000300800 */
[----:B------:R-:W-:-:S03]  /*24d80*/  IADD3.X R24, PT, PT, R24, UR32, RZ, P5, !PT ;  /* 0x0000002018187c10 */ /* 0x000fc6000affe4ff */
[----:B------:R-:W-:Y:S04]  /*24d90*/  STL [R1+0x1f0], R8 ;  /* 0x0001f00801007387 */ /* 0x000fe80000100800 */
[----:B------:R1:W-:Y:S04]  /*24da0*/  LDGSTS.E [R6+0x5500], desc[UR28][R4.64], P2 ;  /* 0x0550000004067fae */ /* 0x0003e800091a101c */
[----:B------:R1:W-:Y:S04]  /*24db0*/  STL [R1+0x1ec], R10 ;  /* 0x0001ec0a01007387 */ /* 0x0003e80000100800 */
[----:B------:R-:W-:Y:S01]  /*24dc0*/  STL [R1+0x210], R23 ;  /* 0x0002101701007387 */ /* 0x000fe20000100800 */
[----:B-1----:R-:W-:-:S03]  /*24dd0*/  IMAD.MOV.U32 R5, RZ, RZ, R10 ;  /* 0x000000ffff057224 */ /* 0x002fc600078e000a */
[----:B------:R-:W4:Y:S01]  /*24de0*/  LDL.LU R10, [R1+0x2ec] ;  /* 0x0002ec00010a7983 */ /* 0x000f220000300800 */
[----:B------:R-:W-:-:S03]  /*24df0*/  IMAD.MOV.U32 R4, RZ, RZ, R8 ;  /* 0x000000ffff047224 */ /* 0x000fc600078e0008 */
[----:B------:R-:W-:Y:S04]  /*24e00*/  STL [R1+0x20c], R24 ;  /* 0x00020c1801007387 */ /* 0x000fe80000100800 */
[----:B------:R-:W4:Y:S04]  /*24e10*/  LDL.LU R8, [R1+0x30c] ;  /* 0x00030c0001087983 */ /* 0x000f280000300800 */
        /* <DEDUP_REMOVED lines=10> */
[----:B--2---:R-:W-:Y:S02]  /*24ec0*/  IADD3 R17, P3, PT, R17, UR54, RZ ;  /* 0x0000003611117c10 */ /* 0x004fe4000ff7e0ff */
[----:B------:R1:W-:Y:S01]  /*24ed0*/  LDGSTS.E [R6+0x6100], desc[UR28][R4.64], P2 ;  /* 0x0610000004067fae */ /* 0x0003e200091a101c */
[----:B------:R-:W-:Y:S01]  /*24ee0*/  IADD3 R15, P5, PT, R15, UR54, RZ ;  /* 0x000000360f0f7c10 */ /* 0x000fe2000ffbe0ff */
[----:B-1----:R-:W-:Y:S02]  /*24ef0*/  IMAD.MOV.U32 R4, RZ, RZ, R19 ;  /* 0x000000ffff047224 */ /* 0x002fe400078e0013 */
[----:B------:R-:W-:-:S05]  /*24f00*/  IMAD.MOV.U32 R5, RZ, RZ, R20 ;  /* 0x000000ffff057224 */ /* 0x000fca00078e0014 */
[----:B------:R1:W-:Y:S01]  /*24f10*/  LDGSTS.E [R6+0x6500], desc[UR28][R4.64], P2 ;  /* 0x0650000004067fae */ /* 0x0003e200091a101c */
[----:B------:R-:W-:Y:S01]  /*24f20*/  IADD3.X R18, PT, PT, R18, UR32, RZ, P3, !PT ;  /* 0x0000002012127c10 */ /* 0x000fe20009ffe4ff */
[----:B-1----:R-:W-:-:S04]  /*24f30*/  IMAD.MOV.U32 R4, RZ, RZ, R17 ;  /* 0x000000ffff047224 */ /* 0x002fc800078e0011 */
[----:B------:R-:W-:Y:S01]  /*24f40*/  IMAD.MOV.U32 R5, RZ, RZ, R18 ;  /* 0x000000ffff057224 */ /* 0x000fe200078e0012 */
[----:B------:R-:W-:-:S04]  /*24f50*/  IADD3.X R16, PT, PT, R16, UR32, RZ, P5, !PT ;  /* 0x0000002010107c10 */ /* 0x000fc8000affe4ff */
[----:B------:R1:W-:Y:S01]  /*24f60*/  LDGSTS.E [R6+0x6900], desc[UR28][R4.64], P2 ;  /* 0x0690000004067fae */ /* 0x0003e200091a101c */
[----:B-----5:R-:W-:-:S04]  /*24f70*/  IADD3 R13, P3, PT, R13, UR54, RZ ;  /* 0x000000360d0d7c10 */ /* 0x020fc8000ff7e0ff */
[----:B------:R-:W-:Y:S01]  /*24f80*/  IADD3.X R14, PT, PT, R14, UR32, RZ, P3, !PT ;  /* 0x000000200e0e7c10 */ /* 0x000fe20009ffe4ff */
[----:B-1----:R-:W-:Y:S02]  /*24f90*/  IMAD.MOV.U32 R4, RZ, RZ, R15 ;  /* 0x000000ffff047224 */ /* 0x002fe400078e000f */
[----:B------:R-:W-:-:S05]  /*24fa0*/  IMAD.MOV.U32 R5, RZ, RZ, R16 ;  /* 0x000000ffff057224 */ /* 0x000fca00078e0010 */
[----:B------:R1:W-:Y:S04]  /*24fb0*/  LDGSTS.E [R6+0x6d00], desc[UR28][R4.64], P2 ;  /* 0x06d0000004067fae */ /* 0x0003e800091a101c */
[----:B------:R-:W-:Y:S01]  /*24fc0*/  STL [R1+0x230], R21 ;  /* 0x0002301501007387 */ /* 0x000fe20000100800 */
[----:B---3--:R-:W-:Y:S01]  /*24fd0*/  IADD3 R11, P5, PT, R11, UR54, RZ ;  /* 0x000000360b0b7c10 */ /* 0x008fe2000ffbe0ff */
[----:B-1----:R-:W-:Y:S02]  /*24fe0*/  IMAD.MOV.U32 R4, RZ, RZ, R13 ;  /* 0x000000ffff047224 */ /* 0x002fe400078e000d */
[----:B------:R-:W-:Y:S01]  /*24ff0*/  IMAD.MOV.U32 R5, RZ, RZ, R14 ;  /* 0x000000ffff057224 */ /* 0x000fe200078e000e */
[----:B------:R-:W-:Y:S01]  /*25000*/  IADD3.X R12, PT, PT, R12, UR32, RZ, P5, !PT ;  /* 0x000000200c0c7c10 */ /* 0x000fe2000affe4ff */
[----:B------:R-:W-:Y:S04]  /*25010*/  STL [R1+0x22c], R22 ;  /* 0x00022c1601007387 */ /* 0x000fe80000100800 */
[----:B------:R1:W-:Y:S04]  /*25020*/  LDGSTS.E [R6+0x7100], desc[UR28][R4.64], P2 ;  /* 0x0710000004067fae */ /* 0x0003e800091a101c */
[----:B------:R-:W-:Y:S01]  /*25030*/  STL [R1+0x250], R19 ;  /* 0x0002501301007387 */ /* 0x000fe20000100800 */
[----:B----4-:R-:W-:Y:S01]  /*25040*/  IADD3 R9, P3, PT, R9, UR54, RZ ;  /* 0x0000003609097c10 */ /* 0x010fe2000ff7e0ff */
        /* <DEDUP_REMOVED lines=80> */
[----:B-1----:R-:W-:Y:S01]  /*25550*/  IMAD.MOV.U32 R4, RZ, RZ, R7 ;  /* 0x000000ffff047224 */ /* 0x002fe200078e0007 */
[----:B----4-:R-:W-:Y:S02]  /*25560*/  IADD3.X R12, PT, PT, R12, UR32, RZ, P3, !PT ;  /* 0x000000200c0c7c10 */ /* 0x010fe40009ffe4ff */
[----:B------:R-:W4:Y:S01]  /*25570*/  LDL.LU R20, [R1+0xd4] ;  /* 0x0000d40001147983 */ /* 0x000f220000300800 */
[----:B------:R-:W-:Y:S01]  /*25580*/  IMAD.MOV.U32 R5, RZ, RZ, R9 ;  /* 0x000000ffff057224 */ /* 0x000fe200078e0009 */
[----:B------:R-:W-:Y:S02]  /*25590*/  IADD3 R8, P5, PT, R8, UR54, RZ ;  /* 0x0000003608087c10 */ /* 0x000fe4000ffbe0ff */
[----:B--2---:R-:W2:Y:S04]  /*255a0*/  LDL.LU R7, [R1+0xf8] ;  /* 0x0000f80001077983 */ /* 0x004ea80000300800 */
[----:B---3--:R-:W3:Y:S01]  /*255b0*/  LDL.LU R9, [R1+0x118] ;  /* 0x0001180001097983 */ /* 0x008ee20000300800 */
[----:B------:R-:W-:-:S03]  /*255c0*/  IADD3.X R17, PT, PT, R17, UR32, RZ, P5, !PT ;  /* 0x0000002011117c10 */ /* 0x000fc6000affe4ff */
[----:B------:R1:W-:Y:S01]  /*255d0*/  STL [R1+0x38], R11 ;  /* 0x0000380b01007387 */ /* 0x0003e20000100800 */
[----:B------:R-:W-:-:S03]  /*255e0*/  IADD3 R10, P3, PT, R10, UR54, RZ ;  /* 0x000000360a0a7c10 */ /* 0x000fc6000ff7e0ff */
[----:B------:R1:W-:Y:S04]  /*255f0*/  LDGSTS.E [R6+0x1e00], desc[UR28][R4.64], P2 ;  /* 0x01e0000004067fae */ /* 0x0003e800091a101c */
[----:B------:R1:W-:Y:S04]  /*25600*/  STL [R1+0x34], R12 ;  /* 0x0000340c01007387 */ /* 0x0003e80000100800 */
[----:B------:R-:W-:Y:S01]  /*25610*/  STL [R1+0x58], R8 ;  /* 0x0000580801007387 */ /* 0x000fe20000100800 */
[----:B-1----:R-:W-:Y:S02]  /*25620*/  IMAD.MOV.U32 R4, RZ, RZ, R11 ;  /* 0x000000ffff047224 */ /* 0x002fe400078e000b */
[----:B------:R-:W-:Y:S01]  /*25630*/  IMAD.MOV.U32 R5, RZ, RZ, R12 ;  /* 0x000000ffff057224 */ /* 0x000fe200078e000c */
[----:B------:R-:W3:Y:S01]  /*25640*/  LDL.LU R11, [R1+0xf4] ;  /* 0x0000f400010b7983 */ /* 0x000ee20000300800 */
[----:B------:R-:W-:-:S03]  /*25650*/  IADD3.X R18, PT, PT, R18, UR32, RZ, P3, !PT ;  /* 0x0000002012127c10 */ /* 0x000fc60009ffe4ff */
[----:B------:R1:W-:Y:S01]  /*25660*/  LDGSTS.E [R6+0x2200], desc[UR28][R4.64], P2 ;  /* 0x0220000004067fae */ /* 0x0003e200091a101c */
[----:B------:R-:W-:-:S03]  /*25670*/  IADD3 R13, P5, PT, R13, UR54, RZ ;  /* 0x000000360d0d7c10 */ /* 0x000fc6000ffbe0ff */
[----:B------:R1:W-:Y:S04]  /*25680*/  STL [R1+0x54], R17 ;  /* 0x0000541101007387 */ /* 0x0003e80000100800 */
[----:B------:R-:W3:Y:S01]  /*25690*/  LDL.LU R12, [R1+0x114] ;  /* 0x00011400010c7983 */ /* 0x000ee20000300800 */
[----:B-1----:R-:W-:Y:S02]  /*256a0*/  IMAD.MOV.U32 R4, RZ, RZ, R8 ;  /* 0x000000ffff047224 */ /* 0x002fe400078e0008 */
[----:B------:R-:W-:Y:S02]  /*256b0*/  IMAD.MOV.U32 R5, RZ, RZ, R17 ;  /* 0x000000ffff057224 */ /* 0x000fe400078e0011 */
[----:B------:R-:W3:Y:S04]  /*256c0*/  LDL.LU R17, [R1+0x138] ;  /* 0x0001380001117983 */ /* 0x000ee80000300800 */
[----:B------:R-:W3:Y:S01]  /*256d0*/  LDL.LU R8, [R1+0x158] ;  /* 0x0001580001087983 */ /* 0x000ee20000300800 */
[----:B------:R-:W-:-:S03]  /*256e0*/  IADD3.X R15, PT, PT, R15, UR32, RZ, P5, !PT ;  /* 0x000000200f0f7c10 */ /* 0x000fc6000affe4ff */
        /* <DEDUP_REMOVED lines=16> */
[----:B------:R1:W-:Y:S04]  /*257f0*/  LDGSTS.E [R6+0x2e00], desc[UR28][R4.64], P2 ;  /* 0x02e0000004067fae */ /* 0x0003e800091a101c */
[----:B------:R-:W-:Y:S01]  /*25800*/  STL [R1+0xb8], R14 ;  /* 0x0000b80e01007387 */ /* 0x000fe20000100800 */
[----:B-1----:R-:W-:Y:S01]  /*25810*/  IMAD.MOV.U32 R4, RZ, RZ, R14 ;  /* 0x000000ffff047224 */ /* 0x002fe200078e000e */
[----:B-----5:R-:W-:-:S02]  /*25820*/  IADD3.X R16, PT, PT, R16, UR32, RZ, P3, !PT ;  /* 0x0000002010107c10 */ /* 0x020fc40009ffe4ff */
[----:B----4-:R-:W-:-:S03]  /*25830*/  IADD3.X R20, PT, PT, R20, UR32, RZ, P5, !PT ;  /* 0x0000002014147c10 */ /* 0x010fc6000affe4ff */
[----:B------:R1:W-:Y:S01]  /*25840*/  STL [R1+0xb4], R16 ;  /* 0x0000b41001007387 */ /* 0x0003e20000100800 */
[----:B------:R-:W-:-:S03]  /*25850*/  IMAD.MOV.U32 R5, RZ, RZ, R16 ;  /* 0x000000ffff057224 */ /* 0x000fc600078e0010 */
[----:B------:R-:W-:Y:S01]  /*25860*/  STL [R1+0xd8], R19 ;  /* 0x0000d81301007387 */ /* 0x000fe20000100800 */
[----:B--2---:R-:W-:-:S03]  /*25870*/  IADD3 R7, P3, PT, R7, UR54, RZ ;  /* 0x0000003607077c10 */ /* 0x004fc6000ff7e0ff */
[----:B------:R2:W-:Y:S04]  /*25880*/  LDGSTS.E [R6+0x3200], desc[UR28][R4.64], P2 ;  /* 0x0320000004067fae */ /* 0x0005e800091a101c */
[----:B-1----:R-:W4:Y:S04]  /*25890*/  LDL.LU R16, [R1+0x174] ;  /* 0x0001740001107983 */ /* 0x002f280000300800 */
[----:B------:R-:W-:Y:S04]  /*258a0*/  STL [R1+0xd4], R20 ;  /* 0x0000d41401007387 */ /* 0x000fe80000100800 */
[----:B------:R-:W5:Y:S01]  /*258b0*/  LDL.LU R14, [R1+0x194] ;  /* 0x00019400010e7983 */ /* 0x000f620000300800 */
[----:B--2---:R-:W-:-:S02]  /*258c0*/  IMAD.MOV.U32 R4, RZ, RZ, R19 ;  /* 0x000000ffff047224 */ /* 0x004fc400078e0013 */
[----:B------:R-:W-:Y:S01]  /*258d0*/  IMAD.MOV.U32 R5, RZ, RZ, R20 ;  /* 0x000000ffff057224 */ /* 0x000fe200078e0014 */
[----:B---3--:R-:W-:Y:S02]  /*258e0*/  IADD3 R9, P5, PT, R9, UR54, RZ ;  /* 0x0000003609097c10 */ /* 0x008fe4000ffbe0ff */
[----:B------:R-:W-:Y:S02]  /*258f0*/  IADD3.X R11, PT, PT, R11, UR32, RZ, P3, !PT ;  /* 0x000000200b0b7c10 */ /* 0x000fe40009ffe4ff */
[----:B------:R1:W-:Y:S04]  /*25900*/  LDGSTS.E [R6+0x3600], desc[UR28][R4.64], P2 ;  /* 0x0360000004067fae */ /* 0x0003e800091a101c */
[----:B------:R-:W-:Y:S04]  /*25910*/  STL [R1+0xf8], R7 ;  /* 0x0000f80701007387 */ /* 0x000fe80000100800 */
[----:B------:R2:W-:Y:S01]  /*25920*/  STL [R1+0xf4], R11 ;  /* 0x0000f40b01007387 */ /* 0x0005e20000100800 */
[----:B------:R-:W-:Y:S01]  /*25930*/  IADD3.X R12, PT, PT, R12, UR32, RZ, P5, !PT ;  /* 0x000000200c0c7c10 */ /* 0x000fe2000affe4ff */
[----:B-1----:R-:W-:-:S02]  /*25940*/  IMAD.MOV.U32 R4, RZ, RZ, R7 ;  /* 0x000000ffff047224 */ /* 0x002fc400078e0007 */
[----:B------:R-:W-:Y:S01]  /*25950*/  IMAD.MOV.U32 R5, RZ, RZ, R11 ;  /* 0x000000ffff057224 */ /* 0x000fe200078e000b */
[----:B------:R-:W-:Y:S01]  /*25960*/  STL [R1+0x118], R9 ;  /* 0x0001180901007387 */ /* 0x000fe20000100800 */
[----:B------:R-:W-:-:S03]  /*25970*/  IADD3 R17, P3, PT, R17, UR54, RZ ;  /* 0x0000003611117c10 */ /* 0x000fc6000ff7e0ff */
[----:B--2---:R-:W2:Y:S04]  /*25980*/  LDL.LU R11, [R1+0x1b8] ;  /* 0x0001b800010b7983 */ /* 0x004ea80000300800 */
[----:B------:R1:W-:Y:S01]  /*25990*/  LDGSTS.E [R6+0x3a00], desc[UR28][R4.64], P2 ;  /* 0x03a0000004067fae */ /* 0x0003e200091a101c */
[----:B------:R-:W-:-:S03]  /*259a0*/  IADD3 R8, P5, PT, R8, UR54, RZ ;  /* 0x0000003608087c10 */ /* 0x000fc6000ffbe0ff */
[----:B------:R3:W-:Y:S04]  /*259b0*/  STL [R1+0x114], R12 ;  /* 0x0001140c01007387 */ /* 0x0007e80000100800 */
[----:B------:R-:W2:Y:S01]  /*259c0*/  LDL.LU R7, [R1+0x1d8] ;  /* 0x0001d80001077983 */ /* 0x000ea20000300800 */
[----:B-1----:R-:W-:Y:S02]  /*259d0*/  IMAD.MOV.U32 R4, RZ, RZ, R9 ;  /* 0x000000ffff047224 */ /* 0x002fe400078e0009 */
[----:B------:R-:W-:Y:S02]  /*259e0*/  IMAD.MOV.U32 R5, RZ, RZ, R12 ;  /* 0x000000ffff057224 */ /* 0x000fe400078e000c */
[----:B---3--:R-:W3:Y:S04]  /*259f0*/  LDL.LU R12, [R1+0x1b4] ;  /* 0x0001b400010c7983 */ /* 0x008ee80000300800 */
[----:B------:R1:W-:Y:S01]  /*25a00*/  LDGSTS.E [R6+0x3e00], desc[UR28][R4.64], P2 ;  /* 0x03e0000004067fae */ /* 0x0003e200091a101c */
[----:B------:R-:W-:-:S03]  /*25a10*/  IADD3.X R18, PT, PT, R18, UR32, RZ, P3, !PT ;  /* 0x0000002012127c10 */ /* 0x000fc60009ffe4ff */
[----:B------:R-:W3:Y:S01]  /*25a20*/  LDL.LU R9, [R1+0x1d4] ;  /* 0x0001d40001097983 */ /* 0x000ee20000300800 */
[----:B------:R-:W-:Y:S01]  /*25a30*/  IADD3.X R10, PT, PT, R10, UR32, RZ, P5, !PT ;  /* 0x000000200a0a7c10 */ /* 0x000fe2000affe4ff */
[----:B-1----:R-:W-:Y:S02]  /*25a40*/  IMAD.MOV.U32 R4, RZ, RZ, R17 ;  /* 0x000000ffff047224 */ /* 0x002fe400078e0011 */
[----:B------:R-:W-:Y:S01]  /*25a50*/  IMAD.MOV.U32 R5, RZ, RZ, R18 ;  /* 0x000000ffff057224 */ /* 0x000fe200078e0012 */
[----:B------:R-:W-:Y:S04]  /*25a60*/  STL [R1+0x138], R17 ;  /* 0x0001381101007387 */ /* 0x000fe80000100800 */
        /* <DEDUP_REMOVED lines=15> */
[----:B----4-:R-:W-:-:S05]  /*25b60*/  IADD3.X R16, PT, PT, R16, UR32, RZ, P3, !PT ;  /* 0x0000002010107c10 */ /* 0x010fca0009ffe4ff */
[----:B------:R1:W-:Y:S01]  /*25b70*/  STL [R1+0x174], R16 ;  /* 0x0001741001007387 */ /* 0x0003e20000100800 */
[----:B-----5:R-:W-:-:S03]  /*25b80*/  IADD3.X R14, PT, PT, R14, UR32, RZ, P5, !PT ;  /* 0x000000200e0e7c10 */ /* 0x020fc6000affe4ff */
[----:B------:R-:W-:Y:S04]  /*25b90*/  STL [R1+0x198], R13 ;  /* 0x0001980d01007387 */ /* 0x000fe80000100800 */
[----:B------:R4:W-:Y:S04]  /*25ba0*/  STL [R1+0x194], R14 ;  /* 0x0001940e01007387 */ /* 0x0009e80000100800 */
[----:B------:R-:W5:Y:S04]  /*25bb0*/  LDL.LU R22, [R1+0x234] ;  /* 0x0002340001167983 */ /* 0x000f680000300800 */
[----:B------:R-:W5:Y:S01]  /*25bc0*/  LDL.LU R21, [R1+0x238] ;  /* 0x0002380001157983 */ /* 0x000f620000300800 */
[----:B------:R-:W-:-:S03]  /*25bd0*/  IMAD.MOV.U32 R5, RZ, RZ, R16 ;  /* 0x000000ffff057224 */ /* 0x000fc600078e0010 */
[----:B------:R-:W5:Y:S04]  /*25be0*/  LDL.LU R20, [R1+0x254] ;  /* 0x0002540001147983 */ /* 0x000f680000300800 */
[----:B------:R-:W5:Y:S04]  /*25bf0*/  LDL.LU R19, [R1+0x258] ;  /* 0x0002580001137983 */ /* 0x000f680000300800 */
[----:B------:R-:W5:Y:S04]  /*25c00*/  LDL.LU R17, [R1+0x278] ;  /* 0x0002780001117983 */ /* 0x000f680000300800 */
[----:B------:R1:W-:Y:S01]  /*25c10*/  LDGSTS.E [R6+0x4a00], desc[UR28][R4.64], P2 ;  /* 0x04a0000004067fae */ /* 0x0003e200091a101c */
[----:B--2---:R-:W-:-:S03]  /*25c20*/  IADD3 R11, P3, PT, R11, UR54, RZ ;  /* 0x000000360b0b7c10 */ /* 0x004fc6000ff7e0ff */
[----:B------:R-:W2:Y:S04]  /*25c30*/  LDL.LU R15, [R1+0x298] ;  /* 0x00029800010f7983 */ /* 0x000ea80000300800 */
[----:B------:R-:W-:Y:S01]  /*25c40*/  STL [R1+0x1b8], R11 ;  /* 0x0001b80b01007387 */ /* 0x000fe20000100800 */
[----:B------:R-:W-:Y:S01]  /*25c50*/  IADD3 R7, P5, PT, R7, UR54, RZ ;  /* 0x0000003607077c10 */ /* 0x000fe2000ffbe0ff */
[----:B-1----:R-:W-:Y:S02]  /*25c60*/  IMAD.MOV.U32 R4, RZ, RZ, R13 ;  /* 0x000000ffff047224 */ /* 0x002fe400078e000d */
[----:B------:R-:W-:Y:S01]  /*25c70*/  IMAD.MOV.U32 R5, RZ, RZ, R14 ;  /* 0x000000ffff057224 */ /* 0x000fe200078e000e */
[----:B---3--:R-:W-:-:S04]  /*25c80*/  IADD3.X R12, PT, PT, R12, UR32, RZ, P3, !PT ;  /* 0x000000200c0c7c10 */ /* 0x008fc80009ffe4ff */
[----:B------:R1:W-:Y:S04]  /*25c90*/  LDGSTS.E [R6+0x4e00], desc[UR28][R4.64], P2 ;  /* 0x04e0000004067fae */ /* 0x0003e800091a101c */
[----:B------:R3:W-:Y:S01]  /*25ca0*/  STL [R1+0x1b4], R12 ;  /* 0x0001b40c01007387 */ /* 0x0007e20000100800 */
[----:B------:R-:W-:-:S03]  /*25cb0*/  IADD3.X R9, PT, PT, R9, UR32, RZ, P5, !PT ;  /* 0x0000002009097c10 */ /* 0x000fc6000affe4ff */
[----:B------:R-:W-:Y:S04]  /*25cc0*/  STL [R1+0x1d8], R7 ;  /* 0x0001d80701007387 */ /* 0x000fe80000100800 */
[----:B------:R-:W2:Y:S01]  /*25cd0*/  LDL.LU R18, [R1+0x274] ;  /* 0x0002740001127983 */ /* 0x000ea20000300800 */
[----:B-1----:R-:W-:Y:S02]  /*25ce0*/  IMAD.MOV.U32 R4, RZ, RZ, R11 ;  /* 0x000000ffff047224 */ /* 0x002fe400078e000b */
[----:B------:R-:W-:Y:S01]  /*25cf0*/  IMAD.MOV.U32 R5, RZ, RZ, R12 ;  /* 0x000000ffff057224 */ /* 0x000fe200078e000c */
[----:B------:R1:W-:Y:S04]  /*25d00*/  STL [R1+0x1d4], R9 ;  /* 0x0001d40901007387 */ /* 0x0003e80000100800 */
[----:B------:R-:W2:Y:S04]  /*25d10*/  LDL.LU R16, [R1+0x294] ;  /* 0x0002940001107983 */ /* 0x000ea80000300800 */
[----:B----4-:R-:W4:Y:S04]  /*25d20*/  LDL.LU R14, [R1+0x2b4] ;  /* 0x0002b400010e7983 */ /* 0x010f280000300800 */
[----:B------:R-:W4:Y:S04]  /*25d30*/  LDL.LU R13, [R1+0x2b8] ;  /* 0x0002b800010d7983 */ /* 0x000f280000300800 */
[----:B------:R1:W-:Y:S04]  /*25d40*/  LDGSTS.E [R6+0x5200], desc[UR28][R4.64], P2 ;  /* 0x0520000004067fae */ /* 0x0003e800091a101c */
[----:B---3--:R-:W3:Y:S04]  /*25d50*/  LDL.LU R12, [R1+0x2d4] ;  /* 0x0002d400010c7983 */ /* 0x008ee80000300800 */
[----:B------:R-:W3:Y:S01]  /*25d60*/  LDL.LU R11, [R1+0x2d8] ;  /* 0x0002d800010b7983 */ /* 0x000ee20000300800 */
[----:B-1----:R-:W-:Y:S01]  /*25d70*/  IMAD.MOV.U32 R4, RZ, RZ, R7 ;  /* 0x000000ffff047224 */ /* 0x002fe200078e0007 */
[----:B------:R-:W-:Y:S01]  /*25d80*/  IADD3 R8, P3, PT, R8, UR54, RZ ;  /* 0x0000003608087c10 */ /* 0x000fe2000ff7e0ff */
[----:B------:R-:W-:-:S02]  /*25d90*/  IMAD.MOV.U32 R5, RZ, RZ, R9 ;  /* 0x000000ffff057224 */ /* 0x000fc400078e0009 */
[----:B------:R-:W3:Y:S01]  /*25da0*/  LDL.LU R9, [R1+0x2f8] ;  /* 0x0002f80001097983 */ /* 0x000ee20000300800 */
[----:B------:R-:W-:-:S03]  /*25db0*/  IADD3.X R10, PT, PT, R10, UR32, RZ, P3, !PT ;  /* 0x000000200a0a7c10 */ /* 0x000fc60009ffe4ff */
[----:B------:R-:W3:Y:S01]  /*25dc0*/  LDL.LU R7, [R1+0x318] ;  /* 0x0003180001077983 */ /* 0x000ee20000300800 */
[----:B------:R-:W-:-:S03]  /*25dd0*/  IADD3 R23, P5, PT, R23, UR54, RZ ;  /* 0x0000003617177c10 */ /* 0x000fc6000ffbe0ff */
[----:B------:R-:W-:Y:S01]  /*25de0*/  STL [R1+0x1f8], R8 ;  /* 0x0001f80801007387 */ /* 0x000fe20000100800 */
[----:B------:R-:W-:-:S03]  /*25df0*/  IADD3.X R24, PT, PT, R24, UR32, RZ, P5, !PT ;  /* 0x0000002018187c10 */ /* 0x000fc6000affe4ff */
[----:B------:R1:W-:Y:S04]  /*25e00*/  LDGSTS.E [R6+0x5600], desc[UR28][R4.64], P2 ;  /* 0x0560000004067fae */ /* 0x0003e800091a101c */
[----:B------:R1:W-:Y:S04]  /*25e10*/  STL [R1+0x1f4], R10 ;  /* 0x0001f40a01007387 */ /* 0x0003e80000100800 */
[----:B------:R-:W-:Y:S01]  /*25e20*/  STL [R1+0x218], R23 ;  /* 0x0002181701007387 */ /* 0x000fe20000100800 */
[----:B-1----:R-:W-:-:S03]  /*25e30*/  IMAD.MOV.U32 R5, RZ, RZ, R10 ;  /* 0x000000ffff057224 */ /* 0x002fc600078e000a */
[----:B------:R-:W3:Y:S01]  /*25e40*/  LDL.LU R10, [R1+0x2f4] ;  /* 0x0002f400010a7983 */ /* 0x000ee20000300800 */
[----:B------:R-:W-:-:S03]  /*25e50*/  IMAD.MOV.U32 R4, RZ, RZ, R8 ;  /* 0x000000ffff047224 */ /* 0x000fc600078e0008 */
[----:B------:R-:W-:Y:S04]  /*25e60*/  STL [R1+0x214], R24 ;  /* 0x0002141801007387 */ /* 0x000fe80000100800 */
[----:B------:R-:W3:Y:S04]  /*25e70*/  LDL.LU R8, [R1+0x314] ;  /* 0x0003140001087983 */ /* 0x000ee80000300800 */
[----:B------:R1:W-:Y:S02]  /*25e80*/  LDGSTS.E [R6+0x5a00], desc[UR28][R4.64], P2 ;  /* 0x05a0000004067fae */ /* 0x0003e400091a101c */
[----:B-1----:R-:W-:-:S02]  /*25e90*/  IMAD.MOV.U32 R4, RZ, RZ, R23 ;  /* 0x000000ffff047224 */ /* 0x002fc400078e0017 */
[----:B------:R-:W-:-:S05]  /*25ea0*/  IMAD.MOV.U32 R5, RZ, RZ, R24 ;  /* 0x000000ffff057224 */ /* 0x000fca00078e0018 */
[----:B------:R1:W-:Y:S01]  /*25eb0*/  LDGSTS.E [R6+0x5e00], desc[UR28][R4.64], P2 ;  /* 0x05e0000004067fae */ /* 0x0003e200091a101c */
[----:B-----5:R-:W-:-:S04]  /*25ec0*/  IADD3 R21, P3, PT, R21, UR54, RZ ;  /* 0x0000003615157c10 */ /* 0x020fc8000ff7e0ff */
[----:B------:R-:W-:Y:S01]  /*25ed0*/  IADD3.X R22, PT, PT, R22, UR32, RZ, P3, !PT ;  /* 0x0000002016167c10 */ /* 0x000fe20009ffe4ff */
[----:B-1----:R-:W-:Y:S01]  /*25ee0*/  IMAD.MOV.U32 R4, RZ, RZ, R21 ;  /* 0x000000ffff047224 */ /* 0x002fe200078e0015 */
[----:B------:R-:W-:-:S03]  /*25ef0*/  IADD3 R19, P5, PT, R19, UR54, RZ ;  /* 0x0000003613137c10 */ /* 0x000fc6000ffbe0ff */
[----:B------:R-:W-:Y:S01]  /*25f00*/  IMAD.MOV.U32 R5, RZ, RZ, R22 ;  /* 0x000000ffff057224 */ /* 0x000fe200078e0016 */
[----:B------:R-:W-:Y:S02]  /*25f10*/  IADD3.X R20, PT, PT, R20, UR32, RZ, P5, !PT ;  /* 0x0000002014147c10 */ /* 0x000fe4000affe4ff */
[----:B------:R-:W-:Y:S02]  /*25f20*/  IADD3 R17, P3, PT, R17, UR54, RZ ;  /* 0x0000003611117c10 */ /* 0x000fe4000ff7e0ff */
[----:B------:R1:W-:Y:S01]  /*25f30*/  LDGSTS.E [R6+0x6200], desc[UR28][R4.64], P2 ;  /* 0x0620000004067fae */ /* 0x0003e200091a101c */
[----:B--2---:R-:W-:Y:S01]  /*25f40*/  IADD3 R15, P5, PT, R15, UR54, RZ ;  /* 0x000000360f0f7c10 */ /* 0x004fe2000ffbe0ff */
[----:B-1----:R-:W-:Y:S02]  /*25f50*/  IMAD.MOV.U32 R4, RZ, RZ, R19 ;  /* 0x000000ffff047224 */ /* 0x002fe400078e0013 */
[----:B------:R-:W-:Y:S01]  /*25f60*/  IMAD.MOV.U32 R5, RZ, RZ, R20 ;  /* 0x000000ffff057224 */ /* 0x000fe200078e0014 */
[----:B------:R-:W-:Y:S04]  /*25f70*/  STL [R1+0x238], R21 ;  /* 0x0002381501007387 */ /* 0x000fe80000100800 */
[----:B------:R1:W-:Y:S04]  /*25f80*/  LDGSTS.E [R6+0x6600], desc[UR28][R4.64], P2 ;  /* 0x0660000004067fae */ /* 0x0003e800091a101c */
[----:B------:R-:W-:Y:S01]  /*25f90*/  STL [R1+0x234], R22 ;  /* 0x0002341601007387 */ /* 0x000fe20000100800 */
[----:B-1----:R-:W-:Y:S01]  /*25fa0*/  IMAD.MOV.U32 R4, RZ, RZ, R17 ;  /* 0x000000ffff047224 */ /* 0x002fe200078e0011 */
[----:B------:R-:W-:-:S05]  /*25fb0*/  IADD3.X R18, PT, PT, R18, UR32, RZ, P3, !PT ;  /* 0x0000002012127c10 */ /* 0x000fca0009ffe4ff */
[----:B------:R-:W-:Y:S01]  /*25fc0*/  IMAD.MOV.U32 R5, RZ, RZ, R18 ;  /* 0x000000ffff057224 */ /* 0x000fe200078e0012 */
[----:B------:R-:W-:Y:S01]  /*25fd0*/  IADD3.X R16, PT, PT, R16, UR32, RZ, P5, !PT ;  /* 0x0000002010107c10 */ /* 0x000fe2000affe4ff */
[----:B------:R-:W-:Y:S04]  /*25fe0*/  STL [R1+0x258], R19 ;  /* 0x0002581301007387 */ /* 0x000fe80000100800 */
[----:B------:R1:W-:Y:S01]  /*25ff0*/  LDGSTS.E [R6+0x6a00], desc[UR28][R4.64], P2 ;  /* 0x06a0000004067fae */ /* 0x0003e200091a101c */
[----:B----4-:R-:W-:-:S03]  /*26000*/  IADD3 R13, P3, PT, R13, UR54, RZ ;  /* 0x000000360d0d7c10 */ /* 0x010fc6000ff7e0ff */
[----:B------:R-:W-:Y:S01]  /*26010*/  STL [R1+0x254], R20 ;  /* 0x0002541401007387 */ /* 0x000fe20000100800 */
[----:B------:R-:W-:-:S03]  /*26020*/  IADD3.X R14, PT, PT, R14, UR32, RZ, P3, !PT ;  /* 0x000000200e0e7c10 */ /* 0x000fc60009ffe4ff */
[----:B------:R-:W-:Y:S01]  /*26030*/  STL [R1+0x278], R17 ;  /* 0x0002781101007387 */ /* 0x000fe20000100800 */
[----:B-1----:R-:W-:Y:S01]  /*26040*/  IMAD.MOV.U32 R4, RZ, RZ, R15 ;  /* 0x000000ffff047224 */ /* 0x002fe200078e000f */
[----:B---3--:R-:W-:Y:S01]  /*26050*/  IADD3 R11, P5, PT, R11, UR54, RZ ;  /* 0x000000360b0b7c10 */ /* 0x008fe2000ffbe0ff */
[----:B------:R-:W-:Y:S01]  /*26060*/  IMAD.MOV.U32 R5, RZ, RZ, R16 ;  /* 0x000000ffff057224 */ /* 0x000fe200078e0010 */
[----:B------:R-:W-:Y:S02]  /*26070*/  STL [R1+0x274], R18 ;  /* 0x0002741201007387 */ /* 0x000fe40000100800 */
[----:B------:R-:W-:Y:S02]  /*26080*/  IADD3.X R12, PT, PT, R12, UR32, RZ, P5, !PT ;  /* 0x000000200c0c7c10 */ /* 0x000fe4000affe4ff */
[----:B------:R-:W-:Y:S01]  /*26090*/  STL [R1+0x298], R15 ;  /* 0x0002980f01007387 */ /* 0x000fe20000100800 */
[----:B------:R-:W-:-:S03]  /*260a0*/  IADD3 R9, P3, PT, R9, UR54, RZ ;  /* 0x0000003609097c10 */ /* 0x000fc6000ff7e0ff */
[----:B------:R-:W-:Y:S01]  /*260b0*/  STL [R1+0x294], R16 ;  /* 0x0002941001007387 */ /* 0x000fe20000100800 */
[----:B------:R-:W-:-:S03]  /*260c0*/  IADD3 R7, P5, PT, R7, UR54, RZ ;  /* 0x0000003607077c10 */ /* 0x000fc6000ffbe0ff */
[----:B------:R1:W-:Y:S04]  /*260d0*/  LDGSTS.E [R6+0x6e00], desc[UR28][R4.64], P2 ;  /* 0x06e0000004067fae */ /* 0x0003e800091a101c */
[----:B------:R-:W-:Y:S04]  /*260e0*/  STL [R1+0x2b8], R13 ;  /* 0x0002b80d01007387 */ /* 0x000fe80000100800 */
[----:B------:R-:W-:Y:S01]  /*260f0*/  STL [R1+0x2b4], R14 ;  /* 0x0002b40e01007387 */ /* 0x000fe20000100800 */
[----:B-1----:R-:W-:-:S03]  /*26100*/  IMAD.MOV.U32 R4, RZ, RZ, R13 ;  /* 0x000000ffff047224 */ /* 0x002fc600078e000d */
[----:B------:R-:W-:Y:S01]  /*26110*/  STL [R1+0x2d8], R11 ;  /* 0x0002d80b01007387 */ /* 0x000fe20000100800 */
[----:B------:R-:W-:-:S03]  /*26120*/  IMAD.MOV.U32 R5, RZ, RZ, R14 ;  /* 0x000000ffff057224 */ /* 0x000fc600078e000e */
[----:B------:R1:W-:Y:S01]  /*26130*/  STL [R1+0x2d4], R12 ;  /* 0x0002d40c01007387 */ /* 0x0003e20000100800 */
[----:B------:R-:W-:-:S03]  /*26140*/  IADD3.X R10, PT, PT, R10, UR32, RZ, P3, !PT ;  /* 0x000000200a0a7c10 */ /* 0x000fc60009ffe4ff */
[----:B------:R-:W-:Y:S04]  /*26150*/  STL [R1+0x2f8], R9 ;  /* 0x0002f80901007387 */ /* 0x000fe80000100800 */
[----:B------:R2:W-:Y:S01]  /*26160*/  STL [R1+0x2f4], R10 ;  /* 0x0002f40a01007387 */ /* 0x0005e20000100800 */
[----:B------:R-:W-:-:S03]  /*26170*/  IADD3.X R8, PT, PT, R8, UR32, RZ, P5, !PT ;  /* 0x0000002008087c10 */ /* 0x000fc6000affe4ff */
[----:B------:R3:W-:Y:S04]  /*26180*/  LDGSTS.E [R6+0x7200], desc[UR28][R4.64], P2 ;  /* 0x0720000004067fae */ /* 0x0007e800091a101c */
[----:B------:R4:W-:Y:S04]  /*26190*/  STL [R1+0x318], R7 ;  /* 0x0003180701007387 */ /* 0x0009e80000100800 */
[----:B------:R5:W-:Y:S01]  /*261a0*/  STL [R1+0x314], R8 ;  /* 0x0003140801007387 */ /* 0x000be20000100800 */
[----:B---3--:R-:W-:-:S03]  /*261b0*/  IMAD.MOV.U32 R5, RZ, RZ, R12 ;  /* 0x000000ffff057224 */ /* 0x008fc600078e000c */
[----:B-1----:R-:W3:Y:S04]  /*261c0*/  LDL.LU R12, [R1] ;  /* 0x00000000010c7983 */ /* 0x002ee80000300800 */
[----:B------:R-:W3:Y:S04]  /*261d0*/  LDL.LU R18, [R1+0x1c] ;  /* 0x00001c0001127983 */ /* 0x000ee80000300800 */
[----:B------:R-:W3:Y:S01]  /*261e0*/  LDL.LU R14, [R1+0x20] ;  /* 0x00002000010e7983 */ /* 0x000ee20000300800 */
[----:B------:R-:W-:Y:S01]  /*261f0*/  IMAD.MOV.U32 R4, RZ, RZ, R11 ;  /* 0x000000ffff047224 */ /* 0x000fe200078e000b */
[----:B------:R-:W-:-:S02]  /*26200*/  IADD3 R205, P3, PT, R205, UR54, RZ ;  /* 0x00000036cdcd7c10 */ /* 0x000fc4000ff7e0ff */
[----:B------:R-:W-:Y:S01]  /*26210*/  IADD3 R213, P5, PT, R213, UR54, RZ ;  /* 0x00000036d5d57c10 */ /* 0x000fe2000ffbe0ff */
[----:B------:R-:W3:Y:S04]  /*26220*/  LDL.LU R15, [R1+0x3c] ;  /* 0x00003c00010f7983 */ /* 0x000ee80000300800 */
[----:B------:R1:W-:Y:S01]  /*26230*/  LDGSTS.E [R6+0x7600], desc[UR28][R4.64], P2 ;  /* 0x0760000004067fae */ /* 0x0003e200091a101c */
[----:B------:R-:W-:-:S03]  /*26240*/  IADD3.X R204, PT, PT, R204, UR32, RZ, P3, !PT ;  /* 0x00000020cccc7c10 */ /* 0x000fc60009ffe4ff */
[----:B------:R-:W3:Y:S01]  /*26250*/  LDL.LU R13, [R1+0x40] ;  /* 0x00004000010d7983 */ /* 0x000ee20000300800 */
[----:B-1----:R-:W-:Y:S02]  /*26260*/  IMAD.MOV.U32 R4, RZ, RZ, R9 ;  /* 0x000000ffff047224 */ /* 0x002fe400078e0009 */
[----:B------:R-:W-:Y:S01]  /*26270*/  IMAD.MOV.U32 R5, RZ, RZ, R10 ;  /* 0x000000ffff057224 */ /* 0x000fe200078e000a */
[----:B------:R-:W-:Y:S01]  /*26280*/  IADD3.X R212, PT, PT, R212, UR32, RZ, P5, !PT ;  /* 0x00000020d4d47c10 */ /* 0x000fe2000affe4ff */
[----:B--2---:R-:W2:Y:S04]  /*26290*/  LDL.LU R10, [R1+0x5c] ;  /* 0x00005c00010a7983 */ /* 0x004ea80000300800 */
[----:B------:R1:W-:Y:S01]  /*262a0*/  LDGSTS.E [R6+0x7a00], desc[UR28][R4.64], P2 ;  /* 0x07a0000004067fae */ /* 0x0003e200091a101c */
[----:B------:R-:W-:Y:S01]  /*262b0*/  IADD3 R221, P3, PT, R221, UR54, RZ ;  /* 0x00000036dddd7c10 */ /* 0x000fe2000ff7e0ff */
[----:B-1----:R-:W-:Y:S01]  /*262c0*/  IMAD.MOV.U32 R4, RZ, RZ, R7 ;  /* 0x000000ffff047224 */ /* 0x002fe200078e0007 */
[----:B----4-:R-:W-:Y:S01]  /*262d0*/  LOP3.LUT R7, R2, 0x60, RZ, 0x3c, !PT ;  /* 0x0000006002077812 */ /* 0x010fe200078e3cff */
[----:B------:R-:W-:-:S02]  /*262e0*/  IMAD.MOV.U32 R5, RZ, RZ, R8 ;  /* 0x000000ffff057224 */ /* 0x000fc400078e0008 */
[----:B-----5:R-:W4:Y:S04]  /*262f0*/  LDL.LU R8, [R1+0x60] ;  /* 0x0000600001087983 */ /* 0x020f280000300800 */
[----:B------:R1:W-:Y:S01]  /*26300*/  LDGSTS.E [R6+0x7e00], desc[UR28][R4.64], P2 ;  /* 0x07e0000004067fae */ /* 0x0003e200091a101c */
[----:B------:R-:W-:Y:S02]  /*26310*/  IADD3.X R220, PT, PT, R220, UR32, RZ, P3, !PT ;  /* 0x00000020dcdc7c10 */ /* 0x000fe40009ffe4ff */
[----:B------:R-:W-:Y:S01]  /*26320*/  IADD3 R229, P5, PT, R229, UR54, RZ ;  /* 0x00000036e5e57c10 */ /* 0x000fe2000ffbe0ff */
[----:B------:R-:W5:Y:S01]  /*26330*/  LDL.LU R11, [R1+0x7c] ;  /* 0x00007c00010b7983 */ /* 0x000f620000300800 */
[----:B-1----:R-:W-:Y:S02]  /*26340*/  VIADD R6, R7, UR7 ;  /* 0x0000000707067c36 */ /* 0x002fe40008000000 */
[----:B------:R-:W-:-:S02]  /*26350*/  IMAD.MOV.U32 R4, RZ, RZ, R205 ;  /* 0x000000ffff047224 */ /* 0x000fc400078e00cd */
[----:B------:R-:W-:Y:S01]  /*26360*/  IMAD.MOV.U32 R5, RZ, RZ, R204 ;  /* 0x000000ffff057224 */ /* 0x000fe200078e00cc */
[----:B------:R-:W-:Y:S01]  /*26370*/  IADD3.X R228, PT, PT, R228, UR32, RZ, P5, !PT ;  /* 0x00000020e4e47c10 */ /* 0x000fe2000affe4ff */
[----:B------:R-:W5:Y:S04]  /*26380*/  LDL.LU R9, [R1+0x80] ;  /* 0x0000800001097983 */ /* 0x000f680000300800 */
[----:B------:R1:W-:Y:S01]  /*26390*/  LDGSTS.E [R6+0x300], desc[UR28][R4.64], P2 ;  /* 0x0030000004067fae */ /* 0x0003e200091a101c */
[----:B------:R-:W-:Y:S02]  /*263a0*/  IADD3 R237, P3, PT, R237, UR54, RZ ;  /* 0x00000036eded7c10 */ /* 0x000fe4000ff7e0ff */
[----:B------:R-:W-:Y:S01]  /*263b0*/  IADD3 R245, P5, PT, R245, UR54, RZ ;  /* 0x00000036f5f57c10 */ /* 0x000fe2000ffbe0ff */
[----:B------:R-:W5:Y:S01]  /*263c0*/  LDL.LU R17, [R1+0x9c] ;  /* 0x00009c0001117983 */ /* 0x000f620000300800 */
[----:B-1----:R-:W-:-:S02]  /*263d0*/  IMAD.MOV.U32 R4, RZ, RZ, R213 ;  /* 0x000000ffff047224 */ /* 0x002fc400078e00d5 */
[----:B------:R-:W-:Y:S01]  /*263e0*/  IMAD.MOV.U32 R5, RZ, RZ, R212 ;  /* 0x000000ffff057224 */ /* 0x000fe200078e00d4 */
[----:B------:R-:W-:Y:S01]  /*263f0*/  IADD3.X R236, PT, PT, R236, UR32, RZ, P3, !PT ;  /* 0x00000020ecec7c10 */ /* 0x000fe20009ffe4ff */
[----:B------:R-:W5:Y:S04]  /*26400*/  LDL.LU R7, [R1+0xa0] ;  /* 0x0000a00001077983 */ /* 0x000f680000300800 */
[----:B------:R1:W-:Y:S02]  /*26410*/  LDGSTS.E [R6+0x700], desc[UR28][R4.64], P2 ;  /* 0x0070000004067fae */ /* 0x0003e400091a101c */
        /* <DEDUP_REMOVED lines=13> */
[----:B---3--:R-:W-:-:S04]  /*264f0*/  IADD3 R12, P3, PT, R12, UR54, RZ ;  /* 0x000000360c0c7c10 */ /* 0x008fc8000ff7e0ff */
[----:B------:R-:W-:Y:S02]  /*26500*/  IADD3.X R252, PT, PT, R252, UR32, RZ, P3, !PT ;  /* 0x00000020fcfc7c10 */ /* 0x000fe40009ffe4ff */
[----:B------:R-:W-:Y:S01]  /*26510*/  IADD3 R14, P5, PT, R14, UR54, RZ ;  /* 0x000000360e0e7c10 */ /* 0x000fe2000ffbe0ff */
[----:B-1----:R-:W-:Y:S01]  /*26520*/  IMAD.MOV.U32 R4, RZ, RZ, R12 ;  /* 0x000000ffff047224 */ /* 0x002fe200078e000c */
[----:B------:R1:W-:Y:S01]  /*26530*/  STL [R1], R12 ;  /* 0x0000000c01007387 */ /* 0x0003e20000100800 */
[----:B------:R-:W-:Y:S01]  /*26540*/  IMAD.MOV.U32 R5, RZ, RZ, R252 ;  /* 0x000000ffff057224 */ /* 0x000fe200078e00fc */
[----:B------:R-:W-:Y:S02]  /*26550*/  IADD3.X R18, PT, PT, R18, UR32, RZ, P5, !PT ;  /* 0x0000002012127c10 */ /* 0x000fe4000affe4ff */
[----:B------:R-:W-:Y:S04]  /*26560*/  STL [R1+0x20], R14 ;  /* 0x0000200e01007387 */ /* 0x000fe80000100800 */
[----:B------:R-:W3:Y:S04]  /*26570*/  LDL.LU R16, [R1+0xc0] ;  /* 0x0000c00001107983 */ /* 0x000ee80000300800 */
[----:B------:R2:W-:Y:S04]  /*26580*/  STL [R1+0x1c], R18 ;  /* 0x00001c1201007387 */ /* 0x0005e80000100800 */
[----:B------:R2:W-:Y:S04]  /*26590*/  LDGSTS.E [R6+0x1b00], desc[UR28][R4.64], P2 ;  /* 0x01b0000004067fae */ /* 0x0005e800091a101c */
[----:B-1----:R-:W3:Y:S01]  /*265a0*/  LDL.LU R12, [R1+0xe0] ;  /* 0x0000e000010c7983 */ /* 0x002ee20000300800 */
[----:B--2---:R-:W-:-:S03]  /*265b0*/  IMAD.MOV.U32 R5, RZ, RZ, R18 ;  /* 0x000000ffff057224 */ /* 0x004fc600078e0012 */
[----:B------:R-:W2:Y:S01]  /*265c0*/  LDL.LU R18, [R1+0xbc] ;  /* 0x0000bc0001127983 */ /* 0x000ea20000300800 */
[----:B------:R-:W-:-:S03]  /*265d0*/  IMAD.MOV.U32 R4, RZ, RZ, R14 ;  /* 0x000000ffff047224 */ /* 0x000fc600078e000e */
[----:B------:R-:W2:Y:S01]  /*265e0*/  LDL.LU R14, [R1+0xdc] ;  /* 0x0000dc00010e7983 */ /* 0x000ea20000300800 */
[----:B------:R-:W-:-:S03]  /*265f0*/  IADD3 R13, P3, PT, R13, UR54, RZ ;  /* 0x000000360d0d7c10 */ /* 0x000fc6000ff7e0ff */
[----:B------:R1:W-:Y:S01]  /*26600*/  LDGSTS.E [R6+0x1f00], desc[UR28][R4.64], P2 ;  /* 0x01f0000004067fae */ /* 0x0003e200091a101c */
[----:B------:R-:W-:Y:S02]  /*26610*/  IADD3.X R15, PT, PT, R15, UR32, RZ, P3, !PT ;  /* 0x000000200f0f7c10 */ /* 0x000fe40009ffe4ff */
[----:B----4-:R-:W-:Y:S01]  /*26620*/  IADD3 R8, P5, PT, R8, UR54, RZ ;  /* 0x0000003608087c10 */ /* 0x010fe2000ffbe0ff */
[----:B------:R4:W-:Y:S03]  /*26630*/  STL [R1+0x40], R13 ;  /* 0x0000400d01007387 */ /* 0x0009e60000100800 */
[----:B------:R-:W-:Y:S01]  /*26640*/  IADD3.X R10, PT, PT, R10, UR32, RZ, P5, !PT ;  /* 0x000000200a0a7c10 */ /* 0x000fe2000affe4ff */
[----:B------:R4:W-:Y:S01]  /*26650*/  STL [R1+0x3c], R15 ;  /* 0x00003c0f01007387 */ /* 0x0009e20000100800 */
[----:B-1----:R-:W-:-:S03]  /*26660*/  IMAD.MOV.U32 R4, RZ, RZ, R13 ;  /* 0x000000ffff047224 */ /* 0x002fc600078e000d */
[----:B------:R-:W-:Y:S01]  /*26670*/  STL [R1+0x60], R8 ;  /* 0x0000600801007387 */ /* 0x000fe20000100800 */
[----:B------:R-:W-:-:S03]  /*26680*/  IMAD.MOV.U32 R5, RZ, RZ, R15 ;  /* 0x000000ffff057224 */ /* 0x000fc600078e000f */
[----:B----4-:R-:W4:Y:S04]  /*26690*/  LDL.LU R13, [R1+0x100] ;  /* 0x00010000010d7983 */ /* 0x010f280000300800 */
[----:B------:R1:W-:Y:S04]  /*266a0*/  STL [R1+0x5c], R10 ;  /* 0x00005c0a01007387 */ /* 0x0003e80000100800 */
[----:B------:R-:W4:Y:S01]  /*266b0*/  LDL.LU R19, [R1+0x120] ;  /* 0x0001200001137983 */ /* 0x000f220000300800 */
[----:B-----5:R-:W-:-:S03]  /*266c0*/  IADD3 R9, P3, PT, R9, UR54, RZ ;  /* 0x0000003609097c10 */ /* 0x020fc6000ff7e0ff */
[----:B------:R-:W5:Y:S01]  /*266d0*/  LDL.LU R15, [R1+0xfc] ;  /* 0x0000fc00010f7983 */ /* 0x000f620000300800 */
[----:B------:R-:W-:-:S03]  /*266e0*/  IADD3.X R11, PT, PT, R11, UR32, RZ, P3, !PT ;  /* 0x000000200b0b7c10 */ /* 0x000fc60009ffe4ff */
[----:B------:R-:W5:Y:S04]  /*266f0*/  LDL.LU R20, [R1+0x11c] ;  /* 0x00011c0001147983 */ /* 0x000f680000300800 */
[----:B------:R1:W-:Y:S01]  /*26700*/  LDGSTS.E [R6+0x2300], desc[UR28][R4.64], P2 ;  /* 0x0230000004067fae */ /* 0x0003e200091a101c */
[----:B------:R-:W-:Y:S01]  /*26710*/  IADD3 R7, P5, PT, R7, UR54, RZ ;  /* 0x0000003607077c10 */ /* 0x000fe2000ffbe0ff */
[----:B-1----:R-:W-:Y:S02]  /*26720*/  IMAD.MOV.U32 R4, RZ, RZ, R8 ;  /* 0x000000ffff047224 */ /* 0x002fe400078e0008 */
[----:B------:R-:W-:Y:S02]  /*26730*/  IMAD.MOV.U32 R5, RZ, RZ, R10 ;  /* 0x000000ffff057224 */ /* 0x000fe400078e000a */
[----:B------:R-:W5:Y:S01]  /*26740*/  LDL.LU R10, [R1+0x140] ;  /* 0x00014000010a7983 */ /* 0x000f620000300800 */
[----:B------:R-:W-:-:S03]  /*26750*/  IADD3.X R17, PT, PT, R17, UR32, RZ, P5, !PT ;  /* 0x0000002011117c10 */ /* 0x000fc6000affe4ff */
[----:B------:R-:W5:Y:S04]  /*26760*/  LDL.LU R8, [R1+0x160] ;  /* 0x0001600001087983 */ /* 0x000f680000300800 */
[----:B------:R-:W-:Y:S04]  /*26770*/  STL [R1+0x80], R9 ;  /* 0x0000800901007387 */ /* 0x000fe80000100800 */
[----:B------:R1:W-:Y:S04]  /*26780*/  LDGSTS.E [R6+0x2700], desc[UR28][R4.64], P2 ;  /* 0x0270000004067fae */ /* 0x0003e800091a101c */
[----:B------:R1:W-:Y:S04]  /*26790*/  STL [R1+0x7c], R11 ;  /* 0x00007c0b01007387 */ /* 0x0003e80000100800 */
[----:B------:R-:W-:Y:S01]  /*267a0*/  STL [R1+0xa0], R7 ;  /* 0x0000a00701007387 */ /* 0x000fe20000100800 */
[----:B-1----:R-:W-:-:S03]  /*267b0*/  IMAD.MOV.U32 R5, RZ, RZ, R11 ;  /* 0x000000ffff057224 */ /* 0x002fc600078e000b */
[----:B------:R-:W5:Y:S01]  /*267c0*/  LDL.LU R11, [R1+0x13c] ;  /* 0x00013c00010b7983 */ /* 0x000f620000300800 */
[----:B------:R-:W-:-:S03]  /*267d0*/  IMAD.MOV.U32 R4, RZ, RZ, R9 ;  /* 0x000000ffff047224 */ /* 0x000fc600078e0009 */
[----:B------:R1:W-:Y:S04]  /*267e0*/  STL [R1+0x9c], R17 ;  /* 0x00009c1101007387 */ /* 0x0003e80000100800 */
[----:B------:R-:W5:Y:S04]  /*267f0*/  LDL.LU R9, [R1+0x15c] ;  /* 0x00015c0001097983 */ /* 0x000f680000300800 */
[----:B------:R1:W-:Y:S02]  /*26800*/  LDGSTS.E [R6+0x2b00], desc[UR28][R4.64], P2 ;  /* 0x02b0000004067fae */ /* 0x0003e400091a101c */
[----:B-1----:R-:W-:-:S02]  /*26810*/  IMAD.MOV.U32 R4, RZ, RZ, R7 ;  /* 0x000000ffff047224 */ /* 0x002fc400078e0007 */
[----:B------:R-:W-:Y:S02]  /*26820*/  IMAD.MOV.U32 R5, RZ, RZ, R17 ;  /* 0x000000ffff057224 */ /* 0x000fe400078e0011 */
[----:B------:R-:W5:Y:S04]  /*26830*/  LDL.LU R17, [R1+0x180] ;  /* 0x0001800001117983 */ /* 0x000f680000300800 */
[----:B------:R-:W5:Y:S04]  /*26840*/  LDL.LU R7, [R1+0x1a0] ;  /* 0x0001a00001077983 */ /* 0x000f680000300800 */
[----:B------:R1:W-:Y:S01]  /*26850*/  LDGSTS.E [R6+0x2f00], desc[UR28][R4.64], P2 ;  /* 0x02f0000004067fae */ /* 0x0003e200091a101c */
[----:B---3--:R-:W-:-:S05]  /*26860*/  IADD3 R16, P3, PT, R16, UR54, RZ ;  /* 0x0000003610107c10 */ /* 0x008fca000ff7e0ff */
[----:B------:R-:W-:Y:S01]  /*26870*/  STL [R1+0xc0], R16 ;  /* 0x0000c01001007387 */ /* 0x000fe20000100800 */
[----:B------:R-:W-:Y:S02]  /*26880*/  IADD3 R12, P5, PT, R12, UR54, RZ ;  /* 0x000000360c0c7c10 */ /* 0x000fe4000ffbe0ff */
[----:B--2---:R-:W-:Y:S02]  /*26890*/  IADD3.X R18, PT, PT, R18, UR32, RZ, P3, !PT ;  /* 0x0000002012127c10 */ /* 0x004fe40009ffe4ff */
[----:B------:R-:W-:-:S03]  /*268a0*/  IADD3.X R14, PT, PT, R14, UR32, RZ, P5, !PT ;  /* 0x000000200e0e7c10 */ /* 0x000fc6000affe4ff */
[----:B------:R2:W-:Y:S01]  /*268b0*/  STL [R1+0xbc], R18 ;  /* 0x0000bc1201007387 */ /* 0x0005e20000100800 */
[----:B-1----:R-:W-:-:S03]  /*268c0*/  IMAD.MOV.U32 R5, RZ, RZ, R18 ;  /* 0x000000ffff057224 */ /* 0x002fc600078e0012 */
[----:B------:R-:W-:Y:S01]  /*268d0*/  STL [R1+0xe0], R12 ;  /* 0x0000e00c01007387 */ /* 0x000fe20000100800 */
[----:B------:R-:W-:-:S03]  /*268e0*/  IMAD.MOV.U32 R4, RZ, RZ, R16 ;  /* 0x000000ffff047224 */ /* 0x000fc600078e0010 */
[----:B--2---:R-:W2:Y:S04]  /*268f0*/  LDL.LU R18, [R1+0x17c] ;  /* 0x00017c0001127983 */ /* 0x004ea80000300800 */
[----:B------:R1:W-:Y:S04]  /*26900*/  STL [R1+0xdc], R14 ;  /* 0x0000dc0e01007387 */ /* 0x0003e80000100800 */
[----:B------:R-:W3:Y:S01]  /*26910*/  LDL.LU R16, [R1+0x19c] ;  /* 0x00019c0001107983 */ /* 0x000ee20000300800 */
[----:B----4-:R-:W-:-:S03]  /*26920*/  IADD3 R13, P3, PT, R13, UR54, RZ ;  /* 0x000000360d0d7c10 */ /* 0x010fc6000ff7e0ff */
[----:B------:R4:W-:Y:S01]  /*26930*/  LDGSTS.E [R6+0x3300], desc[UR28][R4.64], P2 ;  /* 0x0330000004067fae */ /* 0x0009e200091a101c */
[----:B------:R-:W-:Y:S02]  /*26940*/  IADD3 R19, P5, PT, R19, UR54, RZ ;  /* 0x0000003613137c10 */ /* 0x000fe4000ffbe0ff */
[----:B-----5:R-:W-:Y:S01]  /*26950*/  IADD3.X R15, PT, PT, R15, UR32, RZ, P3, !PT ;  /* 0x000000200f0f7c10 */ /* 0x020fe20009ffe4ff */
[----:B----4-:R-:W-:Y:S02]  /*26960*/  IMAD.MOV.U32 R4, RZ, RZ, R12 ;  /* 0x000000ffff047224 */ /* 0x010fe400078e000c */
[----:B------:R-:W-:Y:S02]  /*26970*/  IMAD.MOV.U32 R5, RZ, RZ, R14 ;  /* 0x000000ffff057224 */ /* 0x000fe400078e000e */
[----:B-1----:R-:W4:Y:S01]  /*26980*/  LDL.LU R14, [R1+0x1c0] ;  /* 0x0001c000010e7983 */ /* 0x002f220000300800 */
[----:B------:R-:W-:-:S03]  /*26990*/  IADD3.X R20, PT, PT, R20, UR32, RZ, P5, !PT ;  /* 0x0000002014147c10 */ /* 0x000fc6000affe4ff */
[----:B------:R-:W5:Y:S04]  /*269a0*/  LDL.LU R12, [R1+0x1e0] ;  /* 0x0001e000010c7983 */ /* 0x000f680000300800 */
[----:B------:R-:W-:Y:S04]  /*269b0*/  STL [R1+0x100], R13 ;  /* 0x0001000d01007387 */ /* 0x000fe80000100800 */
[----:B------:R1:W-:Y:S04]  /*269c0*/  LDGSTS.E [R6+0x3700], desc[UR28][R4.64], P2 ;  /* 0x0370000004067fae */ /* 0x0003e800091a101c */
[----:B------:R1:W-:Y:S04]  /*269d0*/  STL [R1+0xfc], R15 ;  /* 0x0000fc0f01007387 */ /* 0x0003e80000100800 */
[----:B------:R-:W-:Y:S01]  /*269e0*/  STL [R1+0x120], R19 ;  /* 0x0001201301007387 */ /* 0x000fe20000100800 */
[----:B-1----:R-:W-:-:S02]  /*269f0*/  IMAD.MOV.U32 R5, RZ, RZ, R15 ;  /* 0x000000ffff057224 */ /* 0x002fc400078e000f */
[----:B------:R-:W-:Y:S01]  /*26a00*/  IMAD.MOV.U32 R4, RZ, RZ, R13 ;  /* 0x000000ffff047224 */ /* 0x000fe200078e000d */
[----:B------:R-:W5:Y:S01]  /*26a10*/  LDL.LU R15, [R1+0x1bc] ;  /* 0x0001bc00010f7983 */ /* 0x000f620000300800 */
[----:B------:R-:W-:-:S03]  /*26a20*/  IADD3 R10, P3, PT, R10, UR54, RZ ;  /* 0x000000360a0a7c10 */ /* 0x000fc6000ff7e0ff */
[----:B------:R-:W-:Y:S04]  /*26a30*/  STL [R1+0x11c], R20 ;  /* 0x00011c1401007387 */ /* 0x000fe80000100800 */
[----:B------:R-:W5:Y:S01]  /*26a40*/  LDL.LU R13, [R1+0x1dc] ;  /* 0x0001dc00010d7983 */ /* 0x000f620000300800 */
[----:B------:R-:W-:-:S03]  /*26a50*/  IADD3 R8, P5, PT, R8, UR54, RZ ;  /* 0x0000003608087c10 */ /* 0x000fc6000ffbe0ff */
[----:B------:R1:W-:Y:S01]  /*26a60*/  LDGSTS.E [R6+0x3b00], desc[UR28][R4.64], P2 ;  /* 0x03b0000004067fae */ /* 0x0003e200091a101c */
[----:B------:R-:W-:Y:S01]  /*26a70*/  IADD3.X R11, PT, PT, R11, UR32, RZ, P3, !PT ;  /* 0x000000200b0b7c10 */ /* 0x000fe20009ffe4ff */
[----:B-1----:R-:W-:Y:S02]  /*26a80*/  IMAD.MOV.U32 R4, RZ, RZ, R19 ;  /* 0x000000ffff047224 */ /* 0x002fe400078e0013 */
[----:B------:R-:W-:Y:S01]  /*26a90*/  IMAD.MOV.U32 R5, RZ, RZ, R20 ;  /* 0x000000ffff057224 */ /* 0x000fe200078e0014 */
[----:B------:R-:W-:Y:S01]  /*26aa0*/  IADD3.X R9, PT, PT, R9, UR32, RZ, P5, !PT ;  /* 0x0000002009097c10 */ /* 0x000fe2000affe4ff */
[----:B------:R1:W-:Y:S04]  /*26ab0*/  STL [R1+0x140], R10 ;  /* 0x0001400a01007387 */ /* 0x0003e80000100800 */
[----:B------:R1:W-:Y:S04]  /*26ac0*/  LDGSTS.E [R6+0x3f00], desc[UR28][R4.64], P2 ;  /* 0x03f0000004067fae */ /* 0x0003e800091a101c */
[----:B------:R-:W-:Y:S04]  /*26ad0*/  STL [R1+0x13c], R11 ;  /* 0x00013c0b01007387 */ /* 0x000fe80000100800 */
[----:B------:R1:W-:Y:S02]  /*26ae0*/  STL [R1+0x160], R8 ;  /* 0x0001600801007387 */ /* 0x0003e40000100800 */
[----:B-1----:R-:W-:-:S02]  /*26af0*/  IMAD.MOV.U32 R4, RZ, RZ, R10 ;  /* 0x000000ffff047224 */ /* 0x002fc400078e000a */
[----:B------:R-:W-:Y:S01]  /*26b00*/  IMAD.MOV.U32 R5, RZ, RZ, R11 ;  /* 0x000000ffff057224 */ /* 0x000fe200078e000b */
[----:B------:R1:W-:Y:S04]  /*26b10*/  STL [R1+0x15c], R9 ;  /* 0x00015c0901007387 */ /* 0x0003e80000100800 */
[----:B------:R1:W-:Y:S04]  /*26b20*/  LDGSTS.E [R6+0x4300], desc[UR28][R4.64], P2 ;  /* 0x0430000004067fae */ /* 0x0003e800091a101c */
[----:B------:R-:W5:Y:S01]  /*26b30*/  LDL.LU R10, [R1+0x1fc] ;  /* 0x0001fc00010a7983 */ /* 0x000f620000300800 */
[----:B------:R-:W-:Y:S01]  /*26b40*/  IADD3 R17, P3, PT, R17, UR54, RZ ;  /* 0x0000003611117c10 */ /* 0x000fe2000ff7e0ff */
[----:B-1----:R-:W-:-:S02]  /*26b50*/  IMAD.MOV.U32 R4, RZ, RZ, R8 ;  /* 0x000000ffff047224 */ /* 0x002fc400078e0008 */
[----:B------:R-:W5:Y:S01]  /*26b60*/  LDL.LU R8, [R1+0x200] ;  /* 0x0002000001087983 */ /* 0x000f620000300800 */
[----:B------:R-:W-:-:S03]  /*26b70*/  IMAD.MOV.U32 R5, RZ, RZ, R9 ;  /* 0x000000ffff057224 */ /* 0x000fc600078e0009 */
[----:B------:R-:W5:Y:S04]  /*26b80*/  LDL.LU R11, [R1+0x21c] ;  /* 0x00021c00010b7983 */ /* 0x000f680000300800 */
[----:B------:R-:W5:Y:S01]  /*26b90*/  LDL.LU R9, [R1+0x220] ;  /* 0x0002200001097983 */ /* 0x000f620000300800 */
[----:B------:R-:W-:-:S03]  /*26ba0*/  IADD3 R7, P5, PT, R7, UR54, RZ ;  /* 0x0000003607077c10 */ /* 0x000fc6000ffbe0ff */
[----:B------:R1:W-:Y:S04]  /*26bb0*/  LDGSTS.E [R6+0x4700], desc[UR28][R4.64], P2 ;  /* 0x0470000004067fae */ /* 0x0003e800091a101c */
[----:B------:R-:W-:Y:S01]  /*26bc0*/  STL [R1+0x180], R17 ;  /* 0x0001801101007387 */ /* 0x000fe20000100800 */
[----:B-1----:R-:W-:Y:S01]  /*26bd0*/  IMAD.MOV.U32 R4, RZ, RZ, R17 ;  /* 0x000000ffff047224 */ /* 0x002fe200078e0011 */
[----:B--2---:R-:W-:-:S05]  /*26be0*/  IADD3.X R18, PT, PT, R18, UR32, RZ, P3, !PT ;  /* 0x0000002012127c10 */ /* 0x004fca0009ffe4ff */
[----:B------:R-:W-:Y:S01]  /*26bf0*/  IMAD.MOV.U32 R5, RZ, RZ, R18 ;  /* 0x000000ffff057224 */ /* 0x000fe200078e0012 */
[----:B---3--:R-:W-:Y:S01]  /*26c00*/  IADD3.X R16, PT, PT, R16, UR32, RZ, P5, !PT ;  /* 0x0000002010107c10 */ /* 0x008fe2000affe4ff */
[----:B------:R-:W-:Y:S04]  /*26c10*/  STL [R1+0x17c], R18 ;  /* 0x00017c1201007387 */ /* 0x000fe80000100800 */
[----:B------:R1:W-:Y:S04]  /*26c20*/  STL [R1+0x1a0], R7 ;  /* 0x0001a00701007387 */ /* 0x0003e80000100800 */
[----:B------:R2:W-:Y:S04]  /*26c30*/  LDGSTS.E [R6+0x4b00], desc[UR28][R4.64], P2 ;  /* 0x04b0000004067fae */ /* 0x0005e800091a101c */
[----:B------:R3:W-:Y:S04]  /*26c40*/  STL [R1+0x19c], R16 ;  /* 0x00019c1001007387 */ /* 0x0007e80000100800 */
[----:B------:R-:W5:Y:S01]  /*26c50*/  LDL.LU R22, [R1+0x23c] ;  /* 0x00023c0001167983 */ /* 0x000f620000300800 */
[----:B--2---:R-:W-:-:S03]  /*26c60*/  IMAD.MOV.U32 R4, RZ, RZ, R7 ;  /* 0x000000ffff047224 */ /* 0x004fc600078e0007 */
[----:B-1----:R-:W2:Y:S04]  /*26c70*/  LDL.LU R7, [R1+0x240] ;  /* 0x0002400001077983 */ /* 0x002ea80000300800 */
[----:B------:R-:W2:Y:S04]  /*26c80*/  LDL.LU R21, [R1+0x25c] ;  /* 0x00025c0001157983 */ /* 0x000ea80000300800 */
[----:B------:R-:W2:Y:S01]  /*26c90*/  LDL.LU R20, [R1+0x260] ;  /* 0x0002600001147983 */ /* 0x000ea20000300800 */
[----:B----4-:R-:W-:Y:S02]  /*26ca0*/  IADD3 R14, P3, PT, R14, UR54, RZ ;  /* 0x000000360e0e7c10 */ /* 0x010fe4000ff7e0ff */
[----:B-----5:R-:W-:-:S03]  /*26cb0*/  IADD3 R12, P5, PT, R12, UR54, RZ ;  /* 0x000000360c0c7c10 */ /* 0x020fc6000ffbe0ff */
[----:B------:R-:W-:Y:S01]  /*26cc0*/  STL [R1+0x1c0], R14 ;  /* 0x0001c00e01007387 */ /* 0x000fe20000100800 */
[----:B------:R-:W-:-:S05]  /*26cd0*/  IMAD.MOV.U32 R5, RZ, RZ, R16 ;  /* 0x000000ffff057224 */ /* 0x000fca00078e0010 */
[----:B------:R1:W-:Y:S01]  /*26ce0*/  LDGSTS.E [R6+0x4f00], desc[UR28][R4.64], P2 ;  /* 0x04f0000004067fae */ /* 0x0003e200091a101c */
[----:B------:R-:W-:-:S05]  /*26cf0*/  IADD3.X R15, PT, PT, R15, UR32, RZ, P3, !PT ;  /* 0x000000200f0f7c10 */ /* 0x000fca0009ffe4ff */
[----:B------:R4:W-:Y:S01]  /*26d00*/  STL [R1+0x1bc], R15 ;  /* 0x0001bc0f01007387 */ /* 0x0009e20000100800 */
[----:B------:R-:W-:-:S03]  /*26d10*/  IADD3.X R13, PT, PT, R13, UR32, RZ, P5, !PT ;  /* 0x000000200d0d7c10 */ /* 0x000fc6000affe4ff */
[----:B------:R-:W-:Y:S04]  /*26d20*/  STL [R1+0x1e0], R12 ;  /* 0x0001e00c01007387 */ /* 0x000fe80000100800 */
[----:B------:R-:W5:Y:S04]  /*26d30*/  LDL.LU R18, [R1+0x280] ;  /* 0x0002800001127983 */ /* 0x000f680000300800 */
[----:B------:R4:W-:Y:S04]  /*26d40*/  STL [R1+0x1dc], R13 ;  /* 0x0001dc0d01007387 */ /* 0x0009e80000100800 */
[----:B---3--:R-:W3:Y:S04]  /*26d50*/  LDL.LU R16, [R1+0x2a0] ;  /* 0x0002a00001107983 */ /* 0x008ee80000300800 */
[----:B------:R-:W3:Y:S01]  /*26d60*/  LDL.LU R19, [R1+0x27c] ;  /* 0x00027c0001137983 */ /* 0x000ee20000300800 */
[----:B-1----:R-:W-:-:S02]  /*26d70*/  IMAD.MOV.U32 R4, RZ, RZ, R14 ;  /* 0x000000ffff047224 */ /* 0x002fc400078e000e */
[----:B------:R-:W-:Y:S01]  /*26d80*/  IMAD.MOV.U32 R5, RZ, RZ, R15 ;  /* 0x000000ffff057224 */ /* 0x000fe200078e000f */
[----:B------:R-:W3:Y:S04]  /*26d90*/  LDL.LU R17, [R1+0x29c] ;  /* 0x00029c0001117983 */ /* 0x000ee80000300800 */
[----:B----4-:R-:W4:Y:S04]  /*26da0*/  LDL.LU R15, [R1+0x2bc] ;  /* 0x0002bc00010f7983 */ /* 0x010f280000300800 */
[----:B------:R-:W4:Y:S04]  /*26db0*/  LDL.LU R14, [R1+0x2c0] ;  /* 0x0002c000010e7983 */ /* 0x000f280000300800 */
[----:B------:R1:W-:Y:S02]  /*26dc0*/  LDGSTS.E [R6+0x5300], desc[UR28][R4.64], P2 ;  /* 0x0530000004067fae */ /* 0x0003e400091a101c */
[----:B-1----:R-:W-:-:S02]  /*26dd0*/  IMAD.MOV.U32 R4, RZ, RZ, R12 ;  /* 0x000000ffff047224 */ /* 0x002fc400078e000c */
[----:B------:R-:W-:Y:S02]  /*26de0*/  IMAD.MOV.U32 R5, RZ, RZ, R13 ;  /* 0x000000ffff057224 */ /* 0x000fe400078e000d */
[----:B------:R-:W4:Y:S04]  /*26df0*/  LDL.LU R13, [R1+0x2dc] ;  /* 0x0002dc00010d7983 */ /* 0x000f280000300800 */
[----:B------:R-:W4:Y:S01]  /*26e00*/  LDL.LU R12, [R1+0x2e0] ;  /* 0x0002e000010c7983 */ /* 0x000f220000300800 */
[----:B------:R-:W-:-:S03]  /*26e10*/  IADD3 R8, P3, PT, R8, UR54, RZ ;  /* 0x0000003608087c10 */ /* 0x000fc6000ff7e0ff */
[----:B------:R1:W-:Y:S01]  /*26e20*/  LDGSTS.E [R6+0x5700], desc[UR28][R4.64], P2 ;  /* 0x0570000004067fae */ /* 0x0003e200091a101c */
[----:B------:R-:W-:Y:S02]  /*26e30*/  IADD3.X R10, PT, PT, R10, UR32, RZ, P3, !PT ;  /* 0x000000200a0a7c10 */ /* 0x000fe40009ffe4ff */
[----:B------:R-:W-:Y:S01]  /*26e40*/  IADD3 R9, P5, PT, R9, UR54, RZ ;  /* 0x0000003609097c10 */ /* 0x000fe2000ffbe0ff */
[----:B------:R-:W-:Y:S03]  /*26e50*/  STL [R1+0x200], R8 ;  /* 0x0002000801007387 */ /* 0x000fe60000100800 */
[----:B------:R-:W-:Y:S01]  /*26e60*/  IADD3.X R11, PT, PT, R11, UR32, RZ, P5, !PT ;  /* 0x000000200b0b7c10 */ /* 0x000fe2000affe4ff */
[----:B-1----:R-:W-:Y:S01]  /*26e70*/  IMAD.MOV.U32 R4, RZ, RZ, R8 ;  /* 0x000000ffff047224 */ /* 0x002fe200078e0008 */
[----:B------:R1:W-:Y:S01]  /*26e80*/  STL [R1+0x1fc], R10 ;  /* 0x0001fc0a01007387 */ /* 0x0003e20000100800 */
[----:B------:R-:W-:-:S03]  /*26e90*/  IMAD.MOV.U32 R5, RZ, RZ, R10 ;  /* 0x000000ffff057224 */ /* 0x000fc600078e000a */
[----:B------:R-:W-:Y:S04]  /*26ea0*/  STL [R1+0x220], R9 ;  /* 0x0002200901007387 */ /* 0x000fe80000100800 */
[----:B------:R1:W-:Y:S04]  /*26eb0*/  LDGSTS.E [R6+0x5b00], desc[UR28][R4.64], P2 ;  /* 0x05b0000004067fae */ /* 0x0003e800091a101c */
[----:B-1----:R-:W4:Y:S04]  /*26ec0*/  LDL.LU R10, [R1+0x300] ;  /* 0x00030000010a7983 */ /* 0x002f280000300800 */
[----:B------:R1:W-:Y:S04]  /*26ed0*/  STL [R1+0x21c], R11 ;  /* 0x00021c0b01007387 */ /* 0x0003e80000100800 */
[----:B------:R-:W4:Y:S01]  /*26ee0*/  LDL.LU R8, [R1+0x320] ;  /* 0x0003200001087983 */ /* 0x000f220000300800 */
[----:B------:R-:W-:-:S03]  /*26ef0*/  IMAD.MOV.U32 R5, RZ, RZ, R11 ;  /* 0x000000ffff057224 */ /* 0x000fc600078e000b */
[----:B-1----:R-:W4:Y:S01]  /*26f00*/  LDL.LU R11, [R1+0x2fc] ;  /* 0x0002fc00010b7983 */ /* 0x002f220000300800 */
[----:B------:R-:W-:-:S03]  /*26f10*/  IMAD.MOV.U32 R4, RZ, RZ, R9 ;  /* 0x000000ffff047224 */ /* 0x000fc600078e0009 */
[----:B------:R-:W4:Y:S04]  /*26f20*/  LDL.LU R9, [R1+0x31c] ;  /* 0x00031c0001097983 */ /* 0x000f280000300800 */
[----:B------:R1:W-:Y:S01]  /*26f30*/  LDGSTS.E [R6+0x5f00], desc[UR28][R4.64], P2 ;  /* 0x05f0000004067fae */ /* 0x0003e200091a101c */
[----:B--2---:R-:W-:-:S04]  /*26f40*/  IADD3 R7, P3, PT, R7, UR54, RZ ;  /* 0x0000003607077c10 */ /* 0x004fc8000ff7e0ff */
[----:B------:R-:W-:Y:S01]  /*26f50*/  IADD3.X R22, PT, PT, R22, UR32, RZ, P3, !PT ;  /* 0x0000002016167c10 */ /* 0x000fe20009ffe4ff */
[----:B------:R2:W-:Y:S01]  /*26f60*/  STL [R1+0x240], R7 ;  /* 0x0002400701007387 */ /* 0x0005e20000100800 */
[----:B------:R-:W-:-:S03]  /*26f70*/  IADD3 R20, P5, PT, R20, UR54, RZ ;  /* 0x0000003614147c10 */ /* 0x000fc6000ffbe0ff */
[----:B------:R3:W-:Y:S01]  /*26f80*/  STL [R1+0x23c], R22 ;  /* 0x00023c1601007387 */ /* 0x0007e20000100800 */
[----:B-1----:R-:W-:-:S03]  /*26f90*/  IMAD.MOV.U32 R4, RZ, RZ, R7 ;  /* 0x000000ffff047224 */ /* 0x002fc600078e0007 */
[----:B------:R1:W-:Y:S04]  /*26fa0*/  STL [R1+0x260], R20 ;  /* 0x0002601401007387 */ /* 0x0003e80000100800 */
[----:B--2---:R-:W2:Y:S01]  /*26fb0*/  LDL R7, [R1+0x324] ;  /* 0x0003240001077983 */ /* 0x004ea20000100800 */
[----:B------:R-:W-:Y:S01]  /*26fc0*/  IMAD.MOV.U32 R5, RZ, RZ, R22 ;  /* 0x000000ffff057224 */ /* 0x000fe200078e0016 */
[----:B------:R-:W-:-:S04]  /*26fd0*/  IADD3.X R21, PT, PT, R21, UR32, RZ, P5, !PT ;  /* 0x0000002015157c10 */ /* 0x000fc8000affe4ff */
[----:B------:R1:W-:Y:S01]  /*26fe0*/  LDGSTS.E [R6+0x6300], desc[UR28][R4.64], P2 ;  /* 0x0630000004067fae */ /* 0x0003e200091a101c */
[----:B-----5:R-:W-:Y:S01]  /*26ff0*/  IADD3 R18, P3, PT, R18, UR54, RZ ;  /* 0x0000003612127c10 */ /* 0x020fe2000ff7e0ff */
[----:B-1----:R-:W-:Y:S02]  /*27000*/  IMAD.MOV.U32 R4, RZ, RZ, R20 ;  /* 0x000000ffff047224 */ /* 0x002fe400078e0014 */
[----:B------:R-:W-:Y:S01]  /*27010*/  IMAD.MOV.U32 R5, RZ, RZ, R21 ;  /* 0x000000ffff057224 */ /* 0x000fe200078e0015 */
[----:B---3--:R-:W-:-:S04]  /*27020*/  IADD3 R16, P5, PT, R16, UR54, RZ ;  /* 0x0000003610107c10 */ /* 0x008fc8000ffbe0ff */
[----:B------:R1:W-:Y:S01]  /*27030*/  LDGSTS.E [R6+0x6700], desc[UR28][R4.64], P2 ;  /* 0x0670000004067fae */ /* 0x0003e200091a101c */
[----:B------:R-:W-:Y:S02]  /*27040*/  IADD3.X R19, PT, PT, R19, UR32, RZ, P3, !PT ;  /* 0x0000002013137c10 */ /* 0x000fe40009ffe4ff */
[----:B------:R-:W-:Y:S01]  /*27050*/  IADD3.X R17, PT, PT, R17, UR32, RZ, P5, !PT ;  /* 0x0000002011117c10 */ /* 0x000fe2000affe4ff */
[----:B-1----:R-:W-:Y:S02]  /*27060*/  IMAD.MOV.U32 R4, RZ, RZ, R18 ;  /* 0x000000ffff047224 */ /* 0x002fe400078e0012 */
[----:B------:R-:W-:Y:S01]  /*27070*/  IMAD.MOV.U32 R5, RZ, RZ, R19 ;  /* 0x000000ffff057224 */ /* 0x000fe200078e0013 */
[----:B----4-:R-:W-:-:S04]  /*27080*/  IADD3 R14, P3, PT, R14, UR54, RZ ;  /* 0x000000360e0e7c10 */ /* 0x010fc8000ff7e0ff */
[----:B------:R1:W-:Y:S01]  /*27090*/  LDGSTS.E [R6+0x6b00], desc[UR28][R4.64], P2 ;  /* 0x06b0000004067fae */ /* 0x0003e200091a101c */
[----:B------:R-:W-:Y:S01]  /*270a0*/  IADD3.X R15, PT, PT, R15, UR32, RZ, P3, !PT ;  /* 0x000000200f0f7c10 */ /* 0x000fe20009ffe4ff */
[----:B-1----:R-:W-:Y:S02]  /*270b0*/  IMAD.MOV.U32 R4, RZ, RZ, R16 ;  /* 0x000000ffff047224 */ /* 0x002fe400078e0010 */
[----:B------:R-:W-:-:S05]  /*270c0*/  IMAD.MOV.U32 R5, RZ, RZ, R17 ;  /* 0x000000ffff057224 */ /* 0x000fca00078e0011 */
[----:B------:R1:W-:Y:S01]  /*270d0*/  LDGSTS.E [R6+0x6f00], desc[UR28][R4.64], P2 ;  /* 0x06f0000004067fae */ /* 0x0003e200091a101c */
[----:B------:R-:W-:-:S04]  /*270e0*/  IADD3 R12, P5, PT, R12, UR54, RZ ;  /* 0x000000360c0c7c10 */ /* 0x000fc8000ffbe0ff */
[----:B------:R-:W-:Y:S01]  /*270f0*/  IADD3.X R13, PT, PT, R13, UR32, RZ, P5, !PT ;  /* 0x000000200d0d7c10 */ /* 0x000fe2000affe4ff */
[----:B-1----:R-:W-:Y:S02]  /*27100*/  IMAD.MOV.U32 R4, RZ, RZ, R14 ;  /* 0x000000ffff047224 */ /* 0x002fe400078e000e */
[----:B------:R-:W-:Y:S01]  /*27110*/  IMAD.MOV.U32 R5, RZ, RZ, R15 ;  /* 0x000000ffff057224 */ /* 0x000fe200078e000f */
[----:B------:R3:W-:Y:S04]  /*27120*/  STL [R1+0x25c], R21 ;  /* 0x00025c1501007387 */ /* 0x0007e80000100800 */
[----:B------:R1:W-:Y:S04]  /*27130*/  LDGSTS.E [R6+0x7300], desc[UR28][R4.64], P2 ;  /* 0x0730000004067fae */ /* 0x0003e800091a101c */
[----:B------:R3:W-:Y:S01]  /*27140*/  STL [R1+0x280], R18 ;  /* 0x0002801201007387 */ /* 0x0007e20000100800 */
[----:B------:R-:W-:Y:S01]  /*27150*/  IADD3 R10, P3, PT, R10, UR54, RZ ;  /* 0x000000360a0a7c10 */ /* 0x000fe2000ff7e0ff */
[----:B-1----:R-:W-:-:S02]  /*27160*/  IMAD.MOV.U32 R4, RZ, RZ, R12 ;  /* 0x000000ffff047224 */ /* 0x002fc400078e000c */
[----:B------:R-:W-:Y:S01]  /*27170*/  IMAD.MOV.U32 R5, RZ, RZ, R13 ;  /* 0x000000ffff057224 */ /* 0x000fe200078e000d */
[----:B------:R3:W-:Y:S01]  /*27180*/  STL [R1+0x27c], R19 ;  /* 0x00027c1301007387 */ /* 0x0007e20000100800 */
[----:B------:R-:W-:-:S03]  /*27190*/  IADD3 R8, P5, PT, R8, UR54, RZ ;  /* 0x0000003608087c10 */ /* 0x000fc6000ffbe0ff */
[----:B------:R3:W-:Y:S01]  /*271a0*/  STL [R1+0x2a0], R16 ;  /* 0x0002a01001007387 */ /* 0x0007e20000100800 */
[----:B------:R-:W-:-:S03]  /*271b0*/  IADD3.X R11, PT, PT, R11, UR32, RZ, P3, !PT ;  /* 0x000000200b0b7c10 */ /* 0x000fc60009ffe4ff */
[----:B------:R3:W-:Y:S04]  /*271c0*/  STL [R1+0x29c], R17 ;  /* 0x00029c1101007387 */ /* 0x0007e80000100800 */
[----:B------:R1:W-:Y:S01]  /*271d0*/  LDGSTS.E [R6+0x7700], desc[UR28][R4.64], P2 ;  /* 0x0770000004067fae */ /* 0x0003e200091a101c */
[----:B------:R-:W-:-:S03]  /*271e0*/  IADD3.X R9, PT, PT, R9, UR32, RZ, P5, !PT ;  /* 0x0000002009097c10 */ /* 0x000fc6000affe4ff */
[----:B------:R3:W-:Y:S04]  /*271f0*/  STL [R1+0x2c0], R14 ;  /* 0x0002c00e01007387 */ /* 0x0007e80000100800 */
[----:B------:R3:W-:Y:S01]  /*27200*/  STL [R1+0x2bc], R15 ;  /* 0x0002bc0f01007387 */ /* 0x0007e20000100800 */
[----:B-1----:R-:W-:Y:S02]  /*27210*/  IMAD.MOV.U32 R4, RZ, RZ, R10 ;  /* 0x000000ffff047224 */ /* 0x002fe400078e000a */
[----:B------:R-:W-:Y:S01]  /*27220*/  IMAD.MOV.U32 R5, RZ, RZ, R11 ;  /* 0x000000ffff057224 */ /* 0x000fe200078e000b */
[----:B------:R3:W-:Y:S04]  /*27230*/  STL [R1+0x2e0], R12 ;  /* 0x0002e00c01007387 */ /* 0x0007e80000100800 */
[----:B------:R3:W-:Y:S04]  /*27240*/  STL [R1+0x2dc], R13 ;  /* 0x0002dc0d01007387 */ /* 0x0007e80000100800 */
[----:B------:R3:W-:Y:S04]  /*27250*/  STL [R1+0x300], R10 ;  /* 0x0003000a01007387 */ /* 0x0007e80000100800 */
[----:B------:R3:W-:Y:S04]  /*27260*/  STL [R1+0x2fc], R11 ;  /* 0x0002fc0b01007387 */ /* 0x0007e80000100800 */
[----:B------:R1:W-:Y:S04]  /*27270*/  LDGSTS.E [R6+0x7b00], desc[UR28][R4.64], P2 ;  /* 0x07b0000004067fae */ /* 0x0003e800091a101c */
[----:B------:R3:W-:Y:S04]  /*27280*/  STL [R1+0x320], R8 ;  /* 0x0003200801007387 */ /* 0x0007e80000100800 */
[----:B------:R3:W-:Y:S01]  /*27290*/  STL [R1+0x31c], R9 ;  /* 0x00031c0901007387 */ /* 0x0007e20000100800 */
[----:B-1----:R-:W-:-:S02]  /*272a0*/  IMAD.MOV.U32 R4, RZ, RZ, R8 ;  /* 0x000000ffff047224 */ /* 0x002fc400078e0008 */
[----:B------:R-:W-:Y:S01]  /*272b0*/  IMAD.MOV.U32 R5, RZ, RZ, R9 ;  /* 0x000000ffff057224 */ /* 0x000fe200078e0009 */
[----:B------:R-:W-:-:S04]  /*272c0*/  UIADD3 UR15, UPT, UPT, UR15, 0x1, URZ ;  /* 0x000000010f0f7890 */ /* 0x000fc8000fffe0ff */
[----:B------:R1:W-:Y:S01]  /*272d0*/  LDGSTS.E [R6+0x7f00], desc[UR28][R4.64], P2 ;  /* 0x07f0000004067fae */ /* 0x0003e200091a101c */
[----:B------:R-:W-:-:S03]  /*272e0*/  UISETP.GT.AND UP1, UPT, UR15, 0x1, UPT ;  /* 0x000000010f00788c */ /* 0x000fc6000bf24270 */
[----:B------:R-:W0:Y:S01]  /*272f0*/  LDGDEPBAR ;  /* 0x00000000000079af */ /* 0x000e220000000000 */
[----:B------:R-:W-:Y:S02]  /*27300*/  USEL UR7, URZ, 0x1, !UP1 ;  /* 0x00000001ff077887 */ /* 0x000fe4000c800000 */
[----:B------:R-:W-:Y:S02]  /*27310*/  USEL UR15, UR15, URZ, !UP1 ;  /* 0x000000ff0f0f7287 */ /* 0x000fe4000c800000 */
[----:B------:R-:W-:Y:S02]  /*27320*/  ULOP3.LUT UR7, UR4, UR7, URZ, 0x3c, !UPT ;  /* 0x0000000704077292 */ /* 0x000fe4000f8e3cff */
[----:B-1----:R-:W-:Y:S01]  /*27330*/  IMAD.U32 R4, RZ, RZ, UR4 ;  /* 0x00000004ff047e24 */ /* 0x002fe2000f8e00ff */
[C---:B--2---:R-:W-:Y:S01]  /*27340*/  ISETP.NE.U32.AND P2, PT, R187.reuse, R7, PT ;  /* 0x00000007bb00720c */ /* 0x044fe20003f45070 */
[----:B------:R-:W-:-:S12]  /*27350*/  VIADD R187, R187, 0x1 ;  /* 0x00000001bbbb7836 */ /* 0x000fd80000000000 */
[----:B---3--:R-:W-:Y:S05]  /*27360*/  @P2 BRA `(.L_x_11) ;  /* 0xffffff9000a42947 */ /* 0x008fea000383ffff */
.L_x_8:
[----:B------:R-:W2:Y:S01]  /*27370*/  LDL.LU R8, [R1+0x584] ;  /* 0x0005840001087983 */ /* 0x000ea20000300800 */
[----:B------:R-:W1:Y:S01]  /*27380*/  LDCU UR5, c[0x0][0x3b8] ;  /* 0x00007700ff0577ac */ /* 0x000e620008000800 */
[C---:B------:R-:W-:Y:S02]  /*27390*/  VIADD R2, R3.reuse, 0x3 ;  /* 0x0000000303027836 */ /* 0x040fe40000000000 */
[C---:B------:R-:W-:Y:S01]  /*273a0*/  VIADD R6, R3.reuse, 0x1 ;  /* 0x0000000103067836 */ /* 0x040fe20000000000 */
[----:B------:R-:W3:Y:S01]  /*273b0*/  LDCU UR6, c[0x0][0x3b4] ;  /* 0x00007680ff0677ac */ /* 0x000ee20008000800 */
[C---:B------:R-:W-:Y:S01]  /*273c0*/  VIADD R4, R3.reuse, 0x2 ;  /* 0x0000000203047836 */ /* 0x040fe20000000000 */
[----:B------:R-:W2:Y:S01]  /*273d0*/  LDCU.128 UR16, c[0x0][0x390] ;  /* 0x00007200ff1077ac */ /* 0x000ea20008000c00 */
[----:B------:R-:W4:Y:S01]  /*273e0*/  LDCU UR13, c[0x0][0x39c] ;  /* 0x00007380ff0d77ac */ /* 0x000f220008000800 */
[----:B------:R-:W5:Y:S01]  /*273f0*/  LDCU UR7, c[0x0][0x39c] ;  /* 0x00007380ff0777ac */ /* 0x000f620008000800 */
[----:B-1----:R-:W-:Y:S01]  /*27400*/  IMAD R5, R3, UR5, RZ ;  /* 0x0000000503057c24 */ /* 0x002fe2000f8e02ff */
[----:B------:R-:W1:Y:S03]  /*27410*/  LDCU UR9, c[0x0][0x39c] ;  /* 0x00007380ff0977ac */ /* 0x000e660008000800 */
[----:B------:R-:W-:Y:S01]  /*27420*/  VIADD R7, R5, UR5 ;  /* 0x0000000505077c36 */ /* 0x000fe20008000000 */
[----:B------:R-:W1:Y:S03]  /*27430*/  LDCU UR14, c[0x0][0x39c] ;  /* 0x00007380ff0e77ac */ /* 0x000e660008000800 */
[----:B------:R-:W-:Y:S01]  /*27440*/  VIADD R9, R7, UR5 ;  /* 0x0000000507097c36 */ /* 0x000fe20008000000 */
[----:B------:R-:W1:Y:S03]  /*27450*/  LDCU UR15, c[0x0][0x39c] ;  /* 0x00007380ff0f77ac */ /* 0x000e660008000800 */
[----:B------:R-:W-:-:S04]  /*27460*/  VIADD R11, R9, UR5 ;  /* 0x00000005090b7c36 */ /* 0x000fc80008000000 */
        /* <DEDUP_REMOVED lines=13> */
[----:B------:R-:W-:Y:S01]  /*27540*/  VIADD R39, R37, UR5 ;  /* 0x0000000525277c36 */ /* 0x000fe20008000000 */
[C---:B--2---:R-:W-:Y:S01]  /*27550*/  ISETP.GE.AND P0, PT, R8.reuse, UR18, PT ;  /* 0x0000001208007c0c */ /* 0x044fe2000bf06270 */
[----:B---3--:R-:W-:-:S03]  /*27560*/  IMAD R0, R8, UR6, RZ ;  /* 0x0000000608007c24 */ /* 0x008fc6000f8e02ff */
[----:B----4-:R-:W-:Y:S02]  /*27570*/  ISETP.LT.AND P2, PT, R2, UR13, !P0 ;  /* 0x0000000d02007c0c */ /* 0x010fe4000c741270 */
[----:B-----5:R-:W-:Y:S02]  /*27580*/  ISETP.LT.AND P3, PT, R6, UR7, !P0 ;  /* 0x0000000706007c0c */ /* 0x020fe4000c761270 */
[----:B-1----:R-:W-:Y:S02]  /*27590*/  ISETP.LT.AND P6, PT, R4, UR9, !P0 ;  /* 0x0000000904007c0c */ /* 0x002fe4000c7c1270 */
[----:B------:R-:W-:Y:S01]  /*275a0*/  LEA R2, P5, R0, UR16, 0x2 ;  /* 0x0000001000027c11 */ /* 0x000fe2000f8a10ff */
[----:B------:R-:W-:-:S12]  /*275b0*/  @!P4 BRA `(.L_x_12) ;  /* 0x000000000010c947 */ /* 0x000fd80003800000 */
[----:B------:R-:W-:-:S06]  /*275c0*/  USHF.L.U32 UR4, UR4, 0x1f, URZ ;  /* 0x0000001f04047899 */ /* 0x000fcc00080006ff */
[----:B------:R-:W-:-:S04]  /*275d0*/  IMAD.U32 R4, RZ, RZ, UR4 ;  /* 0x00000004ff047e24 */ /* 0x000fc8000f8e00ff */
[----:B------:R-:W1:Y:S02]  /*275e0*/  SYNCS.PHASECHK.TRANS64.TRYWAIT P4, [UR8], R4 ;  /* 0x00000004ff0075a7 */ /* 0x000e640008081108 */
[----:B-1----:R-:W-:Y:S05]  /*275f0*/  @!P4 BRA `(.L_x_13) ;  /* 0x0000007c00a4c947 */ /* 0x002fea0003800000 */
.L_x_12:
[----:B------:R-:W-:-:S04]  /*27600*/  DEPBAR.LE SB0, 0x0 ;  /* 0x000080000000791a */ /* 0x000fc80000000000 */
[----:B------:R-:W-:Y:S01]  /*27610*/  BAR.SYNC.DEFER_BLOCKING 0x0 ;  /* 0x0000000000007b1d */ /* 0x000fe20000010000 */
[----:B------:R-:W-:Y:S01]  /*27620*/  LEA.HI.X.SX32 R0, R0, UR17, 0x2, P5 ;  /* 0x0000001100007c11 */ /* 0x000fe2000a8f16ff */
[----:B------:R-:W-:Y:S01]  /*27630*/  VIADD R41, R39, UR5 ;  /* 0x0000000527297c36 */ /* 0x000fe20008000000 */
[----:B------:R-:W-:Y:S01]  /*27640*/  LEA R48, P5, R5, R2, 0x2 ;  /* 0x0000000205307211 */ /* 0x000fe200078a10ff */
[C---:B------:R-:W-:Y:S01]  /*27650*/  VIADD R4, R3.reuse, 0x4 ;  /* 0x0000000403047836 */ /* 0x040fe20000000000 */
[----:B------:R-:W-:Y:S01]  /*27660*/  ISETP.LT.AND P4, PT, R3, UR19, !P0 ;  /* 0x0000001303007c0c */ /* 0x000fe2000c781270 */
[----:B------:R-:W-:Y:S01]  /*27670*/  VIADD R43, R41, UR5 ;  /* 0x00000005292b7c36 */ /* 0x000fe20008000000 */
[----:B------:R-:W-:Y:S01]  /*27680*/  LEA.HI.X.SX32 R49, R5, R0, 0x2, P5 ;  /* 0x0000000005317211 */ /* 0x000fe200028f16ff */
[----:B------:R-:W1:Y:S01]  /*27690*/  LDCU UR4, c[0x0][0x39c] ;  /* 0x00007380ff0477ac */ /* 0x000e620008000800 */
[----:B------:R-:W-:Y:S01]  /*276a0*/  LEA R52, P5, R7, R2, 0x2 ;  /* 0x0000000207347211 */ /* 0x000fe200078a10ff */
[----:B------:R-:W-:Y:S01]  /*276b0*/  VIADD R5, R43, UR5 ;  /* 0x000000052b057c36 */ /* 0x000fe20008000000 */
[----:B------:R-:W2:Y:S02]  /*276c0*/  LDCU UR6, c[0x0][0x39c] ;  /* 0x00007380ff0677ac */ /* 0x000ea40008000800 */
[----:B------:R-:W-:Y:S01]  /*276d0*/  LEA.HI.X.SX32 R53, R7, R0, 0x2, P5 ;  /* 0x0000000007357211 */ /* 0x000fe200028f16ff */
[----:B------:R-:W-:Y:S01]  /*276e0*/  VIADD R45, R5, UR5 ;  /* 0x00000005052d7c36 */ /* 0x000fe20008000000 */
[----:B------:R-:W-:Y:S01]  /*276f0*/  LEA R56, P5, R9, R2, 0x2 ;  /* 0x0000000209387211 */ /* 0x000fe200078a10ff */
[----:B------:R-:W3:Y:S02]  /*27700*/  LDCU UR7, c[0x0][0x39c] ;  /* 0x00007380ff0777ac */ /* 0x000ee40008000800 */
[----:B------:R-:W-:Y:S01]  /*27710*/  VIADD R7, R45, UR5 ;  /* 0x000000052d077c36 */ /* 0x000fe20008000000 */
[----:B------:R-:W-:Y:S01]  /*27720*/  LEA.HI.X.SX32 R57, R9, R0, 0x2, P5 ;  /* 0x0000000009397211 */ /* 0x000fe200028f16ff */
[----:B------:R-:W4:Y:S01]  /*27730*/  LDCU UR8, c[0x0][0x39c] ;  /* 0x00007380ff0877ac */ /* 0x000f220008000800 */
[----:B------:R-:W-:Y:S01]  /*27740*/  LEA R60, P5, R13, R2, 0x2 ;  /* 0x000000020d3c7211 */ /* 0x000fe200078a10ff */
[----:B------:R-:W-:Y:S01]  /*27750*/  VIADD R9, R7, UR5 ;  /* 0x0000000507097c36 */ /* 0x000fe20008000000 */
[----:B------:R-:W5:Y:S02]  /*27760*/  @!P1 SYNCS.CCTL.IV [UR10+0x88000] ;  /* 0x08800000ff0099b1 */ /* 0x000f64000800000a */
[----:B-----5:R-:W-:Y:S01]  /*27770*/  BAR.SYNC.DEFER_BLOCKING 0x0 ;  /* 0x0000000000007b1d */ /* 0x020fe20000010000 */
[----:B------:R-:W-:Y:S01]  /*27780*/  LEA.HI.X.SX32 R61, R13, R0, 0x2, P5 ;  /* 0x000000000d3d7211 */ /* 0x000fe200028f16ff */
[----:B------:R-:W-:Y:S01]  /*27790*/  VIADD R47, R9, UR5 ;  /* 0x00000005092f7c36 */ /* 0x000fe20008000000 */
[----:B------:R-:W-:-:S04]  /*277a0*/  LEA R50, P5, R17, R2, 0x2 ;  /* 0x0000000211327211 */ /* 0x000fc800078a10ff */
[----:B------:R-:W-:Y:S01]  /*277b0*/  LEA.HI.X.SX32 R51, R17, R0, 0x2, P5 ;  /* 0x0000000011337211 */ /* 0x000fe200028f16ff */
[----:B------:R-:W5:Y:S01]  /*277c0*/  LDTM.x64 R64, tmem[UR12] ;  /* 0x0000000c004079ee */ /* 0x000f620008340000 */
[----:B------:R-:W1:Y:S01]  /*277d0*/  LDTM.x64 R132, tmem[UR12+0x40] ;  /* 0x0000400c008479ee */ /* 0x000e620008340000 */
[----:B------:R-:W1:Y:S01]  /*277e0*/  @!P1 SYNCS.CCTL.IV [UR10+0x88008] ;  /* 0x08800800ff0099b1 */ /* 0x000e62000800000a */
[----:B------:R-:W-:-:S04]  /*277f0*/  LEA R58, P1, R11, R2, 0x2 ;  /* 0x000000020b3a7211 */ /* 0x000fc800078210ff */
[----:B------:R-:W-:Y:S01]  /*27800*/  LEA.HI.X.SX32 R59, R11, R0, 0x2, P1 ;  /* 0x000000000b3b7211 */ /* 0x000fe200008f16ff */
[----:B------:R-:W-:Y:S01]  /*27810*/  VIADD R11, R47, UR5 ;  /* 0x000000052f0b7c36 */ /* 0x000fe20008000000 */
[-C--:B------:R-:W-:Y:S01]  /*27820*/  LEA R62, P1, R15, R2.reuse, 0x2 ;  /* 0x000000020f3e7211 */ /* 0x080fe200078210ff */
[----:B-----5:R-:W-:Y:S01]  /*27830*/  STL.64 [R1+0x20], R72 ;  /* 0x0000204801007387 */ /* 0x020fe20000100a00 */
[----:B------:R-:W-:Y:S01]  /*27840*/  IMAD.MOV.U32 R10, RZ, RZ, R66 ;  /* 0x000000ffff0a7224 */ /* 0x000fe200078e0042 */
[----:B------:R-:W-:Y:S01]  /*27850*/  LEA R66, P5, R21, R2, 0x2 ;  /* 0x0000000215427211 */ /* 0x000fe200078a10ff */
[----:B------:R-:W-:Y:S01]  /*27860*/  IMAD.MOV.U32 R16, RZ, RZ, R67 ;  /* 0x000000ffff107224 */ /* 0x000fe200078e0043 */
[----:B------:R-:W-:Y:S01]  /*27870*/  STL.64 [R1+0x28], R74 ;  /* 0x0000284a01007387 */ /* 0x000fe20000100a00 */
[----:B------:R-:W-:Y:S01]  /*27880*/  LEA.HI.X.SX32 R63, R15, R0, 0x2, P1 ;  /* 0x000000000f3f7211 */ /* 0x000fe200008f16ff */
[----:B------:R-:W-:Y:S01]  /*27890*/  IMAD.MOV.U32 R6, RZ, RZ, R64 ;  /* 0x000000ffff067224 */ /* 0x000fe200078e0040 */
[----:B------:R-:W-:Y:S01]  /*278a0*/  LEA R54, P1, R19, R2, 0x2 ;  /* 0x0000000213367211 */ /* 0x000fe200078210ff */
[----:B------:R-:W-:Y:S01]  /*278b0*/  STL.64 [R1+0x30], R76 ;  /* 0x0000304c01007387 */ /* 0x000fe20000100a00 */
[-C--:B------:R-:W-:Y:S01]  /*278c0*/  LEA.HI.X.SX32 R67, R21, R0.reuse, 0x2, P5 ;  /* 0x0000000015437211 */ /* 0x080fe200028f16ff */
[----:B------:R-:W-:Y:S01]  /*278d0*/  IMAD.MOV.U32 R14, RZ, RZ, R65 ;  /* 0x000000ffff0e7224 */ /* 0x000fe200078e0041 */
[----:B------:R-:W-:Y:S01]  /*278e0*/  LEA.HI.X.SX32 R55, R19, R0, 0x2, P1 ;  /* 0x0000000013377211 */ /* 0x000fe200008f16ff */
[----:B------:R-:W-:Y:S01]  /*278f0*/  STL.64 [R1+0x38], R78 ;  /* 0x0000384e01007387 */ /* 0x000fe20000100a00 */
[----:B------:R-:W-:Y:S01]  /*27900*/  LEA R64, P1, R23, R2, 0x2 ;  /* 0x0000000217407211 */ /* 0x000fe200078210ff */
[----:B------:R-:W-:-:S02]  /*27910*/  VIADD R13, R11, UR5 ;  /* 0x000000050b0d7c36 */ /* 0x000fc40008000000 */
[----:B------:R-:W-:Y:S01]  /*27920*/  STL.64 [R1+0x40], R80 ;  /* 0x0000405001007387 */ /* 0x000fe20000100a00 */
[----:B------:R-:W-:Y:S01]  /*27930*/  LEA.HI.X.SX32 R65, R23, R0, 0x2, P1 ;  /* 0x0000000017417211 */ /* 0x000fe200008f16ff */
[----:B------:R-:W-:Y:S02]  /*27940*/  VIADD R15, R13, UR5 ;  /* 0x000000050d0f7c36 */ /* 0x000fe40008000000 */
[----:B------:R-:W-:Y:S01]  /*27950*/  STL.64 [R1+0x48], R82 ;  /* 0x0000485201007387 */ /* 0x000fe20000100a00 */
[----:B------:R-:W-:Y:S02]  /*27960*/  IMAD.MOV.U32 R20, RZ, RZ, R69 ;  /* 0x000000ffff147224 */ /* 0x000fe400078e0045 */
[----:B------:R-:W-:Y:S01]  /*27970*/  VIADD R17, R15, UR5 ;  /* 0x000000050f117c36 */ /* 0x000fe20008000000 */
[----:B------:R-:W-:Y:S01]  /*27980*/  STL.64 [R1+0x50], R84 ;  /* 0x0000505401007387 */ /* 0x000fe20000100a00 */
[----:B------:R-:W-:Y:S02]  /*27990*/  IMAD.MOV.U32 R18, RZ, RZ, R68 ;  /* 0x000000ffff127224 */ /* 0x000fe400078e0044 */
[----:B------:R-:W-:Y:S01]  /*279a0*/  VIADD R19, R17, UR5 ;  /* 0x0000000511137c36 */ /* 0x000fe20008000000 */
[----:B------:R-:W-:Y:S01]  /*279b0*/  STL.64 [R1+0x58], R86 ;  /* 0x0000585601007387 */ /* 0x000fe20000100a00 */
[----:B------:R-:W-:-:S02]  /*279c0*/  IMAD.MOV.U32 R12, RZ, RZ, R71 ;  /* 0x000000ffff0c7224 */ /* 0x000fc400078e0047 */
[----:B------:R-:W-:Y:S01]  /*279d0*/  VIADD R21, R19, UR5 ;  /* 0x0000000513157c36 */ /* 0x000fe20008000000 */
[----:B------:R-:W-:Y:S01]  /*279e0*/  STL.64 [R1+0x60], R88 ;  /* 0x0000605801007387 */ /* 0x000fe20000100a00 */
[----:B------:R-:W-:-:S03]  /*279f0*/  IMAD.MOV.U32 R8, RZ, RZ, R70 ;  /* 0x000000ffff087224 */ /* 0x000fc600078e0046 */
[----:B------:R-:W-:Y:S04]  /*27a00*/  STL.64 [R1+0x68], R90 ;  /* 0x0000685a01007387 */ /* 0x000fe80000100a00 */
        /* <DEDUP_REMOVED lines=17> */
[----:B------:R5:W-:Y:S04]  /*27b20*/  STL.64 [R1+0xf8], R126 ;  /* 0x0000f87e01007387 */ /* 0x000be80000100a00 */
[----:B------:R1:W-:Y:S04]  /*27b30*/  STL.64 [R1+0x1d0], R66 ;  /* 0x0001d04201007387 */ /* 0x0003e80000100a00 */
[----:B------:R2:W-:Y:S01]  /*27b40*/  STL.64 [R1+0x1c8], R64 ;  /* 0x0001c84001007387 */ /* 0x0005e20000100a00 */
[----:B-----5:R-:W5:Y:S01]  /*27b50*/  LDTM.x64 R68, tmem[UR12+0x80] ;  /* 0x0000800c004479ee */ /* 0x020f620008340000 */
[----:B-1----:R-:W-:-:S04]  /*27b60*/  LEA R66, P5, R25, R2, 0x2 ;  /* 0x0000000219427211 */ /* 0x002fc800078a10ff */
[----:B------:R-:W-:Y:S02]  /*27b70*/  LEA.HI.X.SX32 R67, R25, R0, 0x2, P5 ;  /* 0x0000000019437211 */ /* 0x000fe400028f16ff */
[-C--:B------:R-:W-:Y:S02]  /*27b80*/  LEA R22, P5, R29, R2.reuse, 0x2 ;  /* 0x000000021d167211 */ /* 0x080fe400078a10ff */
[----:B--2---:R-:W-:Y:S01]  /*27b90*/  LEA R64, P1, R27, R2, 0x2 ;  /* 0x000000021b407211 */ /* 0x004fe200078210ff */
[----:B------:R-:W-:Y:S01]  /*27ba0*/  STL.64 [R1+0x1c0], R66 ;  /* 0x0001c04201007387 */ /* 0x000fe20000100a00 */
[-C--:B------:R-:W-:Y:S02]  /*27bb0*/  LEA.HI.X.SX32 R23, R29, R0.reuse, 0x2, P5 ;  /* 0x000000001d177211 */ /* 0x080fe400028f16ff */
[----:B------:R-:W-:Y:S02]  /*27bc0*/  LEA.HI.X.SX32 R65, R27, R0, 0x2, P1 ;  /* 0x000000001b417211 */ /* 0x000fe400008f16ff */
[C---:B------:R-:W-:Y:S01]  /*27bd0*/  LEA R24, P1, R31.reuse, R2, 0x2 ;  /* 0x000000021f187211 */ /* 0x040fe200078210ff */
[----:B------:R1:W-:Y:S03]  /*27be0*/  STL.64 [R1+0x1b0], R22 ;  /* 0x0001b01601007387 */ /* 0x0003e60000100a00 */
[----:B------:R-:W-:Y:S01]  /*27bf0*/  LEA.HI.X.SX32 R25, R31, R0, 0x2, P1 ;  /* 0x000000001f197211 */ /* 0x000fe200008f16ff */
[----:B------:R2:W-:Y:S01]  /*27c00*/  STL.64 [R1+0x1b8], R64 ;  /* 0x0001b84001007387 */ /* 0x0005e20000100a00 */
[----:B------:R-:W-:-:S03]  /*27c10*/  LEA R26, P1, R35, R2, 0x2 ;  /* 0x00000002231a7211 */ /* 0x000fc600078210ff */
[----:B------:R3:W-:Y:S01]  /*27c20*/  STL.64 [R1+0x1a8], R24 ;  /* 0x0001a81801007387 */ /* 0x0007e20000100a00 */
[----:B------:R-:W-:Y:S02]  /*27c30*/  LEA.HI.X.SX32 R27, R35, R0, 0x2, P1 ;  /* 0x00000000231b7211 */ /* 0x000fe400008f16ff */
[-C--:B------:R-:W-:Y:S01]  /*27c40*/  LEA R32, P1, R39, R2.reuse, 0x2 ;  /* 0x0000000227207211 */ /* 0x080fe200078210ff */
[----:B-1----:R-:W-:Y:S02]  /*27c50*/  VIADD R23, R21, UR5 ;  /* 0x0000000515177c36 */ /* 0x002fe40008000000 */
[----:B------:R1:W-:Y:S01]  /*27c60*/  STL.64 [R1+0x198], R26 ;  /* 0x0001981a01007387 */ /* 0x0003e20000100a00 */
[----:B--2---:R-:W-:-:S04]  /*27c70*/  LEA R64, P5, R33, R2, 0x2 ;  /* 0x0000000221407211 */ /* 0x004fc800078a10ff */
[----:B------:R-:W-:Y:S01]  /*27c80*/  LEA.HI.X.SX32 R65, R33, R0, 0x2, P5 ;  /* 0x0000000021417211 */ /* 0x000fe200028f16ff */
[----:B---3--:R-:W-:Y:S01]  /*27c90*/  VIADD R25, R23, UR5 ;  /* 0x0000000517197c36 */ /* 0x008fe20008000000 */
[----:B------:R-:W-:Y:S02]  /*27ca0*/  LEA R28, P5, R37, R2, 0x2 ;  /* 0x00000002251c7211 */ /* 0x000fe400078a10ff */
[-C--:B------:R-:W-:Y:S01]  /*27cb0*/  LEA.HI.X.SX32 R33, R39, R0.reuse, 0x2, P1 ;  /* 0x0000000027217211 */ /* 0x080fe200008f16ff */
[----:B------:R-:W-:Y:S01]  /*27cc0*/  STL.64 [R1+0x1a0], R64 ;  /* 0x0001a04001007387 */ /* 0x000fe20000100a00 */
[----:B------:R-:W-:Y:S01]  /*27cd0*/  LEA.HI.X.SX32 R29, R37, R0, 0x2, P5 ;  /* 0x00000000251d7211 */ /* 0x000fe200028f16ff */
[----:B-1----:R-:W-:Y:S01]  /*27ce0*/  VIADD R27, R25, UR5 ;  /* 0x00000005191b7c36 */ /* 0x002fe20008000000 */
[----:B------:R-:W-:-:S03]  /*27cf0*/  LEA R30, P5, R41, R2, 0x2 ;  /* 0x00000002291e7211 */ /* 0x000fc600078a10ff */
[----:B------:R1:W-:Y:S01]  /*27d00*/  STL.64 [R1+0x190], R28 ;  /* 0x0001901c01007387 */ /* 0x0003e20000100a00 */
[----:B------:R-:W-:Y:S02]  /*27d10*/  LEA.HI.X.SX32 R31, R41, R0, 0x2, P5 ;  /* 0x00000000291f7211 */ /* 0x000fe400028f16ff */
[C---:B------:R-:W-:Y:S01]  /*27d20*/  LEA R36, P5, R5.reuse, R2, 0x2 ;  /* 0x0000000205247211 */ /* 0x040fe200078a10ff */
[----:B------:R2:W-:Y:S03]  /*27d30*/  STL.64 [R1+0x188], R32 ;  /* 0x0001882001007387 */ /* 0x0005e60000100a00 */
[----:B------:R-:W-:Y:S01]  /*27d40*/  LEA.HI.X.SX32 R37, R5, R0, 0x2, P5 ;  /* 0x0000000005257211 */ /* 0x000fe200028f16ff */
[----:B------:R3:W-:Y:S01]  /*27d50*/  STL.64 [R1+0x180], R30 ;  /* 0x0001801e01007387 */ /* 0x0007e20000100a00 */
[----:B-1----:R-:W-:Y:S01]  /*27d60*/  VIADD R29, R27, UR5 ;  /* 0x000000051b1d7c36 */ /* 0x002fe20008000000 */
[----:B--2---:R-:W-:-:S04]  /*27d70*/  LEA R32, P1, R43, R2, 0x2 ;  /* 0x000000022b207211 */ /* 0x004fc800078210ff */
[----:B------:R-:W-:Y:S01]  /*27d80*/  LEA.HI.X.SX32 R33, R43, R0, 0x2, P1 ;  /* 0x000000002b217211 */ /* 0x000fe200008f16ff */
[----:B---3--:R-:W-:Y:S01]  /*27d90*/  VIADD R31, R29, UR5 ;  /* 0x000000051d1f7c36 */ /* 0x008fe20008000000 */
[----:B------:R-:W-:-:S03]  /*27da0*/  LEA R34, P1, R45, R2, 0x2 ;  /* 0x000000022d227211 */ /* 0x000fc600078210ff */
[----:B------:R1:W-:Y:S01]  /*27db0*/  STL.64 [R1+0x178], R32 ;  /* 0x0001782001007387 */ /* 0x0003e20000100a00 */
[----:B------:R-:W-:-:S03]  /*27dc0*/  LEA.HI.X.SX32 R35, R45, R0, 0x2, P1 ;  /* 0x000000002d237211 */ /* 0x000fc600008f16ff */
[----:B------:R2:W-:Y:S04]  /*27dd0*/  STL.64 [R1+0x170], R36 ;  /* 0x0001702401007387 */ /* 0x0005e80000100a00 */
[----:B------:R3:W-:Y:S01]  /*27de0*/  STL.64 [R1+0x168], R34 ;  /* 0x0001682201007387 */ /* 0x0007e20000100a00 */
[----:B-1----:R-:W-:Y:S01]  /*27df0*/  VIADD R33, R31, UR5 ;  /* 0x000000051f217c36 */ /* 0x002fe20008000000 */
[----:B--2---:R-:W-:-:S03]  /*27e00*/  LEA R36, P5, R7, R2, 0x2 ;  /* 0x0000000207247211 */ /* 0x004fc600078a10ff */
[----:B------:R-:W-:Y:S01]  /*27e10*/  VIADD R5, R33, UR5 ;  /* 0x0000000521057c36 */ /* 0x000fe20008000000 */
[----:B---3--:R-:W-:Y:S02]  /*27e20*/  LEA R34, P1, R9, R2, 0x2 ;  /* 0x0000000209227211 */ /* 0x008fe400078210ff */
[-C--:B------:R-:W-:Y:S01]  /*27e30*/  LEA.HI.X.SX32 R37, R7, R0.reuse, 0x2, P5 ;  /* 0x0000000007257211 */ /* 0x080fe200028f16ff */
[----:B------:R-:W-:Y:S01]  /*27e40*/  VIADD R7, R5, UR5 ;  /* 0x0000000505077c36 */ /* 0x000fe20008000000 */
[----:B------:R-:W-:-:S03]  /*27e50*/  LEA.HI.X.SX32 R35, R9, R0, 0x2, P1 ;  /* 0x0000000009237211 */ /* 0x000fc600008f16ff */
[----:B------:R1:W-:Y:S01]  /*27e60*/  STL.64 [R1+0x160], R36 ;  /* 0x0001602401007387 */ /* 0x0003e20000100a00 */
[----:B------:R-:W-:-:S03]  /*27e70*/  VIADD R9, R7, UR5 ;  /* 0x0000000507097c36 */ /* 0x000fc60008000000 */
[----:B------:R2:W-:Y:S01]  /*27e80*/  STL.64 [R1+0x158], R34 ;  /* 0x0001582201007387 */ /* 0x0005e20000100a00 */
[-C--:B-1----:R-:W-:Y:S02]  /*27e90*/  LEA R36, P5, R47, R2.reuse, 0x2 ;  /* 0x000000022f247211 */ /* 0x082fe400078a10ff */
[----:B--2---:R-:W-:Y:S02]  /*27ea0*/  LEA R34, P1, R11, R2, 0x2 ;  /* 0x000000020b227211 */ /* 0x004fe400078210ff */
[-C--:B------:R-:W-:Y:S02]  /*27eb0*/  LEA.HI.X.SX32 R37, R47, R0.reuse, 0x2, P5 ;  /* 0x000000002f257211 */ /* 0x080fe400028f16ff */
[----:B------:R-:W-:Y:S01]  /*27ec0*/  LEA.HI.X.SX32 R35, R11, R0, 0x2, P1 ;  /* 0x000000000b237211 */ /* 0x000fe200008f16ff */
[----:B------:R-:W-:Y:S02]  /*27ed0*/  VIADD R11, R9, UR5 ;  /* 0x00000005090b7c36 */ /* 0x000fe40008000000 */
[----:B------:R1:W-:Y:S04]  /*27ee0*/  STL.64 [R1+0x150], R36 ;  /* 0x0001502401007387 */ /* 0x0003e80000100a00 */
[----:B------:R2:W-:Y:S01]  /*27ef0*/  STL.64 [R1+0x148], R34 ;  /* 0x0001482201007387 */ /* 0x0005e20000100a00 */
[----:B-1----:R-:W-:-:S02]  /*27f00*/  LEA R36, P5, R13, R2, 0x2 ;  /* 0x000000020d247211 */ /* 0x002fc400078a10ff */
[----:B--2---:R-:W-:Y:S02]  /*27f10*/  LEA R34, P1, R15, R2, 0x2 ;  /* 0x000000020f227211 */ /* 0x004fe400078210ff */
        /* <DEDUP_REMOVED lines=19> */
[----:B------:R1:W-:Y:S04]  /*28050*/  STL.64 [R1+0x120], R36 ;  /* 0x0001202401007387 */ /* 0x0003e80000100a00 */
[----:B------:R2:W-:Y:S01]  /*28060*/  STL.64 [R1+0x118], R34 ;  /* 0x0001182201007387 */ /* 0x0005e20000100a00 */
[-C--:B-1----:R-:W-:Y:S02]  /*28070*/  LEA R36, P5, R25, R2.reuse, 0x2 ;  /* 0x0000000219247211 */ /* 0x082fe400078a10ff */
[----:B--2---:R-:W-:Y:S02]  /*28080*/  LEA R34, P1, R27, R2, 0x2 ;  /* 0x000000021b227211 */ /* 0x004fe400078210ff */
[----:B------:R-:W-:Y:S02]  /*28090*/  LEA.HI.X.SX32 R37, R25, R0, 0x2, P5 ;  /* 0x0000000019257211 */ /* 0x000fe400028f16ff */
[----:B------:R-:W-:-:S02]  /*280a0*/  LEA R22, P5, R29, R2, 0x2 ;  /* 0x000000021d167211 */ /* 0x000fc400078a10ff */
[-C--:B------:R-:W-:Y:S01]  /*280b0*/  LEA.HI.X.SX32 R35, R27, R0.reuse, 0x2, P1 ;  /* 0x000000001b237211 */ /* 0x080fe200008f16ff */
[----:B------:R-:W-:Y:S01]  /*280c0*/  STL.64 [R1+0x110], R36 ;  /* 0x0001102401007387 */ /* 0x000fe20000100a00 */
[----:B------:R-:W-:Y:S02]  /*280d0*/  LEA.HI.X.SX32 R23, R29, R0, 0x2, P5 ;  /* 0x000000001d177211 */ /* 0x000fe400028f16ff */
[-C--:B------:R-:W-:Y:S01]  /*280e0*/  LEA R250, P1, R31, R2.reuse, 0x2 ;  /* 0x000000021ffa7211 */ /* 0x080fe200078210ff */
[----:B------:R-:W-:Y:S01]  /*280f0*/  STL.64 [R1+0x108], R34 ;  /* 0x0001082201007387 */ /* 0x000fe20000100a00 */
[----:B------:R-:W-:Y:S02]  /*28100*/  LEA R248, P5, R33, R2, 0x2 ;  /* 0x0000000221f87211 */ /* 0x000fe400078a10ff */
[----:B------:R-:W-:Y:S01]  /*28110*/  LEA.HI.X.SX32 R251, R31, R0, 0x2, P1 ;  /* 0x000000001ffb7211 */ /* 0x000fe200008f16ff */
[----:B------:R1:W-:Y:S01]  /*28120*/  STL.64 [R1+0x100], R22 ;  /* 0x0001001601007387 */ /* 0x0003e20000100a00 */
[----:B------:R-:W-:-:S02]  /*28130*/  LEA R246, P1, R5, R2, 0x2 ;  /* 0x0000000205f67211 */ /* 0x000fc400078210ff */
[----:B------:R-:W-:Y:S01]  /*28140*/  LEA.HI.X.SX32 R249, R33, R0, 0x2, P5 ;  /* 0x0000000021f97211 */ /* 0x000fe200028f16ff */
[----:B------:R2:W-:Y:S01]  /*28150*/  STL.64 [R1+0x5b8], R250 ;  /* 0x0005b8fa01007387 */ /* 0x0005e20000100a00 */
[----:B------:R-:W-:Y:S02]  /*28160*/  LEA R244, P5, R7, R2, 0x2 ;  /* 0x0000000207f47211 */ /* 0x000fe400078a10ff */
[----:B------:R-:W-:Y:S01]  /*28170*/  LEA.HI.X.SX32 R247, R5, R0, 0x2, P1 ;  /* 0x0000000005f77211 */ /* 0x000fe200008f16ff */
[----:B------:R-:W-:Y:S01]  /*28180*/  STL.64 [R1+0x5c0], R248 ;  /* 0x0005c0f801007387 */ /* 0x000fe20000100a00 */
[----:B------:R-:W-:Y:S02]  /*28190*/  LEA R242, P1, R9, R2, 0x2 ;  /* 0x0000000209f27211 */ /* 0x000fe400078210ff */
[----:B------:R-:W-:Y:S01]  /*281a0*/  LEA.HI.X.SX32 R245, R7, R0, 0x2, P5 ;  /* 0x0000000007f57211 */ /* 0x000fe200028f16ff */
[----:B-1----:R-:W-:Y:S01]  /*281b0*/  VIADD R23, R21, UR5 ;  /* 0x0000000515177c36 */ /* 0x002fe20008000000 */
[----:B------:R-:W-:Y:S01]  /*281c0*/  LEA R240, P5, R11, R2, 0x2 ;  /* 0x000000020bf07211 */ /* 0x000fe200078a10ff */
[----:B------:R-:W-:Y:S01]  /*281d0*/  STL [R1+0x5e0], R246 ;  /* 0x0005e0f601007387 */ /* 0x000fe20000100800 */
[----:B------:R-:W-:Y:S01]  /*281e0*/  LEA.HI.X.SX32 R243, R9, R0, 0x2, P1 ;  /* 0x0000000009f37211 */ /* 0x000fe200008f16ff */
[----:B------:R-:W-:Y:S01]  /*281f0*/  VIADD R25, R23, UR5 ;  /* 0x0000000517197c36 */ /* 0x000fe20008000000 */
        /* <DEDUP_REMOVED lines=13> */
[----:B------:R1:W-:Y:S01]  /*282d0*/  STL [R1+0x5a8], R241 ;  /* 0x0005a8f101007387 */ /* 0x0003e20000100800 */
[----:B------:R-:W-:Y:S01]  /*282e0*/  LEA.HI.X.SX32 R235, R17, R0, 0x2, P1 ;  /* 0x0000000011eb7211 */ /* 0x000fe200008f16ff */
[----:B------:R-:W-:Y:S01]  /*282f0*/  VIADD R11, R9, UR5 ;  /* 0x00000005090b7c36 */ /* 0x000fe20008000000 */
[----:B------:R-:W-:Y:S01]  /*28300*/  LEA R230, P1, R21, R2, 0x2 ;  /* 0x0000000215e67211 */ /* 0x000fe200078210ff */
[----:B------:R3:W-:Y:S01]  /*28310*/  STL [R1+0x5f8], R240 ;  /* 0x0005f8f001007387 */ /* 0x0007e20000100800 */
[----:B------:R-:W-:Y:S01]  /*28320*/  LEA.HI.X.SX32 R233, R19, R0, 0x2, P5 ;  /* 0x0000000013e97211 */ /* 0x000fe200028f16ff */
[----:B------:R-:W-:Y:S01]  /*28330*/  VIADD R13, R11, UR5 ;  /* 0x000000050b0d7c36 */ /* 0x000fe20008000000 */
[----:B------:R-:W-:Y:S01]  /*28340*/  LEA R228, P5, R23, R2, 0x2 ;  /* 0x0000000217e47211 */ /* 0x000fe200078a10ff */
[----:B--2---:R-:W-:Y:S01]  /*28350*/  IMAD.MOV.U32 R251, RZ, RZ, R20 ;  /* 0x000000fffffb7224 */ /* 0x004fe200078e0014 */
[----:B------:R-:W-:Y:S01]  /*28360*/  LEA.HI.X.SX32 R231, R21, R0, 0x2, P1 ;  /* 0x0000000015e77211 */ /* 0x000fe200008f16ff */
[----:B------:R-:W-:Y:S01]  /*28370*/  VIADD R15, R13, UR5 ;  /* 0x000000050d0f7c36 */ /* 0x000fe20008000000 */
[----:B------:R-:W-:Y:S01]  /*28380*/  LEA R226, P1, R25, R2, 0x2 ;  /* 0x0000000219e27211 */ /* 0x000fe200078210ff */
[----:B-1----:R-:W-:Y:S01]  /*28390*/  IMAD.MOV.U32 R241, RZ, RZ, R63 ;  /* 0x000000fffff17224 */ /* 0x002fe200078e003f */
[----:B------:R-:W-:Y:S01]  /*283a0*/  LEA.HI.X.SX32 R229, R23, R0, 0x2, P5 ;  /* 0x0000000017e57211 */ /* 0x000fe200028f16ff */
[----:B------:R-:W-:Y:S01]  /*283b0*/  VIADD R17, R15, UR5 ;  /* 0x000000050f117c36 */ /* 0x000fe20008000000 */
[----:B------:R-:W-:Y:S01]  /*283c0*/  LEA R224, P5, R5, R2, 0x2 ;  /* 0x0000000205e07211 */ /* 0x000fe200078a10ff */
[----:B---3--:R-:W-:Y:S01]  /*283d0*/  IMAD.MOV.U32 R240, RZ, RZ, R62 ;  /* 0x000000fffff07224 */ /* 0x008fe200078e003e */
[----:B------:R-:W-:Y:S01]  /*283e0*/  LEA.HI.X.SX32 R227, R25, R0, 0x2, P1 ;  /* 0x0000000019e37211 */ /* 0x000fe200008f16ff */
[----:B------:R-:W-:Y:S01]  /*283f0*/  IMAD.MOV.U32 R245, RZ, RZ, R18 ;  /* 0x000000fffff57224 */ /* 0x000fe200078e0012 */
[----:B------:R-:W-:Y:S01]  /*28400*/  LEA R222, P1, R7, R2, 0x2 ;  /* 0x0000000207de7211 */ /* 0x000fe200078210ff */
[----:B------:R-:W-:Y:S01]  /*28410*/  IMAD.MOV.U32 R243, RZ, RZ, R16 ;  /* 0x000000fffff37224 */ /* 0x000fe200078e0010 */
[----:B------:R-:W-:Y:S01]  /*28420*/  LEA.HI.X.SX32 R225, R5, R0, 0x2, P5 ;  /* 0x0000000005e17211 */ /* 0x000fe200028f16ff */
[----:B------:R-:W-:Y:S01]  /*28430*/  VIADD R5, R17, UR5 ;  /* 0x0000000511057c36 */ /* 0x000fe20008000000 */
[----:B------:R-:W-:Y:S01]  /*28440*/  LEA R220, P5, R9, R2, 0x2 ;  /* 0x0000000209dc7211 */ /* 0x000fe200078a10ff */
[----:B------:R-:W-:Y:S01]  /*28450*/  STL.64 [R1+0x600], R240 ;  /* 0x000600f001007387 */ /* 0x000fe20000100a00 */
        /* <DEDUP_REMOVED lines=17> */
[----:B-1----:R-:W-:Y:S01]  /*28570*/  IMAD.MOV.U32 R237, RZ, RZ, R6 ;  /* 0x000000ffffed7224 */ /* 0x002fe200078e0006 */
[----:B------:R-:W-:Y:S01]  /*28580*/  LEA R210, P1, R5, R2, 0x2 ;  /* 0x0000000205d27211 */ /* 0x000fe200078210ff */
[----:B------:R-:W-:Y:S01]  /*28590*/  STL [R1+0x598], R233 ;  /* 0x000598e901007387 */ /* 0x000fe20000100800 */
[----:B------:R-:W-:Y:S01]  /*285a0*/  LEA.HI.X.SX32 R213, R17, R0, 0x2, P5 ;  /* 0x0000000011d57211 */ /* 0x000fe200028f16ff */
[----:B------:R-:W-:Y:S01]  /*285b0*/  IMAD.MOV.U32 R240, RZ, RZ, R48 ;  /* 0x000000fffff07224 */ /* 0x000fe200078e0030 */
[----:B------:R-:W-:Y:S01]  /*285c0*/  LEA R208, P5, R7, R2, 0x2 ;  /* 0x0000000207d07211 */ /* 0x000fe200078a10ff */
[----:B------:R-:W-:Y:S01]  /*285d0*/  STL.64 [R1+0x5d0], R230 ;  /* 0x0005d0e601007387 */ /* 0x000fe20000100a00 */
[-C--:B------:R-:W-:Y:S01]  /*285e0*/  LEA.HI.X.SX32 R211, R5, R0.reuse, 0x2, P1 ;  /* 0x0000000005d37211 */ /* 0x080fe200008f16ff */
[----:B------:R-:W-:Y:S01]  /*285f0*/  VIADD R5, R13, UR5 ;  /* 0x000000050d057c36 */ /* 0x000fe20008000000 */
[----:B------:R-:W-:Y:S01]  /*28600*/  LEA.HI.X.SX32 R209, R7, R0, 0x2, P5 ;  /* 0x0000000007d17211 */ /* 0x000fe200028f16ff */
[----:B------:R1:W-:Y:S01]  /*28610*/  STL.64 [R1+0x5d8], R228 ;  /* 0x0005d8e401007387 */ /* 0x0003e20000100a00 */
[-C--:B------:R-:W-:Y:S01]  /*28620*/  LEA R206, P1, R9, R2.reuse, 0x2 ;  /* 0x0000000209ce7211 */ /* 0x080fe200078210ff */
[----:B------:R-:W-:Y:S01]  /*28630*/  VIADD R7, R5, UR5 ;  /* 0x0000000505077c36 */ /* 0x000fe20008000000 */
[----:B------:R-:W-:Y:S01]  /*28640*/  LEA R204, P5, R11, R2, 0x2 ;  /* 0x000000020bcc7211 */ /* 0x000fe200078a10ff */
[----:B------:R2:W-:Y:S01]  /*28650*/  STL.64 [R1+0x5e8], R226 ;  /* 0x0005e8e201007387 */ /* 0x0005e20000100a00 */
[-C--:B------:R-:W-:Y:S01]  /*28660*/  LEA.HI.X.SX32 R207, R9, R0.reuse, 0x2, P1 ;  /* 0x0000000009cf7211 */ /* 0x080fe200008f16ff */
[----:B------:R-:W-:Y:S01]  /*28670*/  VIADD R252, R7, UR5 ;  /* 0x0000000507fc7c36 */ /* 0x000fe20008000000 */
[----:B------:R-:W-:Y:S01]  /*28680*/  LEA.HI.X.SX32 R205, R11, R0, 0x2, P5 ;  /* 0x000000000bcd7211 */ /* 0x000fe200028f16ff */
[----:B------:R-:W-:Y:S01]  /*28690*/  IMAD.MOV.U32 R241, RZ, RZ, R49 ;  /* 0x000000fffff17224 */ /* 0x000fe200078e0031 */
[-C--:B------:R-:W-:Y:S01]  /*286a0*/  LEA R202, P1, R13, R2.reuse, 0x2 ;  /* 0x000000020dca7211 */ /* 0x080fe200078210ff */
[----:B------:R3:W-:Y:S01]  /*286b0*/  STL.64 [R1+0x5f0], R224 ;  /* 0x0005f0e001007387 */ /* 0x0007e20000100a00 */
[----:B------:R-:W-:Y:S01]  /*286c0*/  LEA R200, P5, R5, R2, 0x2 ;  /* 0x0000000205c87211 */ /* 0x000fe200078a10ff */
[----:B-1----:R-:W-:Y:S01]  /*286d0*/  IMAD.MOV.U32 R228, RZ, RZ, R60 ;  /* 0x000000ffffe47224 */ /* 0x002fe200078e003c */
[-C--:B------:R-:W-:Y:S01]  /*286e0*/  LEA.HI.X.SX32 R203, R13, R0.reuse, 0x2, P1 ;  /* 0x000000000dcb7211 */ /* 0x080fe200008f16ff */
[----:B------:R-:W-:Y:S01]  /*286f0*/  IMAD.MOV.U32 R229, RZ, RZ, R61 ;  /* 0x000000ffffe57224 */ /* 0x000fe200078e003d */
[----:B------:R-:W-:Y:S01]  /*28700*/  LEA.HI.X.SX32 R201, R5, R0, 0x2, P5 ;  /* 0x0000000005c97211 */ /* 0x000fe200028f16ff */
[----:B------:R-:W-:Y:S01]  /*28710*/  VIADD R5, R3, 0x5 ;  /* 0x0000000503057836 */ /* 0x000fe20000000000 */
[CC--:B------:R-:W-:Y:S01]  /*28720*/  LEA R198, P1, R7.reuse, R2.reuse, 0x2 ;  /* 0x0000000207c67211 */ /* 0x0c0fe200078210ff */
[----:B--2---:R-:W-:Y:S01]  /*28730*/  IMAD.MOV.U32 R226, RZ, RZ, R58 ;  /* 0x000000ffffe27224 */ /* 0x004fe200078e003a */
[C---:B------:R-:W-:Y:S01]  /*28740*/  LEA R196, P5, R252.reuse, R2, 0x2 ;  /* 0x00000002fcc47211 */ /* 0x040fe200078a10ff */
[----:B------:R-:W-:Y:S01]  /*28750*/  IMAD.MOV.U32 R227, RZ, RZ, R59 ;  /* 0x000000ffffe37224 */ /* 0x000fe200078e003b */
[-C--:B------:R-:W-:Y:S01]  /*28760*/  LEA.HI.X.SX32 R199, R7, R0.reuse, 0x2, P1 ;  /* 0x0000000007c77211 */ /* 0x080fe200008f16ff */
[----:B------:R-:W-:Y:S01]  /*28770*/  IMAD.MOV.U32 R248, RZ, RZ, R56 ;  /* 0x000000fffff87224 */ /* 0x000fe200078e0038 */
[----:B------:R-:W-:Y:S01]  /*28780*/  LEA.HI.X.SX32 R197, R252, R0, 0x2, P5 ;  /* 0x00000000fcc57211 */ /* 0x000fe200028f16ff */
[----:B------:R-:W-:Y:S01]  /*28790*/  IMAD.MOV.U32 R249, RZ, RZ, R57 ;  /* 0x000000fffff97224 */ /* 0x000fe200078e0039 */
[----:B------:R-:W-:Y:S01]  /*287a0*/  ISETP.LT.AND P1, PT, R4, UR14, !P0 ;  /* 0x0000000e04007c0c */ /* 0x000fe2000c721270 */
[----:B------:R-:W-:Y:S01]  /*287b0*/  IMAD.MOV.U32 R234, RZ, RZ, R54 ;  /* 0x000000ffffea7224 */ /* 0x000fe200078e0036 */
[----:B------:R-:W-:Y:S01]  /*287c0*/  ISETP.LT.AND P5, PT, R5, UR15, !P0 ;  /* 0x0000000f05007c0c */ /* 0x000fe2000c7a1270 */
[----:B------:R-:W-:-:S02]  /*287d0*/  IMAD.MOV.U32 R235, RZ, RZ, R55 ;  /* 0x000000ffffeb7224 */ /* 0x000fc400078e0037 */
[----:B------:R-:W-:Y:S02]  /*287e0*/  IMAD.MOV.U32 R239, RZ, RZ, R14 ;  /* 0x000000ffffef7224 */ /* 0x000fe400078e000e */
[----:B------:R-:W-:Y:S02]  /*287f0*/  IMAD.MOV.U32 R246, RZ, RZ, R12 ;  /* 0x000000fffff67224 */ /* 0x000fe400078e000c */
[----:B------:R-:W-:Y:S02]  /*28800*/  IMAD.MOV.U32 R250, RZ, RZ, R10 ;  /* 0x000000fffffa7224 */ /* 0x000fe400078e000a */
[----:B---3--:R-:W-:Y:S02]  /*28810*/  IMAD.MOV.U32 R224, RZ, RZ, R52 ;  /* 0x000000ffffe07224 */ /* 0x008fe400078e0034 */
[----:B------:R-:W-:Y:S02]  /*28820*/  IMAD.MOV.U32 R225, RZ, RZ, R53 ;  /* 0x000000ffffe17224 */ /* 0x000fe400078e0035 */
[----:B------:R-:W-:-:S02]  /*28830*/  IMAD.MOV.U32 R230, RZ, RZ, R50 ;  /* 0x000000ffffe67224 */ /* 0x000fc400078e0032 */
[----:B------:R-:W-:Y:S02]  /*28840*/  IMAD.MOV.U32 R231, RZ, RZ, R51 ;  /* 0x000000ffffe77224 */ /* 0x000fe400078e0033 */
[----:B------:R-:W-:Y:S02]  /*28850*/  IMAD.MOV.U32 R247, RZ, RZ, R8 ;  /* 0x000000fffff77224 */ /* 0x000fe400078e0008 */
[----:B------:R-:W1:Y:S01]  /*28860*/  LDTM.x64 R4, tmem[UR12+0xc0] ;  /* 0x0000c00c000479ee */ /* 0x000e620008340000 */
[----:B------:R-:W-:Y:S01]  /*28870*/  NOP ;  /* 0x0000000000007918 */ /* 0x000fe20000000000 */
[----:B------:R2:W-:Y:S04]  /*28880*/  @P4 STG.E desc[UR28][R240.64], R237 ;  /* 0x000000edf0004986 */ /* 0x0005e8000c10191c */
[----:B--2---:R-:W2:Y:S01]  /*28890*/  LDL.LU.64 R240, [R1+0x600] ;  /* 0x0006000001f07983 */ /* 0x004ea20000300a00 */
[----:B------:R-:W-:-:S03]  /*288a0*/  VIADD R233, R3, 0x6 ;  /* 0x0000000603e97836 */ /* 0x000fc60000000000 */
[----:B------:R3:W-:Y:S02]  /*288b0*/  @P3 STG.E desc[UR28][R224.64], R239 ;  /* 0x000000efe0003986 */ /* 0x0007e4000c10191c */
[----:B------:R-:W-:Y:S01]  /*288c0*/  ISETP.LT.AND P4, PT, R233, UR4, !P0 ;  /* 0x00000004e9007c0c */ /* 0x000fe2000c781270 */
[----:B------:R-:W1:Y:S01]  /*288d0*/  LDCU UR4, c[0x0][0x39c] ;  /* 0x00007380ff0477ac */ /* 0x000e620008000800 */
[----:B------:R4:W-:Y:S04]  /*288e0*/  @P6 STG.E desc[UR28][R248.64], R250 ;  /* 0x000000faf8006986 */ /* 0x0009e8000c10191c */
[----:B------:R1:W-:Y:S04]  /*288f0*/  @P2 STG.E desc[UR28][R226.64], R243 ;  /* 0x000000f3e2002986 */ /* 0x0003e8000c10191c */
[----:B------:R-:W-:Y:S01]  /*28900*/  @P1 STG.E desc[UR28][R228.64], R245 ;  /* 0x000000f5e4001986 */ /* 0x000fe2000c10191c */
[----:B---3--:R-:W-:-:S03]  /*28910*/  VIADD R224, R3, 0x7 ;  /* 0x0000000703e07836 */ /* 0x008fc60000000000 */
[----:B----4-:R-:W3:Y:S04]  /*28920*/  LDL.LU.64 R248, [R1+0x1d0] ;  /* 0x0001d00001f87983 */ /* 0x010ee80000300a00 */
[----:B------:R-:W3:Y:S01]  /*28930*/  LDL.LU R250, [R1+0x20] ;  /* 0x0000200001fa7983 */ /* 0x000ee20000300800 */
[----:B-1----:R-:W-:Y:S01]  /*28940*/  ISETP.LT.AND P3, PT, R224, UR4, !P0 ;  /* 0x00000004e0007c0c */ /* 0x002fe2000c761270 */
[----:B------:R-:W1:Y:S02]  /*28950*/  LDCU UR4, c[0x0][0x39c] ;  /* 0x00007380ff0477ac */ /* 0x000e640008000800 */
[----:B------:R-:W4:Y:S04]  /*28960*/  LDL.LU.64 R226, [R1+0x1c8] ;  /* 0x0001c80001e27983 */ /* 0x000f280000300a00 */
[----:B------:R-:W4:Y:S01]  /*28970*/  LDL.LU R243, [R1+0x24] ;  /* 0x0000240001f37983 */ /* 0x000f220000300800 */
[----:B------:R-:W-:-:S05]  /*28980*/  VIADD R224, R3, 0x8 ;  /* 0x0000000803e07836 */ /* 0x000fca0000000000 */
[----:B-1----:R-:W-:Y:S01]  /*28990*/  ISETP.LT.AND P6, PT, R224, UR4, !P0 ;  /* 0x00000004e0007c0c */ /* 0x002fe2000c7c1270 */
[----:B------:R-:W1:Y:S01]  /*289a0*/  LDCU UR4, c[0x0][0x39c] ;  /* 0x00007380ff0477ac */ /* 0x000e620008000800 */
[----:B--2---:R2:W-:Y:S04]  /*289b0*/  @P5 STG.E desc[UR28][R240.64], R251 ;  /* 0x000000fbf0005986 */ /* 0x0045e8000c10191c */
[----:B--2---:R-:W2:Y:S04]  /*289c0*/  LDL.LU.64 R240, [R1+0x1c0] ;  /* 0x0001c00001f07983 */ /* 0x004ea80000300a00 */
[----:B------:R-:W2:Y:S04]  /*289d0*/  LDL.LU R251, [R1+0x28] ;  /* 0x0000280001fb7983 */ /* 0x000ea80000300800 */
[----:B------:R1:W-:Y:S04]  /*289e0*/  @P4 STG.E desc[UR28][R230.64], R247 ;  /* 0x000000f7e6004986 */ /* 0x0003e8000c10191c */
[----:B------:R-:W5:Y:S01]  /*289f0*/  LDL.LU.64 R228, [R1+0x1b8] ;  /* 0x0001b80001e47983 */ /* 0x000f620000300a00 */
[----:B------:R-:W-:-:S03]  /*28a00*/  VIADD R224, R3, 0x9 ;  /* 0x0000000903e07836 */ /* 0x000fc60000000000 */
[----:B-1----:R-:W5:Y:S02]  /*28a10*/  LDL.LU R247, [R1+0x2c] ;  /* 0x00002c0001f77983 */ /* 0x002f640000300800 */
[----:B------:R-:W-:Y:S01]  /*28a20*/  ISETP.LT.AND P2, PT, R224, UR4, !P0 ;  /* 0x00000004e0007c0c */ /* 0x000fe2000c741270 */
[----:B------:R-:W1:Y:S01]  /*28a30*/  LDCU UR4, c[0x0][0x39c] ;  /* 0x00007380ff0477ac */ /* 0x000e620008000800 */
[----:B------:R3:W-:Y:S04]  /*28a40*/  @P3 STG.E desc[UR28][R234.64], R246 ;  /* 0x000000f6ea003986 */ /* 0x0007e8000c10191c */
[----:B------:R-:W5:Y:S01]  /*28a50*/  LDL.LU.64 R230, [R1+0x1b0] ;  /* 0x0001b00001e67983 */ /* 0x000f620000300a00 */
[----:B------:R-:W-:-:S03]  /*28a60*/  VIADD R224, R3, 0xa ;  /* 0x0000000a03e07836 */ /* 0x000fc60000000000 */
[----:B---3--:R-:W3:Y:S02]  /*28a70*/  LDL.LU R246, [R1+0x30] ;  /* 0x0000300001f67983 */ /* 0x008ee40000300800 */
[----:B-1----:R-:W-:Y:S02]  /*28a80*/  ISETP.LT.AND P1, PT, R224, UR4, !P0 ;  /* 0x00000004e0007c0c */ /* 0x002fe4000c721270 */
[----:B------:R-:W3:Y:S01]  /*28a90*/  LDL.LU.64 R234, [R1+0x1a8] ;  /* 0x0001a80001ea7983 */ /* 0x000ee20000300a00 */
[----:B------:R-:W1:Y:S03]  /*28aa0*/  LDCU UR4, c[0x0][0x39c] ;  /* 0x00007380ff0477ac */ /* 0x000e660008000800 */
[----:B------:R-:W3:Y:S04]  /*28ab0*/  LDL.LU R245, [R1+0x34] ;  /* 0x0000340001f57983 */ /* 0x000ee80000300800 */
[----:B------:R1:W-:Y:S04]  /*28ac0*/  @P6 STG.E desc[UR28][R248.64], R250 ;  /* 0x000000faf8006986 */ /* 0x0003e8000c10191c */
[----:B----4-:R4:W-:Y:S04]  /*28ad0*/  @P2 STG.E desc[UR28][R226.64], R243 ;  /* 0x000000f3e2002986 */ /* 0x0109e8000c10191c */
[----:B-1----:R-:W3:Y:S04]  /*28ae0*/  LDL.LU.64 R248, [R1+0x1a0] ;  /* 0x0001a00001f87983 */ /* 0x002ee80000300a00 */
[----:B------:R-:W3:Y:S04]  /*28af0*/  LDL.LU R250, [R1+0x38] ;  /* 0x0000380001fa7983 */ /* 0x000ee80000300800 */
[----:B----4-:R-:W4:Y:S04]  /*28b00*/  LDL.LU.64 R226, [R1+0x198] ;  /* 0x0001980001e27983 */ /* 0x010f280000300a00 */
[----:B------:R-:W4:Y:S01]  /*28b10*/  LDL.LU R243, [R1+0x3c] ;  /* 0x00003c0001f37983 */ /* 0x000f220000300800 */
[----:B------:R-:W-:-:S05]  /*28b20*/  VIADD R224, R3, 0xb ;  /* 0x0000000b03e07836 */ /* 0x000fca0000000000 */
[----:B------:R-:W-:Y:S01]  /*28b30*/  ISETP.LT.AND P5, PT, R224, UR4, !P0 ;  /* 0x00000004e0007c0c */ /* 0x000fe2000c7a1270 */
[----:B------:R-:W1:Y:S01]  /*28b40*/  LDCU UR4, c[0x0][0x39c] ;  /* 0x00007380ff0477ac */ /* 0x000e620008000800 */
[C---:B------:R-:W-:Y:S01]  /*28b50*/  VIADD R224, R3.reuse, 0xc ;  /* 0x0000000c03e07836 */ /* 0x040fe20000000000 */
[----:B--2---:R2:W-:Y:S04]  /*28b60*/  @P1 STG.E desc[UR28][R240.64], R251 ;  /* 0x000000fbf0001986 */ /* 0x0045e8000c10191c */
[----:B--2---:R-:W2:Y:S04]  /*28b70*/  LDL.LU.64 R240, [R1+0x190] ;  /* 0x0001900001f07983 */ /* 0x004ea80000300a00 */
[----:B------:R-:W2:Y:S01]  /*28b80*/  LDL.LU R251, [R1+0x40] ;  /* 0x0000400001fb7983 */ /* 0x000ea20000300800 */
[----:B-1----:R-:W-:Y:S01]  /*28b90*/  ISETP.LT.AND P4, PT, R224, UR4, !P0 ;  /* 0x00000004e0007c0c */ /* 0x002fe2000c781270 */
[----:B------:R-:W1:Y:S01]  /*28ba0*/  LDCU UR4, c[0x0][0x39c] ;  /* 0x00007380ff0477ac */ /* 0x000e620008000800 */
[----:B------:R-:W-:-:S05]  /*28bb0*/  VIADD R224, R3, 0xd ;  /* 0x0000000d03e07836 */ /* 0x000fca0000000000 */
[----:B-1----:R-:W-:Y:S01]  /*28bc0*/  ISETP.LT.AND P3, PT, R224, UR4, !P0 ;  /* 0x00000004e0007c0c */ /* 0x002fe2000c761270 */
[----:B------:R-:W1:Y:S01]  /*28bd0*/  LDCU UR4, c[0x0][0x39c] ;  /* 0x00007380ff0477ac */ /* 0x000e620008000800 */
[C---:B------:R-:W-:Y:S01]  /*28be0*/  VIADD R224, R3.reuse, 0xe ;  /* 0x0000000e03e07836 */ /* 0x040fe20000000000 */
[----:B-----5:R5:W-:Y:S04]  /*28bf0*/  @P5 STG.E desc[UR28][R228.64], R247 ;  /* 0x000000f7e4005986 */ /* 0x020be8000c10191c */
[----:B-----5:R-:W5:Y:S01]  /*28c00*/  LDL.LU.64 R228, [R1+0x188] ;  /* 0x0001880001e47983 */ /* 0x020f620000300a00 */
[----:B-1----:R-:W-:Y:S01]  /*28c10*/  ISETP.LT.AND P6, PT, R224, UR4, !P0 ;  /* 0x00000004e0007c0c */ /* 0x002fe2000c7c1270 */
[----:B------:R-:W1:Y:S02]  /*28c20*/  LDCU UR4, c[0x0][0x39c] ;  /* 0x00007380ff0477ac */ /* 0x000e640008000800 */
[----:B------:R-:W5:Y:S01]  /*28c30*/  LDL.LU R247, [R1+0x44] ;  /* 0x0000440001f77983 */ /* 0x000f620000300800 */
[----:B------:R-:W-:-:S03]  /*28c40*/  VIADD R224, R3, 0xf ;  /* 0x0000000f03e07836 */ /* 0x000fc60000000000 */
[----:B---3--:R3:W-:Y:S04]  /*28c50*/  @P4 STG.E desc[UR28][R230.64], R246 ;  /* 0x000000f6e6004986 */ /* 0x0087e8000c10191c */
[----:B---3--:R-:W3:Y:S01]  /*28c60*/  LDL.LU.64 R230, [R1+0x180] ;  /* 0x0001800001e67983 */ /* 0x008ee20000300a00 */
[----:B-1----:R-:W-:Y:S01]  /*28c70*/  ISETP.LT.AND P2, PT, R224, UR4, !P0 ;  /* 0x00000004e0007c0c */ /* 0x002fe2000c741270 */
[----:B------:R-:W1:Y:S02]  /*28c80*/  LDCU UR4, c[0x0][0x39c] ;  /* 0x00007380ff0477ac */ /* 0x000e640008000800 */
[----:B------:R-:W3:Y:S01]  /*28c90*/  LDL.LU R246, [R1+0x48] ;  /* 0x0000480001f67983 */ /* 0x000ee20000300800 */
[----:B------:R-:W-:-:S03]  /*28ca0*/  VIADD R224, R3, 0x10 ;  /* 0x0000001003e07836 */ /* 0x000fc60000000000 */
[----:B------:R1:W-:Y:S02]  /*28cb0*/  @P3 STG.E desc[UR28][R234.64], R245 ;  /* 0x000000f5ea003986 */ /* 0x0003e4000c10191c */
        /* <DEDUP_REMOVED lines=10> */
[----:B------:R-:W-:-:S03]  /*28d60*/  VIADD R224, R3, 0x11 ;  /* 0x0000001103e07836 */ /* 0x000fc60000000000 */
[----:B--2---:R1:W-:Y:S04]  /*28d70*/  @P1 STG.E desc[UR28][R240.64], R251 ;  /* 0x000000fbf0001986 */ /* 0x0043e8000c10191c */
[----:B-1----:R-:W2:Y:S04]  /*28d80*/  LDL.LU.64 R240, [R1+0x160] ;  /* 0x0001600001f07983 */ /* 0x002ea80000300a00 */
[----:B------:R-:W2:Y:S01]  /*28d90*/  LDL.LU R251, [R1+0x58] ;  /* 0x0000580001fb7983 */ /* 0x000ea20000300800 */
[----:B------:R-:W-:Y:S01]  /*28da0*/  ISETP.LT.AND P5, PT, R224, UR4, !P0 ;  /* 0x00000004e0007c0c */ /* 0x000fe2000c7a1270 */
[----:B------:R-:W1:Y:S01]  /*28db0*/  LDCU UR4, c[0x0][0x39c] ;  /* 0x00007380ff0477ac */ /* 0x000e620008000800 */
[----:B------:R-:W-:-:S05]  /*28dc0*/  VIADD R224, R3, 0x12 ;  /* 0x0000001203e07836 */ /* 0x000fca0000000000 */
        /* <DEDUP_REMOVED lines=24> */
[----:B----4-:R-:W-:Y:S04]  /*28f50*/  @P2 STG.E desc[UR28][R226.64], R243 ;  /* 0x000000f3e2002986 */ /* 0x010fe8000c10191c */
[----:B-1----:R-:W4:Y:S04]  /*28f60*/  LDL.LU.64 R248, [R1+0x140] ;  /* 0x0001400001f87983 */ /* 0x002f280000300a00 */
        /* <DEDUP_REMOVED lines=24> */
[----:B-1----:R-:W-:Y:S01]  /*290f0*/  ISETP.LT.AND P5, PT, R224, UR4, !P0 ;  /* 0x00000004e0007c0c */ /* 0x002fe2000c7a1270 */
[----:B------:R-:W1:Y:S01]  /*29100*/  LDCU UR4, c[0x0][0x39c] ;  /* 0x00007380ff0477ac */ /* 0x000e620008000800 */
[C---:B-----5:R-:W-:Y:S01]  /*29110*/  VIADD R228, R3.reuse, 0x1e ;  /* 0x0000001e03e47836 */ /* 0x060fe20000000000 */
[----:B---3--:R3:W-:Y:S04]  /*29120*/  @P4 STG.E desc[UR28][R230.64], R246 ;  /* 0x000000f6e6004986 */ /* 0x0087e8000c10191c */
[----:B------:R-:W5:Y:S04]  /*29130*/  LDL.LU.64 R224, [R1+0x130] ;  /* 0x0001300001e07983 */ /* 0x000f680000300a00 */
[----:B------:R-:W5:Y:S01]  /*29140*/  LDL.LU R239, [R1+0x70] ;  /* 0x0000700001ef7983 */ /* 0x000f620000300800 */
[----:B---3--:R-:W-:-:S03]  /*29150*/  VIADD R230, R3, 0x1f ;  /* 0x0000001f03e67836 */ /* 0x008fc60000000000 */
[----:B------:R-:W3:Y:S01]  /*29160*/  LDL.LU.64 R226, [R1+0x128] ;  /* 0x0001280001e27983 */ /* 0x000ee20000300a00 */
[----:B-1----:R-:W-:Y:S01]  /*29170*/  ISETP.LT.AND P4, PT, R228, UR4, !P0 ;  /* 0x00000004e4007c0c */ /* 0x002fe2000c781270 */
[----:B------:R-:W1:Y:S02]  /*29180*/  LDCU UR4, c[0x0][0x39c] ;  /* 0x00007380ff0477ac */ /* 0x000e640008000800 */
[----:B------:R-:W3:Y:S04]  /*29190*/  LDL.LU R246, [R1+0x74] ;  /* 0x0000740001f67983 */ /* 0x000ee80000300800 */
[----:B------:R-:W3:Y:S04]  /*291a0*/  LDL.LU.64 R228, [R1+0x120] ;  /* 0x0001200001e47983 */ /* 0x000ee80000300a00 */
[----:B------:R4:W-:Y:S04]  /*291b0*/  @P3 STG.E desc[UR28][R234.64], R245 ;  /* 0x000000f5ea003986 */ /* 0x0009e8000c10191c */
[----:B------:R-:W3:Y:S01]  /*291c0*/  LDL.LU R247, [R1+0x78] ;  /* 0x0000780001f77983 */ /* 0x000ee20000300800 */
[----:B-1----:R-:W-:-:S03]  /*291d0*/  ISETP.LT.AND P3, PT, R230, UR4, !P0 ;  /* 0x00000004e6007c0c */ /* 0x002fc6000c761270 */
[----:B----4-:R1:W-:Y:S01]  /*291e0*/  @P6 STG.E desc[UR28][R248.64], R250 ;  /* 0x000000faf8006986 */ /* 0x0103e2000c10191c */
[----:B------:R-:W4:Y:S03]  /*291f0*/  LDCU UR4, c[0x0][0x39c] ;  /* 0x00007380ff0477ac */ /* 0x000f260008000800 */
[----:B------:R-:W3:Y:S04]  /*29200*/  LDL.LU.64 R230, [R1+0x118] ;  /* 0x0001180001e67983 */ /* 0x000ee80000300a00 */
[----:B------:R-:W3:Y:S04]  /*29210*/  LDL.LU R245, [R1+0x7c] ;  /* 0x00007c0001f57983 */ /* 0x000ee80000300800 */
[----:B------:R-:W3:Y:S04]  /*29220*/  LDL.LU.64 R234, [R1+0x110] ;  /* 0x0001100001ea7983 */ /* 0x000ee80000300a00 */
[----:B------:R-:W3:Y:S04]  /*29230*/  LDL.LU R243, [R1+0x80] ;  /* 0x0000800001f37983 */ /* 0x000ee80000300800 */
[----:B-1----:R-:W3:Y:S04]  /*29240*/  LDL.LU.64 R248, [R1+0x108] ;  /* 0x0001080001f87983 */ /* 0x002ee80000300a00 */
[----:B------:R-:W3:Y:S04]  /*29250*/  LDL.LU R237, [R1+0x84] ;  /* 0x0000840001ed7983 */ /* 0x000ee80000300800 */
[----:B--2---:R1:W-:Y:S04]  /*29260*/  @P2 STG.E desc[UR28][R240.64], R251 ;  /* 0x000000fbf0002986 */ /* 0x0043e8000c10191c */
[----:B-1----:R-:W2:Y:S04]  /*29270*/  LDL.LU R240, [R1+0x5f8] ;  /* 0x0005f80001f07983 */ /* 0x002ea80000300800 */
[----:B------:R-:W2:Y:S04]  /*29280*/  LDL.LU.64 R250, [R1+0x100] ;  /* 0x0001000001fa7983 */ /* 0x000ea80000300a00 */
[----:B------:R-:W2:Y:S01]  /*29290*/  LDL.LU R241, [R1+0x88] ;  /* 0x0000880001f17983 */ /* 0x000ea20000300800 */
[----:B------:R-:W-:-:S05]  /*292a0*/  VIADD R233, R3, 0x20 ;  /* 0x0000002003e97836 */ /* 0x000fca0000000000 */
[----:B----4-:R-:W-:Y:S01]  /*292b0*/  ISETP.LT.AND P6, PT, R233, UR4, !P0 ;  /* 0x00000004e9007c0c */ /* 0x010fe2000c7c1270 */
[----:B------:R-:W1:Y:S01]  /*292c0*/  LDCU UR4, c[0x0][0x39c] ;  /* 0x00007380ff0477ac */ /* 0x000e620008000800 */
[----:B------:R-:W-:-:S05]  /*292d0*/  VIADD R233, R3, 0x21 ;  /* 0x0000002103e97836 */ /* 0x000fca0000000000 */
[----:B-1----:R-:W-:Y:S01]  /*292e0*/  ISETP.LT.AND P2, PT, R233, UR4, !P0 ;  /* 0x00000004e9007c0c */ /* 0x002fe2000c741270 */
[----:B------:R-:W1:Y:S01]  /*292f0*/  LDCU UR4, c[0x0][0x39c] ;  /* 0x00007380ff0477ac */ /* 0x000e620008000800 */
[----:B------:R-:W-:Y:S01]  /*29300*/  VIADD R233, R3, 0x22 ;  /* 0x0000002203e97836 */ /* 0x000fe20000000000 */
[----:B-----5:R4:W-:Y:S04]  /*29310*/  @P1 STG.E desc[UR28][R224.64], R239 ;  /* 0x000000efe0001986 */ /* 0x0209e8000c10191c */
[----:B-1----:R-:W-:Y:S01]  /*29320*/  ISETP.LT.AND P1, PT, R233, UR4, !P0 ;  /* 0x00000004e9007c0c */ /* 0x002fe2000c721270 */
[----:B------:R-:W1:Y:S01]  /*29330*/  LDCU UR4, c[0x0][0x39c] ;  /* 0x00007380ff0477ac */ /* 0x000e620008000800 */
[----:B---3--:R3:W-:Y:S04]  /*29340*/  @P5 STG.E desc[UR28][R226.64], R246 ;  /* 0x000000f6e2005986 */ /* 0x0087e8000c10191c */
[----:B----4-:R-:W4:Y:S04]  /*29350*/  LDL.LU.64 R224, [R1+0x5f0] ;  /* 0x0005f00001e07983 */ /* 0x010f280000300a00 */
[----:B------:R-:W5:Y:S04]  /*29360*/  LDL.LU R239, [R1+0x8c] ;  /* 0x00008c0001ef7983 */ /* 0x000f680000300800 */
[----:B---3--:R-:W3:Y:S04]  /*29370*/  LDL.LU.64 R226, [R1+0x5e8] ;  /* 0x0005e80001e27983 */ /* 0x008ee80000300a00 */
[----:B------:R-:W3:Y:S04]  /*29380*/  LDL.LU R246, [R1+0x5e0] ;  /* 0x0005e00001f67983 */ /* 0x000ee80000300800 */
[----:B------:R1:W-:Y:S04]  /*29390*/  @P4 STG.E desc[UR28][R228.64], R247 ;  /* 0x000000f7e4004986 */ /* 0x0003e8000c10191c */
[----:B------:R1:W-:Y:S04]  /*293a0*/  @P3 STG.E desc[UR28][R230.64], R245 ;  /* 0x000000f5e6003986 */ /* 0x0003e8000c10191c */
[----:B-1----:R-:W3:Y:S04]  /*293b0*/  LDL.LU.64 R228, [R1+0x5d8] ;  /* 0x0005d80001e47983 */ /* 0x002ee80000300a00 */
[----:B------:R-:W3:Y:S04]  /*293c0*/  LDL.LU R247, [R1+0x90] ;  /* 0x0000900001f77983 */ /* 0x000ee80000300800 */
[----:B------:R-:W3:Y:S04]  /*293d0*/  LDL.LU.64 R230, [R1+0x5d0] ;  /* 0x0005d00001e67983 */ /* 0x000ee80000300a00 */
[----:B------:R-:W3:Y:S04]  /*293e0*/  LDL.LU R245, [R1+0x94] ;  /* 0x0000940001f57983 */ /* 0x000ee80000300800 */
[----:B------:R1:W-:Y:S04]  /*293f0*/  @P6 STG.E desc[UR28][R234.64], R243 ;  /* 0x000000f3ea006986 */ /* 0x0003e8000c10191c */
[----:B------:R1:W-:Y:S04]  /*29400*/  @P2 STG.E desc[UR28][R248.64], R237 ;  /* 0x000000edf8002986 */ /* 0x0003e8000c10191c */
[----:B-1----:R-:W3:Y:S04]  /*29410*/  LDL.LU R234, [R1+0x5c8] ;  /* 0x0005c80001ea7983 */ /* 0x002ee80000300800 */
[----:B------:R-:W3:Y:S04]  /*29420*/  LDL.LU R243, [R1+0x98] ;  /* 0x0000980001f37983 */ /* 0x000ee80000300800 */
[----:B------:R-:W3:Y:S04]  /*29430*/  LDL.LU.64 R248, [R1+0x5c0] ;  /* 0x0005c00001f87983 */ /* 0x000ee80000300a00 */
[----:B--2---:R1:W-:Y:S04]  /*29440*/  @P1 STG.E desc[UR28][R250.64], R241 ;  /* 0x000000f1fa001986 */ /* 0x0043e8000c10191c */
[----:B-1----:R-:W5:Y:S01]  /*29450*/  LDL.LU.64 R250, [R1+0x5b8] ;  /* 0x0005b80001fa7983 */ /* 0x002f620000300a00 */
[----:B------:R-:W-:-:S03]  /*29460*/  VIADD R233, R3, 0x23 ;  /* 0x0000002303e97836 */ /* 0x000fc60000000000 */
[----:B------:R-:W2:Y:S02]  /*29470*/  LDL.LU R241, [R1+0x9c] ;  /* 0x00009c0001f17983 */ /* 0x000ea40000300800 */
        /* <DEDUP_REMOVED lines=22> */
[----:B-----5:R-:W5:Y:S04]  /*295e0*/  LDL.LU R239, [R1+0xa0] ;  /* 0x0000a00001ef7983 */ /* 0x020f680000300800 */
[----:B------:R-:W2:Y:S04]  /*295f0*/  LDL.LU R237, [R1+0xa4] ;  /* 0x0000a40001ed7983 */ /* 0x000ea80000300800 */
[----:B------:R-:W2:Y:S04]  /*29600*/  LDL.LU R235, [R1+0xa8] ;  /* 0x0000a80001eb7983 */ /* 0x000ea80000300800 */
[----:B------:R-:W2:Y:S04]  /*29610*/  LDL.LU R233, [R1+0xac] ;  /* 0x0000ac0001e97983 */ /* 0x000ea80000300800 */
[----:B------:R-:W2:Y:S04]  /*29620*/  LDL.LU R251, [R1+0xfc] ;  /* 0x0000fc0001fb7983 */ /* 0x000ea80000300800 */
[----:B---3--:R-:W3:Y:S01]  /*29630*/  LDL.LU R247, [R1+0x5b4] ;  /* 0x0005b40001f77983 */ /* 0x008ee20000300800 */
[----:B------:R-:W-:-:S03]  /*29640*/  VIADD R250, R3, 0x2a ;  /* 0x0000002a03fa7836 */ /* 0x000fc60000000000 */
[----:B------:R-:W2:Y:S02]  /*29650*/  LDL.LU R249, [R1+0xf8] ;  /* 0x0000f80001f97983 */ /* 0x000ea40000300800 */
[----:B-1----:R-:W-:Y:S01]  /*29660*/  ISETP.LT.AND P4, PT, R250, UR4, !P0 ;  /* 0x00000004fa007c0c */ /* 0x002fe2000c781270 */
[----:B------:R-:W1:Y:S01]  /*29670*/  LDCU UR4, c[0x0][0x39c] ;  /* 0x00007380ff0477ac */ /* 0x000e620008000800 */
[----:B------:R-:W2:Y:S04]  /*29680*/  LDL.LU R250, [R1+0xf4] ;  /* 0x0000f40001fa7983 */ /* 0x000ea80000300800 */
[----:B---3--:R3:W-:Y:S04]  /*29690*/  @P3 STG.E desc[UR28][R246.64], R245 ;  /* 0x000000f5f6003986 */ /* 0x0087e8000c10191c */
[----:B---3--:R-:W3:Y:S01]  /*296a0*/  LDL.LU R245, [R1+0x5b0] ;  /* 0x0005b00001f57983 */ /* 0x008ee20000300800 */
[----:B------:R-:W-:-:S03]  /*296b0*/  VIADD R248, R3, 0x2b ;  /* 0x0000002b03f87836 */ /* 0x000fc60000000000 */
[----:B------:R-:W2:Y:S02]  /*296c0*/  LDL.LU R247, [R1+0xf0] ;  /* 0x0000f00001f77983 */ /* 0x000ea40000300800 */
[----:B-1----:R-:W-:Y:S01]  /*296d0*/  ISETP.LT.AND P3, PT, R248, UR4, !P0 ;  /* 0x00000004f8007c0c */ /* 0x002fe2000c761270 */
[----:B------:R-:W1:Y:S01]  /*296e0*/  LDCU UR4, c[0x0][0x39c] ;  /* 0x00007380ff0477ac */ /* 0x000e620008000800 */
[----:B------:R-:W2:Y:S04]  /*296f0*/  LDL.LU R248, [R1+0xec] ;  /* 0x0000ec0001f87983 */ /* 0x000ea80000300800 */
[----:B---3--:R3:W-:Y:S04]  /*29700*/  @P6 STG.E desc[UR28][R244.64], R243 ;  /* 0x000000f3f4006986 */ /* 0x0087e8000c10191c */
[----:B---3--:R-:W2:Y:S01]  /*29710*/  LDL.LU R243, [R1+0x5ac] ;  /* 0x0005ac0001f37983 */ /* 0x008ea20000300800 */
[----:B------:R-:W-:-:S03]  /*29720*/  VIADD R246, R3, 0x2c ;  /* 0x0000002c03f67836 */ /* 0x000fc60000000000 */
[----:B------:R-:W3:Y:S02]  /*29730*/  LDL.LU R245, [R1+0xe8] ;  /* 0x0000e80001f57983 */ /* 0x000ee40000300800 */
[----:B-1----:R-:W-:Y:S01]  /*29740*/  ISETP.LT.AND P6, PT, R246, UR4, !P0 ;  /* 0x00000004f6007c0c */ /* 0x002fe2000c7c1270 */
[----:B------:R-:W1:Y:S01]  /*29750*/  LDCU UR4, c[0x0][0x39c] ;  /* 0x00007380ff0477ac */ /* 0x000e620008000800 */
[----:B------:R-:W3:Y:S04]  /*29760*/  LDL.LU R246, [R1+0xe4] ;  /* 0x0000e40001f67983 */ /* 0x000ee80000300800 */
[----:B--2---:R2:W-:Y:S04]  /*29770*/  @P2 STG.E desc[UR28][R242.64], R241 ;  /* 0x000000f1f2002986 */ /* 0x0045e8000c10191c */
[----:B--2---:R-:W5:Y:S01]  /*29780*/  LDL.LU R241, [R1+0x5a8] ;  /* 0x0005a80001f17983 */ /* 0x004f620000300800 */
[----:B------:R-:W-:-:S03]  /*29790*/  VIADD R244, R3, 0x2d ;  /* 0x0000002d03f47836 */ /* 0x000fc60000000000 */
[----:B------:R-:W2:Y:S02]  /*297a0*/  LDL.LU R243, [R1+0xe0] ;  /* 0x0000e00001f37983 */ /* 0x000ea40000300800 */
[----:B-1----:R-:W-:Y:S01]  /*297b0*/  ISETP.LT.AND P2, PT, R244, UR4, !P0 ;  /* 0x00000004f4007c0c */ /* 0x002fe2000c741270 */
[----:B------:R-:W1:Y:S01]  /*297c0*/  LDCU UR4, c[0x0][0x39c] ;  /* 0x00007380ff0477ac */ /* 0x000e620008000800 */
[----:B------:R-:W2:Y:S04]  /*297d0*/  LDL.LU R244, [R1+0xdc] ;  /* 0x0000dc0001f47983 */ /* 0x000ea80000300800 */
[----:B-----5:R5:W-:Y:S04]  /*297e0*/  @P1 STG.E desc[UR28][R240.64], R239 ;  /* 0x000000eff0001986 */ /* 0x020be8000c10191c */
[----:B-----5:R-:W5:Y:S01]  /*297f0*/  LDL.LU R239, [R1+0x5a4] ;  /* 0x0005a40001ef7983 */ /* 0x020f620000300800 */
        /* <DEDUP_REMOVED lines=11> */
[----:B------:R-:W2:Y:S01]  /*298b0*/  LDL.LU R240, [R1+0xcc] ;  /* 0x0000cc0001f07983 */ /* 0x000ea20000300800 */
[----:B------:R-:W-:-:S03]  /*298c0*/  VIADD R238, R3, 0x30 ;  /* 0x0000003003ee7836 */ /* 0x000fc60000000000 */
[----:B-----5:R5:W-:Y:S04]  /*298d0*/  @P4 STG.E desc[UR28][R236.64], R235 ;  /* 0x000000ebec004986 */ /* 0x020be8000c10191c */
[----:B-----5:R-:W5:Y:S01]  /*298e0*/  LDL.LU R235, [R1+0x59c] ;  /* 0x00059c0001eb7983 */ /* 0x020f620000300800 */
[----:B-1----:R-:W-:Y:S01]  /*298f0*/  ISETP.LT.AND P4, PT, R238, UR4, !P0 ;  /* 0x00000004ee007c0c */ /* 0x002fe2000c781270 */
[----:B------:R-:W1:Y:S01]  /*29900*/  LDCU UR4, c[0x0][0x39c] ;  /* 0x00007380ff0477ac */ /* 0x000e620008000800 */
[C---:B------:R-:W-:Y:S01]  /*29910*/  VIADD R236, R3.reuse, 0x31 ;  /* 0x0000003103ec7836 */ /* 0x040fe20000000000 */
[----:B------:R-:W2:Y:S04]  /*29920*/  LDL.LU R237, [R1+0xc8] ;  /* 0x0000c80001ed7983 */ /* 0x000ea80000300800 */
[----:B------:R-:W2:Y:S04]  /*29930*/  LDL.LU R238, [R1+0xc4] ;  /* 0x0000c40001ee7983 */ /* 0x000ea80000300800 */
[----:B-----5:R5:W-:Y:S01]  /*29940*/  @P3 STG.E desc[UR28][R234.64], R233 ;  /* 0x000000e9ea003986 */ /* 0x020be2000c10191c */
[----:B-1----:R-:W-:Y:S01]  /*29950*/  ISETP.LT.AND P3, PT, R236, UR4, !P0 ;  /* 0x00000004ec007c0c */ /* 0x002fe2000c761270 */
[----:B------:R-:W1:Y:S02]  /*29960*/  LDCU UR4, c[0x0][0x39c] ;  /* 0x00007380ff0477ac */ /* 0x000e640008000800 */
[----:B-----5:R-:W5:Y:S04]  /*29970*/  LDL.LU R233, [R1+0x598] ;  /* 0x0005980001e97983 */ /* 0x020f680000300800 */
[----:B------:R-:W4:Y:S04]  /*29980*/  LDL.LU R235, [R1+0xc0] ;  /* 0x0000c00001eb7983 */ /* 0x000f280000300800 */
[----:B------:R-:W5:Y:S01]  /*29990*/  LDL.LU R236, [R1+0xb0] ;  /* 0x0000b00001ec7983 */ /* 0x000f620000300800 */
[----:B------:R-:W-:-:S03]  /*299a0*/  VIADD R234, R3, 0x32 ;  /* 0x0000003203ea7836 */ /* 0x000fc60000000000 */
[----:B-----5:R5:W-:Y:S02]  /*299b0*/  @P6 STG.E desc[UR28][R232.64], R236 ;  /* 0x000000ece8006986 */ /* 0x020be4000c10191c */
[----:B-1----:R-:W-:Y:S01]  /*299c0*/  ISETP.LT.AND P6, PT, R234, UR4, !P0 ;  /* 0x00000004ea007c0c */ /* 0x002fe2000c7c1270 */
[----:B------:R-:W1:Y:S01]  /*299d0*/  LDCU UR4, c[0x0][0x39c] ;  /* 0x00007380ff0477ac */ /* 0x000e620008000800 */
[----:B-----5:R-:W5:Y:S04]  /*299e0*/  LDL.LU R232, [R1+0xb8] ;  /* 0x0000b80001e87983 */ /* 0x020f680000300800 */
[----:B------:R-:W2:Y:S04]  /*299f0*/  LDL.LU R233, [R1+0xbc] ;  /* 0x0000bc0001e97983 */ /* 0x000ea80000300800 */
[----:B------:R-:W2:Y:S01]  /*29a00*/  LDL.LU R234, [R1+0xb4] ;  /* 0x0000b40001ea7983 */ /* 0x000ea20000300800 */
[----:B------:R-:W-:-:S03]  /*29a10*/  VIADD R236, R3, 0x33 ;  /* 0x0000003303ec7836 */ /* 0x000fc60000000000 */
[----:B--2---:R2:W-:Y:S02]  /*29a20*/  @P2 STG.E desc[UR28][R230.64], R234 ;  /* 0x000000eae6002986 */ /* 0x0045e4000c10191c */
[----:B-1----:R-:W-:Y:S01]  /*29a30*/  ISETP.LT.AND P2, PT, R236, UR4, !P0 ;  /* 0x00000004ec007c0c */ /* 0x002fe2000c741270 */
[----:B------:R-:W1:Y:S01]  /*29a40*/  LDCU UR4, c[0x0][0x39c] ;  /* 0x00007380ff0477ac */ /* 0x000e620008000800 */
[----:B-----5:R5:W-:Y:S01]  /*29a50*/  @P1 STG.E desc[UR28][R228.64], R232 ;  /* 0x000000e8e4001986 */ /* 0x020be2000c10191c */
[----:B--2---:R-:W-:-:S05]  /*29a60*/  VIADD R234, R3, 0x34 ;  /* 0x0000003403ea7836 */ /* 0x004fca0000000000 */
[----:B-1----:R-:W-:Y:S01]  /*29a70*/  ISETP.LT.AND P1, PT, R234, UR4, !P0 ;  /* 0x00000004ea007c0c */ /* 0x002fe2000c721270 */
[----:B------:R-:W1:Y:S01]  /*29a80*/  LDCU UR4, c[0x0][0x39c] ;  /* 0x00007380ff0477ac */ /* 0x000e620008000800 */
[C---:B-----5:R-:W-:Y:S01]  /*29a90*/  VIADD R232, R3.reuse, 0x35 ;  /* 0x0000003503e87836 */ /* 0x060fe20000000000 */
[----:B------:R2:W-:Y:S01]  /*29aa0*/  @P5 STG.E desc[UR28][R226.64], R233 ;  /* 0x000000e9e2005986 */ /* 0x0005e2000c10191c */
[----:B------:R-:W-:-:S03]  /*29ab0*/  VIADD R230, R3, 0x36 ;  /* 0x0000003603e67836 */ /* 0x000fc60000000000 */
[----:B-1----:R-:W-:Y:S01]  /*29ac0*/  ISETP.LT.AND P5, PT, R232, UR4, !P0 ;  /* 0x00000004e8007c0c */ /* 0x002fe2000c7a1270 */
[----:B------:R-:W1:Y:S01]  /*29ad0*/  LDCU UR4, c[0x0][0x39c] ;  /* 0x00007380ff0477ac */ /* 0x000e620008000800 */
[----:B----4-:R4:W-:Y:S01]  /*29ae0*/  @P4 STG.E desc[UR28][R224.64], R235 ;  /* 0x000000ebe0004986 */ /* 0x0109e2000c10191c */
[C---:B------:R-:W-:Y:S01]  /*29af0*/  VIADD R228, R3.reuse, 0x37 ;  /* 0x0000003703e47836 */ /* 0x040fe20000000000 */
[----:B-1----:R-:W-:Y:S01]  /*29b00*/  ISETP.LT.AND P4, PT, R230, UR4, !P0 ;  /* 0x00000004e6007c0c */ /* 0x002fe2000c781270 */
[----:B------:R-:W1:Y:S01]  /*29b10*/  LDCU UR4, c[0x0][0x39c] ;  /* 0x00007380ff0477ac */ /* 0x000e620008000800 */
[----:B------:R5:W-:Y:S01]  /*29b20*/  @P3 STG.E desc[UR28][R222.64], R238 ;  /* 0x000000eede003986 */ /* 0x000be2000c10191c */
[C---:B--2---:R-:W-:Y:S01]  /*29b30*/  VIADD R226, R3.reuse, 0x38 ;  /* 0x0000003803e27836 */ /* 0x044fe20000000000 */
[----:B-1----:R-:W-:Y:S01]  /*29b40*/  ISETP.LT.AND P3, PT, R228, UR4, !P0 ;  /* 0x00000004e4007c0c */ /* 0x002fe2000c761270 */
[----:B------:R-:W1:Y:S01]  /*29b50*/  LDCU UR4, c[0x0][0x39c] ;  /* 0x00007380ff0477ac */ /* 0x000e620008000800 */
[----:B------:R2:W-:Y:S01]  /*29b60*/  @P6 STG.E desc[UR28][R220.64], R237 ;  /* 0x000000eddc006986 */ /* 0x0005e2000c10191c */
[C---:B----4-:R-:W-:Y:S01]  /*29b70*/  VIADD R224, R3.reuse, 0x39 ;  /* 0x0000003903e07836 */ /* 0x050fe20000000000 */
[----:B-1----:R-:W-:Y:S01]  /*29b80*/  ISETP.LT.AND P6, PT, R226, UR4, !P0 ;  /* 0x00000004e2007c0c */ /* 0x002fe2000c7c1270 */
[----:B------:R-:W1:Y:S01]  /*29b90*/  LDCU UR4, c[0x0][0x39c] ;  /* 0x00007380ff0477ac */ /* 0x000e620008000800 */
[----:B------:R4:W-:Y:S01]  /*29ba0*/  @P2 STG.E desc[UR28][R218.64], R240 ;  /* 0x000000f0da002986 */ /* 0x0009e2000c10191c */
[C---:B-----5:R-:W-:Y:S01]  /*29bb0*/  VIADD R222, R3.reuse, 0x3a ;  /* 0x0000003a03de7836 */ /* 0x060fe20000000000 */
        /* <DEDUP_REMOVED lines=18> */
[----:B------:R-:W-:Y:S01]  /*29ce0*/  @P6 STG.E desc[UR28][R208.64], R243 ;  /* 0x000000f3d0006986 */ /* 0x000fe2000c10191c */
[C---:B----4-:R-:W-:Y:S01]  /*29cf0*/  VIADD R212, R3.reuse, 0x3f ;  /* 0x0000003f03d47836 */ /* 0x050fe20000000000 */
[----:B-1----:R-:W-:Y:S01]  /*29d00*/  ISETP.LT.AND P6, PT, R214, UR4, !P0 ;  /* 0x00000004d6007c0c */ /* 0x002fe2000c7c1270 */
[----:B------:R-:W1:Y:S01]  /*29d10*/  LDCU UR4, c[0x0][0x39c] ;  /* 0x00007380ff0477ac */ /* 0x000e620008000800 */
[----:B---3--:R2:W-:Y:S01]  /*29d20*/  @P2 STG.E desc[UR28][R206.64], R246 ;  /* 0x000000f6ce002986 */ /* 0x0085e2000c10191c */
[----:B-----5:R-:W-:-:S03]  /*29d30*/  VIADD R210, R3, 0x40 ;  /* 0x0000004003d27836 */ /* 0x020fc60000000000 */
[----:B------:R3:W-:Y:S02]  /*29d40*/  @P1 STG.E desc[UR28][R204.64], R245 ;  /* 0x000000f5cc001986 */ /* 0x0007e4000c10191c */
[----:B------:R-:W-:Y:S01]  /*29d50*/  ISETP.LT.AND P1, PT, R210, UR6, !P0 ;  /* 0x00000006d2007c0c */ /* 0x000fe2000c721270 */
[----:B------:R-:W4:Y:S01]  /*29d60*/  LDCU UR6, c[0x0][0x39c] ;  /* 0x00007380ff0677ac */ /* 0x000f220008000800 */
[----:B-1----:R-:W-:Y:S01]  /*29d70*/  ISETP.LT.AND P2, PT, R212, UR4, !P0 ;  /* 0x00000004d4007c0c */ /* 0x002fe2000c741270 */
[----:B------:R-:W1:Y:S01]  /*29d80*/  LDCU UR4, c[0x0][0x39c] ;  /* 0x00007380ff0477ac */ /* 0x000e620008000800 */
[----:B--2---:R-:W-:Y:S01]  /*29d90*/  VIADD R207, R252, UR5 ;  /* 0x00000005fccf7c36 */ /* 0x004fe20008000000 */
[----:B------:R2:W-:Y:S01]  /*29da0*/  @P5 STG.E desc[UR28][R202.64], R248 ;  /* 0x000000f8ca005986 */ /* 0x0005e2000c10191c */
[----:B------:R-:W-:-:S03]  /*29db0*/  VIADD R206, R3, 0x43 ;  /* 0x0000004303ce7836 */ /* 0x000fc60000000000 */
[----:B------:R5:W-:Y:S01]  /*29dc0*/  @P4 STG.E desc[UR28][R200.64], R247 ;  /* 0x000000f7c8004986 */ /* 0x000be2000c10191c */
[----:B------:R-:W-:-:S03]  /*29dd0*/  VIADD R209, R3, 0x41 ;  /* 0x0000004103d17836 */ /* 0x000fc60000000000 */
[----:B------:R4:W-:Y:S01]  /*29de0*/  @P3 STG.E desc[UR28][R198.64], R250 ;  /* 0x000000fac6003986 */ /* 0x0009e2000c10191c */
[C---:B---3--:R-:W-:Y:S01]  /*29df0*/  LEA R204, P3, R207.reuse, R2, 0x2 ;  /* 0x00000002cfcc7211 */ /* 0x048fe200078610ff */
[----:B--2---:R-:W-:-:S03]  /*29e00*/  VIADD R203, R207, UR5 ;  /* 0x00000005cfcb7c36 */ /* 0x004fc60008000000 */
[----:B------:R-:W-:Y:S02]  /*29e10*/  LEA.HI.X.SX32 R205, R207, R0, 0x2, P3 ;  /* 0x00000000cfcd7211 */ /* 0x000fe400018f16ff */
[----:B------:R-:W-:Y:S01]  /*29e20*/  ISETP.LT.AND P5, PT, R209, UR7, !P0 ;  /* 0x00000007d1007c0c */ /* 0x000fe2000c7a1270 */
[----:B------:R-:W2:Y:S01]  /*29e30*/  LDCU UR7, c[0x0][0x39c] ;  /* 0x00007380ff0777ac */ /* 0x000ea20008000800 */
[----:B-1----:R-:W-:Y:S01]  /*29e40*/  ISETP.LT.AND P3, PT, R206, UR4, !P0 ;  /* 0x00000004ce007c0c */ /* 0x002fe2000c761270 */
[----:B-----5:R-:W-:Y:S01]  /*29e50*/  VIADD R201, R3, 0x44 ;  /* 0x0000004403c97836 */ /* 0x020fe20000000000 */
[----:B------:R-:W1:Y:S01]  /*29e60*/  LDCU UR4, c[0x0][0x39c] ;  /* 0x00007380ff0477ac */ /* 0x000e620008000800 */
[----:B------:R3:W-:Y:S01]  /*29e70*/  @P6 STG.E desc[UR28][R196.64], R249 ;  /* 0x000000f9c4006986 */ /* 0x0007e2000c10191c */
[----:B------:R-:W-:-:S03]  /*29e80*/  LEA R200, P6, R203, R2, 0x2 ;  /* 0x00000002cbc87211 */ /* 0x000fc600078c10ff */
[----:B------:R5:W-:Y:S01]  /*29e90*/  @P2 STG.E desc[UR28][R204.64], R251 ;  /* 0x000000fbcc002986 */ /* 0x000be2000c10191c */
[----:B----4-:R-:W-:Y:S01]  /*29ea0*/  ISETP.LT.AND P2, PT, R201, UR6, !P0 ;  /* 0x00000006c9007c0c */ /* 0x010fe2000c741270 */
[----:B------:R-:W-:Y:S01]  /*29eb0*/  VIADD R202, R3, 0x46 ;  /* 0x0000004603ca7836 */ /* 0x000fe20000000000 */
[----:B------:R-:W-:Y:S01]  /*29ec0*/  LEA.HI.X.SX32 R201, R203, R0, 0x2, P6 ;  /* 0x00000000cbc97211 */ /* 0x000fe200030f16ff */
[----:B------:R-:W-:Y:S01]  /*29ed0*/  VIADD R199, R3, 0x45 ;  /* 0x0000004503c77836 */ /* 0x000fe20000000000 */
[----:B------:R-:W4:Y:S01]  /*29ee0*/  LDCU UR6, c[0x0][0x39c] ;  /* 0x00007380ff0677ac */ /* 0x000f220008000800 */
[----:B---3--:R-:W-:-:S05]  /*29ef0*/  VIADD R197, R203, UR5 ;  /* 0x00000005cbc57c36 */ /* 0x008fca0008000000 */
[C---:B------:R-:W-:Y:S01]  /*29f00*/  LEA R196, P6, R197.reuse, R2, 0x2 ;  /* 0x00000002c5c47211 */ /* 0x040fe200078c10ff */
[----:B------:R-:W-:-:S03]  /*29f10*/  VIADD R203, R197, UR5 ;  /* 0x00000005c5cb7c36 */ /* 0x000fc60008000000 */
[----:B------:R-:W-:Y:S01]  /*29f20*/  LEA.HI.X.SX32 R197, R197, R0, 0x2, P6 ;  /* 0x00000000c5c57211 */ /* 0x000fe200030f16ff */
[----:B------:R-:W-:Y:S01]  /*29f30*/  VIADD R208, R3, 0x42 ;  /* 0x0000004203d07836 */ /* 0x000fe20000000000 */
[----:B------:R3:W-:Y:S01]  /*29f40*/  @P1 STG.E desc[UR28][R200.64], R132 ;  /* 0x00000084c8001986 */ /* 0x0007e2000c10191c */
[----:B------:R-:W-:-:S03]  /*29f50*/  LEA R198, P6, R203, R2, 0x2 ;  /* 0x00000002cbc67211 */ /* 0x000fc600078c10ff */
[----:B------:R3:W-:Y:S01]  /*29f60*/  @P5 STG.E desc[UR28][R196.64], R133 ;  /* 0x00000085c4005986 */ /* 0x0007e2000c10191c */
[----:B-1----:R-:W-:Y:S01]  /*29f70*/  ISETP.LT.AND P5, PT, R202, UR4, !P0 ;  /* 0x00000004ca007c0c */ /* 0x002fe2000c7a1270 */
[----:B------:R-:W1:Y:S01]  /*29f80*/  LDCU UR4, c[0x0][0x39c] ;  /* 0x00007380ff0477ac */ /* 0x000e620008000800 */
[----:B--2---:R-:W-:Y:S02]  /*29f90*/  ISETP.LT.AND P1, PT, R199, UR7, !P0 ;  /* 0x00000007c7007c0c */ /* 0x004fe4000c721270 */
[----:B------:R-:W-:Y:S01]  /*29fa0*/  ISETP.LT.AND P4, PT, R208, UR8, !P0 ;  /* 0x00000008d0007c0c */ /* 0x000fe2000c781270 */
[----:B------:R-:W2:Y:S01]  /*29fb0*/  LDCU UR7, c[0x0][0x39c] ;  /* 0x00007380ff0777ac */ /* 0x000ea20008000800 */
[C---:B------:R-:W-:Y:S01]  /*29fc0*/  LEA.HI.X.SX32 R199, R203.reuse, R0, 0x2, P6 ;  /* 0x00000000cbc77211 */ /* 0x040fe200030f16ff */
[----:B------:R-:W-:-:S04]  /*29fd0*/  VIADD R203, R203, UR5 ;  /* 0x00000005cbcb7c36 */ /* 0x000fc80008000000 */
[C---:B-----5:R-:W-:Y:S01]  /*29fe0*/  VIADD R205, R203.reuse, UR5 ;  /* 0x00000005cbcd7c36 */ /* 0x060fe20008000000 */
[----:B---3--:R-:W-:Y:S01]  /*29ff0*/  LEA R200, P6, R203, R2, 0x2 ;  /* 0x00000002cbc87211 */ /* 0x008fe200078c10ff */
[----:B------:R-:W-:-:S03]  /*2a000*/  VIADD R202, R3, 0x47 ;  /* 0x0000004703ca7836 */ /* 0x000fc60000000000 */
[----:B------:R-:W-:Y:S01]  /*2a010*/  LEA.HI.X.SX32 R201, R203, R0, 0x2, P6 ;  /* 0x00000000cbc97211 */ /* 0x000fe200030f16ff */
[C---:B------:R-:W-:Y:S01]  /*2a020*/  VIADD R203, R205.reuse, UR5 ;  /* 0x00000005cdcb7c36 */ /* 0x040fe20008000000 */
[----:B------:R-:W-:Y:S01]  /*2a030*/  LEA R132, P6, R205, R2, 0x2 ;  /* 0x00000002cd847211 */ /* 0x000fe200078c10ff */
[----:B------:R-:W-:Y:S01]  /*2a040*/  VIADD R197, R3, 0x48 ;  /* 0x0000004803c57836 */ /* 0x000fe20000000000 */
[----:B------:R3:W-:Y:S01]  /*2a050*/  @P4 STG.E desc[UR28][R198.64], R134 ;  /* 0x00000086c6004986 */ /* 0x0007e2000c10191c */
[----:B----4-:R-:W-:Y:S01]  /*2a060*/  ISETP.LT.AND P4, PT, R202, UR6, !P0 ;  /* 0x00000006ca007c0c */ /* 0x010fe2000c781270 */
[----:B------:R-:W4:Y:S01]  /*2a070*/  LDCU UR6, c[0x0][0x39c] ;  /* 0x00007380ff0677ac */ /* 0x000f220008000800 */
[----:B------:R-:W-:Y:S01]  /*2a080*/  LEA.HI.X.SX32 R133, R205, R0, 0x2, P6 ;  /* 0x00000000cd857211 */ /* 0x000fe200030f16ff */
[----:B------:R5:W-:Y:S01]  /*2a090*/  @P3 STG.E desc[UR28][R200.64], R135 ;  /* 0x00000087c8003986 */ /* 0x000be2000c10191c */
[----:B------:R-:W-:Y:S02]  /*2a0a0*/  LEA R196, P6, R203, R2, 0x2 ;  /* 0x00000002cbc47211 */ /* 0x000fe400078c10ff */
[----:B-1----:R-:W-:Y:S01]  /*2a0b0*/  ISETP.LT.AND P3, PT, R197, UR4, !P0 ;  /* 0x00000004c5007c0c */ /* 0x002fe2000c761270 */
[----:B------:R-:W1:Y:S01]  /*2a0c0*/  LDCU UR4, c[0x0][0x39c] ;  /* 0x00007380ff0477ac */ /* 0x000e620008000800 */
[C---:B------:R-:W-:Y:S01]  /*2a0d0*/  LEA.HI.X.SX32 R197, R203.reuse, R0, 0x2, P6 ;  /* 0x00000000cbc57211 */ /* 0x040fe200030f16ff */
[----:B------:R-:W-:-:S02]  /*2a0e0*/  VIADD R203, R203, UR5 ;  /* 0x00000005cbcb7c36 */ /* 0x000fc40008000000 */
[----:B---3--:R-:W-:Y:S01]  /*2a0f0*/  VIADD R134, R3, 0x49 ;  /* 0x0000004903867836 */ /* 0x008fe20000000000 */
[----:B------:R3:W-:Y:S01]  /*2a100*/  @P2 STG.E desc[UR28][R132.64], R136 ;  /* 0x0000008884002986 */ /* 0x0007e2000c10191c */
[----:B------:R-:W-:-:S03]  /*2a110*/  VIADD R199, R203, UR5 ;  /* 0x00000005cbc77c36 */ /* 0x000fc60008000000 */
[----:B--2---:R-:W-:Y:S01]  /*2a120*/  ISETP.LT.AND P2, PT, R134, UR7, !P0 ;  /* 0x0000000786007c0c */ /* 0x004fe2000c741270 */
[----:B------:R-:W2:Y:S01]  /*2a130*/  LDCU UR7, c[0x0][0x39c] ;  /* 0x00007380ff0777ac */ /* 0x000ea20008000800 */
[----:B------:R-:W-:Y:S01]  /*2a140*/  LEA R134, P6, R203, R2, 0x2 ;  /* 0x00000002cb867211 */ /* 0x000fe200078c10ff */
[----:B------:R-:W-:Y:S01]  /*2a150*/  VIADD R198, R3, 0x4a ;  /* 0x0000004a03c67836 */ /* 0x000fe20000000000 */
[----:B------:R1:W-:Y:S02]  /*2a160*/  @P1 STG.E desc[UR28][R196.64], R137 ;  /* 0x00000089c4001986 */ /* 0x0003e4000c10191c */
[----:B-----5:R-:W-:Y:S01]  /*2a170*/  LEA.HI.X.SX32 R135, R203, R0, 0x2, P6 ;  /* 0x00000000cb877211 */ /* 0x020fe200030f16ff */
[C---:B------:R-:W-:Y:S01]  /*2a180*/  VIADD R201, R199.reuse, UR5 ;  /* 0x00000005c7c97c36 */ /* 0x040fe20008000000 */
[----:B---3--:R-:W-:Y:S01]  /*2a190*/  LEA R132, P6, R199, R2, 0x2 ;  /* 0x00000002c7847211 */ /* 0x008fe200078c10ff */
[----:B------:R-:W-:Y:S01]  /*2a1a0*/  VIADD R136, R3, 0x4b ;  /* 0x0000004b03887836 */ /* 0x000fe20000000000 */
[----:B----4-:R-:W-:Y:S01]  /*2a1b0*/  ISETP.LT.AND P1, PT, R198, UR6, !P0 ;  /* 0x00000006c6007c0c */ /* 0x010fe2000c721270 */
[----:B------:R-:W3:Y:S01]  /*2a1c0*/  LDCU UR6, c[0x0][0x39c] ;  /* 0x00007380ff0677ac */ /* 0x000ee20008000800 */
[----:B------:R4:W-:Y:S01]  /*2a1d0*/  @P5 STG.E desc[UR28][R134.64], R138 ;  /* 0x0000008a86005986 */ /* 0x0009e2000c10191c */
[----:B------:R-:W-:Y:S01]  /*2a1e0*/  LEA.HI.X.SX32 R133, R199, R0, 0x2, P6 ;  /* 0x00000000c7857211 */ /* 0x000fe200030f16ff */
[----:B------:R-:W-:Y:S01]  /*2a1f0*/  VIADD R199, R201, UR5 ;  /* 0x00000005c9c77c36 */ /* 0x000fe20008000000 */
[----:B-1----:R-:W-:Y:S01]  /*2a200*/  ISETP.LT.AND P5, PT, R136, UR4, !P0 ;  /* 0x0000000488007c0c */ /* 0x002fe2000c7a1270 */
[----:B------:R-:W-:Y:S01]  /*2a210*/  VIADD R197, R3, 0x4c ;  /* 0x0000004c03c57836 */ /* 0x000fe20000000000 */
[C---:B------:R-:W-:Y:S01]  /*2a220*/  LEA R136, P6, R201.reuse, R2, 0x2 ;  /* 0x00000002c9887211 */ /* 0x040fe200078c10ff */
[----:B------:R-:W1:Y:S03]  /*2a230*/  LDCU UR4, c[0x0][0x39c] ;  /* 0x00007380ff0477ac */ /* 0x000e660008000800 */
[----:B------:R-:W-:-:S02]  /*2a240*/  LEA.HI.X.SX32 R137, R201, R0, 0x2, P6 ;  /* 0x00000000c9897211 */ /* 0x000fc400030f16ff */
[----:B------:R-:W-:Y:S01]  /*2a250*/  LEA R196, P6, R199, R2, 0x2 ;  /* 0x00000002c7c47211 */ /* 0x000fe200078c10ff */
[----:B------:R5:W-:Y:S01]  /*2a260*/  @P4 STG.E desc[UR28][R132.64], R139 ;  /* 0x0000008b84004986 */ /* 0x000be2000c10191c */
[----:B--2---:R-:W-:Y:S01]  /*2a270*/  ISETP.LT.AND P4, PT, R197, UR7, !P0 ;  /* 0x00000007c5007c0c */ /* 0x004fe2000c781270 */
[----:B------:R-:W-:Y:S01]  /*2a280*/  VIADD R198, R3, 0x4d ;  /* 0x0000004d03c67836 */ /* 0x000fe20000000000 */
[C---:B------:R-:W-:Y:S01]  /*2a290*/  LEA.HI.X.SX32 R197, R199.reuse, R0, 0x2, P6 ;  /* 0x00000000c7c57211 */ /* 0x040fe200030f16ff */
[----:B------:R-:W2:Y:S01]  /*2a2a0*/  LDCU UR7, c[0x0][0x39c] ;  /* 0x00007380ff0777ac */ /* 0x000ea20008000800 */
[----:B------:R-:W-:Y:S01]  /*2a2b0*/  VIADD R199, R199, UR5 ;  /* 0x00000005c7c77c36 */ /* 0x000fe20008000000 */
[----:B------:R1:W-:Y:S01]  /*2a2c0*/  @P3 STG.E desc[UR28][R136.64], R140 ;  /* 0x0000008c88003986 */ /* 0x0003e2000c10191c */
[----:B---3--:R-:W-:Y:S01]  /*2a2d0*/  ISETP.LT.AND P3, PT, R198, UR6, !P0 ;  /* 0x00000006c6007c0c */ /* 0x008fe2000c761270 */
[----:B------:R-:W3:Y:S01]  /*2a2e0*/  LDCU UR6, c[0x0][0x39c] ;  /* 0x00007380ff0677ac */ /* 0x000ee20008000800 */
[----:B----4-:R-:W-:Y:S01]  /*2a2f0*/  VIADD R135, R3, 0x4e ;  /* 0x0000004e03877836 */ /* 0x010fe20000000000 */
[----:B------:R4:W-:Y:S01]  /*2a300*/  @P2 STG.E desc[UR28][R196.64], R141 ;  /* 0x0000008dc4002986 */ /* 0x0009e2000c10191c */
[C---:B-----5:R-:W-:Y:S01]  /*2a310*/  VIADD R139, R199.reuse, UR5 ;  /* 0x00000005c78b7c36 */ /* 0x060fe20008000000 */
[----:B------:R-:W-:-:S04]  /*2a320*/  LEA R132, P2, R199, R2, 0x2 ;  /* 0x00000002c7847211 */ /* 0x000fc800078410ff */
[----:B------:R-:W-:Y:S02]  /*2a330*/  LEA R134, P6, R139, R2, 0x2 ;  /* 0x000000028b867211 */ /* 0x000fe400078c10ff */
[-C--:B------:R-:W-:Y:S01]  /*2a340*/  LEA.HI.X.SX32 R133, R199, R0.reuse, 0x2, P2 ;  /* 0x00000000c7857211 */ /* 0x080fe200010f16ff */
[----:B-1----:R-:W-:Y:S01]  /*2a350*/  VIADD R136, R3, 0x4f ;  /* 0x0000004f03887836 */ /* 0x002fe20000000000 */
[----:B------:R-:W-:Y:S01]  /*2a360*/  ISETP.LT.AND P2, PT, R135, UR4, !P0 ;  /* 0x0000000487007c0c */ /* 0x000fe2000c741270 */
[----:B------:R-:W1:Y:S01]  /*2a370*/  LDCU UR4, c[0x0][0x39c] ;  /* 0x00007380ff0477ac */ /* 0x000e620008000800 */
[C---:B------:R-:W-:Y:S01]  /*2a380*/  LEA.HI.X.SX32 R135, R139.reuse, R0, 0x2, P6 ;  /* 0x000000008b877211 */ /* 0x040fe200030f16ff */
[----:B------:R-:W-:Y:S01]  /*2a390*/  VIADD R139, R139, UR5 ;  /* 0x000000058b8b7c36 */ /* 0x000fe20008000000 */
[----:B------:R5:W-:Y:S01]  /*2a3a0*/  @P1 STG.E desc[UR28][R132.64], R142 ;  /* 0x0000008e84001986 */ /* 0x000be2000c10191c */
[----:B--2---:R-:W-:Y:S01]  /*2a3b0*/  ISETP.LT.AND P1, PT, R136, UR7, !P0 ;  /* 0x0000000788007c0c */ /* 0x004fe2000c721270 */
[----:B------:R-:W-:Y:S01]  /*2a3c0*/  VIADD R138, R3, 0x50 ;  /* 0x00000050038a7836 */ /* 0x000fe20000000000 */
[----:B------:R-:W2:Y:S01]  /*2a3d0*/  LDCU UR7, c[0x0][0x39c] ;  /* 0x00007380ff0777ac */ /* 0x000ea20008000800 */
[----:B------:R1:W-:Y:S01]  /*2a3e0*/  @P5 STG.E desc[UR28][R134.64], R143 ;  /* 0x0000008f86005986 */ /* 0x0003e2000c10191c */
[C---:B------:R-:W-:Y:S01]  /*2a3f0*/  LEA R136, P5, R139.reuse, R2, 0x2 ;  /* 0x000000028b887211 */ /* 0x040fe200078a10ff */
[----:B----4-:R-:W-:-:S03]  /*2a400*/  VIADD R141, R139, UR5 ;  /* 0x000000058b8d7c36 */ /* 0x010fc60008000000 */
[----:B------:R-:W-:Y:S02]  /*2a410*/  LEA.HI.X.SX32 R137, R139, R0, 0x2, P5 ;  /* 0x000000008b897211 */ /* 0x000fe400028f16ff */
[----:B---3--:R-:W-:Y:S01]  /*2a420*/  ISETP.LT.AND P5, PT, R138, UR6, !P0 ;  /* 0x000000068a007c0c */ /* 0x008fe2000c7a1270 */
[----:B------:R-:W3:Y:S01]  /*2a430*/  LDCU UR6, c[0x0][0x39c] ;  /* 0x00007380ff0677ac */ /* 0x000ee20008000800 */
[----:B-----5:R-:W-:Y:S01]  /*2a440*/  VIADD R133, R3, 0x51 ;  /* 0x0000005103857836 */ /* 0x020fe20000000000 */
[C---:B------:R-:W-:Y:S01]  /*2a450*/  LEA R132, P6, R141.reuse, R2, 0x2 ;  /* 0x000000028d847211 */ /* 0x040fe200078c10ff */
[----:B-1----:R-:W-:Y:S01]  /*2a460*/  VIADD R135, R141, UR5 ;  /* 0x000000058d877c36 */ /* 0x002fe20008000000 */
[----:B------:R1:W-:Y:S02]  /*2a470*/  @P4 STG.E desc[UR28][R136.64], R144 ;  /* 0x0000009088004986 */ /* 0x0003e4000c10191c */
[----:B------:R-:W-:Y:S01]  /*2a480*/  ISETP.LT.AND P4, PT, R133, UR4, !P0 ;  /* 0x0000000485007c0c */ /* 0x000fe2000c781270 */
[----:B------:R-:W-:Y:S01]  /*2a490*/  VIADD R139, R3, 0x52 ;  /* 0x00000052038b7836 */ /* 0x000fe20000000000 */
[----:B------:R-:W-:Y:S01]  /*2a4a0*/  LEA.HI.X.SX32 R133, R141, R0, 0x2, P6 ;  /* 0x000000008d857211 */ /* 0x000fe200030f16ff */
[C---:B------:R-:W-:Y:S01]  /*2a4b0*/  VIADD R141, R135.reuse, UR5 ;  /* 0x00000005878d7c36 */ /* 0x040fe20008000000 */
[C---:B------:R-:W-:Y:S01]  /*2a4c0*/  LEA R134, P6, R135.reuse, R2, 0x2 ;  /* 0x0000000287867211 */ /* 0x040fe200078c10ff */
[----:B------:R-:W4:Y:S03]  /*2a4d0*/  LDCU UR4, c[0x0][0x39c] ;  /* 0x00007380ff0477ac */ /* 0x000f260008000800 */
[----:B------:R-:W-:-:S02]  /*2a4e0*/  LEA.HI.X.SX32 R135, R135, R0, 0x2, P6 ;  /* 0x0000000087877211 */ /* 0x000fc400030f16ff */
[----:B------:R-:W-:Y:S01]  /*2a4f0*/  LEA R138, P6, R141, R2, 0x2 ;  /* 0x000000028d8a7211 */ /* 0x000fe200078c10ff */
[----:B-1----:R-:W-:Y:S01]  /*2a500*/  VIADD R136, R3, 0x53 ;  /* 0x0000005303887836 */ /* 0x002fe20000000000 */
[----:B------:R1:W-:Y:S01]  /*2a510*/  @P3 STG.E desc[UR28][R132.64], R145 ;  /* 0x0000009184003986 */ /* 0x0003e2000c10191c */
[----:B--2---:R-:W-:Y:S01]  /*2a520*/  ISETP.LT.AND P3, PT, R139, UR7, !P0 ;  /* 0x000000078b007c0c */ /* 0x004fe2000c761270 */
[----:B------:R-:W2:Y:S01]  /*2a530*/  LDCU UR7, c[0x0][0x39c] ;  /* 0x00007380ff0777ac */ /* 0x000ea20008000800 */
[C---:B------:R-:W-:Y:S01]  /*2a540*/  LEA.HI.X.SX32 R139, R141.reuse, R0, 0x2, P6 ;  /* 0x000000008d8b7211 */ /* 0x040fe200030f16ff */
[----:B------:R5:W-:Y:S01]  /*2a550*/  @P2 STG.E desc[UR28][R134.64], R146 ;  /* 0x0000009286002986 */ /* 0x000be2000c10191c */
[----:B---3--:R-:W-:Y:S01]  /*2a560*/  ISETP.LT.AND P2, PT, R136, UR6, !P0 ;  /* 0x0000000688007c0c */ /* 0x008fe2000c741270 */
[----:B------:R-:W-:Y:S01]  /*2a570*/  VIADD R141, R141, UR5 ;  /* 0x000000058d8d7c36 */ /* 0x000fe20008000000 */
[----:B------:R-:W3:Y:S01]  /*2a580*/  LDCU UR6, c[0x0][0x39c] ;  /* 0x00007380ff0677ac */ /* 0x000ee20008000800 */
[----:B------:R-:W-:-:S02]  /*2a590*/  VIADD R136, R3, 0x54 ;  /* 0x0000005403887836 */ /* 0x000fc40000000000 */
[C---:B------:R-:W-:Y:S01]  /*2a5a0*/  VIADD R137, R141.reuse, UR5 ;  /* 0x000000058d897c36 */ /* 0x040fe20008000000 */
[C---:B-1----:R-:W-:Y:S01]  /*2a5b0*/  LEA R132, P6, R141.reuse, R2, 0x2 ;  /* 0x000000028d847211 */ /* 0x042fe200078c10ff */
[----:B------:R1:W-:Y:S03]  /*2a5c0*/  @P1 STG.E desc[UR28][R138.64], R147 ;  /* 0x000000938a001986 */ /* 0x0003e6000c10191c */
[----:B------:R-:W-:Y:S01]  /*2a5d0*/  LEA.HI.X.SX32 R133, R141, R0, 0x2, P6 ;  /* 0x000000008d857211 */ /* 0x000fe200030f16ff */
[C---:B------:R-:W-:Y:S01]  /*2a5e0*/  VIADD R141, R137.reuse, UR5 ;  /* 0x00000005898d7c36 */ /* 0x040fe20008000000 */
[----:B-----5:R-:W-:Y:S02]  /*2a5f0*/  LEA R134, P6, R137, R2, 0x2 ;  /* 0x0000000289867211 */ /* 0x020fe400078c10ff */
[----:B----4-:R-:W-:Y:S01]  /*2a600*/  ISETP.LT.AND P1, PT, R136, UR4, !P0 ;  /* 0x0000000488007c0c */ /* 0x010fe2000c721270 */
[----:B------:R-:W4:Y:S01]  /*2a610*/  LDCU UR4, c[0x0][0x39c] ;  /* 0x00007380ff0477ac */ /* 0x000f220008000800 */
[----:B------:R-:W-:Y:S01]  /*2a620*/  VIADD R140, R3, 0x55 ;  /* 0x00000055038c7836 */ /* 0x000fe20000000000 */
[----:B------:R-:W-:-:S02]  /*2a630*/  LEA.HI.X.SX32 R135, R137, R0, 0x2, P6 ;  /* 0x0000000089877211 */ /* 0x000fc400030f16ff */
[----:B------:R-:W-:Y:S01]  /*2a640*/  LEA R136, P6, R141, R2, 0x2 ;  /* 0x000000028d887211 */ /* 0x000fe200078c10ff */
[----:B------:R5:W-:Y:S01]  /*2a650*/  @P5 STG.E desc[UR28][R132.64], R148 ;  /* 0x0000009484005986 */ /* 0x000be2000c10191c */
[----:B---3--:R-:W-:Y:S01]  /*2a660*/  ISETP.LT.AND P5, PT, R140, UR6, !P0 ;  /* 0x000000068c007c0c */ /* 0x008fe2000c7a1270 */
[----:B-1----:R-:W-:Y:S01]  /*2a670*/  VIADD R138, R3, 0x56 ;  /* 0x00000056038a7836 */ /* 0x002fe20000000000 */
[C---:B------:R-:W-:Y:S01]  /*2a680*/  LEA.HI.X.SX32 R137, R141.reuse, R0, 0x2, P6 ;  /* 0x000000008d897211 */ /* 0x040fe200030f16ff */
[----:B------:R-:W1:Y:S01]  /*2a690*/  LDCU UR6, c[0x0][0x39c] ;  /* 0x00007380ff0677ac */ /* 0x000e620008000800 */
[----:B------:R-:W-:Y:S01]  /*2a6a0*/  VIADD R141, R141, UR5 ;  /* 0x000000058d8d7c36 */ /* 0x000fe20008000000 */
[----:B------:R3:W-:Y:S01]  /*2a6b0*/  @P4 STG.E desc[UR28][R134.64], R149 ;  /* 0x0000009586004986 */ /* 0x0007e2000c10191c */
[----:B--2---:R-:W-:Y:S01]  /*2a6c0*/  ISETP.LT.AND P4, PT, R138, UR7, !P0 ;  /* 0x000000078a007c0c */ /* 0x004fe2000c781270 */
[----:B------:R-:W2:Y:S01]  /*2a6d0*/  LDCU UR7, c[0x0][0x39c] ;  /* 0x00007380ff0777ac */ /* 0x000ea20008000800 */
[----:B------:R-:W-:-:S02]  /*2a6e0*/  VIADD R139, R141, UR5 ;  /* 0x000000058d8b7c36 */ /* 0x000fc40008000000 */
[----:B------:R-:W-:Y:S01]  /*2a6f0*/  VIADD R138, R3, 0x57 ;  /* 0x00000057038a7836 */ /* 0x000fe20000000000 */
[C---:B-----5:R-:W-:Y:S01]  /*2a700*/  LEA R132, P6, R141.reuse, R2, 0x2 ;  /* 0x000000028d847211 */ /* 0x060fe200078c10ff */
[----:B------:R5:W-:Y:S03]  /*2a710*/  @P3 STG.E desc[UR28][R136.64], R150 ;  /* 0x0000009688003986 */ /* 0x000be6000c10191c */
[----:B------:R-:W-:Y:S01]  /*2a720*/  LEA.HI.X.SX32 R133, R141, R0, 0x2, P6 ;  /* 0x000000008d857211 */ /* 0x000fe200030f16ff */
[C---:B------:R-:W-:Y:S01]  /*2a730*/  VIADD R141, R139.reuse, UR5 ;  /* 0x000000058b8d7c36 */ /* 0x040fe20008000000 */
[----:B---3--:R-:W-:Y:S02]  /*2a740*/  LEA R134, P6, R139, R2, 0x2 ;  /* 0x000000028b867211 */ /* 0x008fe400078c10ff */
[----:B----4-:R-:W-:Y:S01]  /*2a750*/  ISETP.LT.AND P3, PT, R138, UR4, !P0 ;  /* 0x000000048a007c0c */ /* 0x010fe2000c761270 */
[----:B------:R-:W3:Y:S01]  /*2a760*/  LDCU UR4, c[0x0][0x39c] ;  /* 0x00007380ff0477ac */ /* 0x000ee20008000800 */
[----:B------:R-:W-:Y:S01]  /*2a770*/  VIADD R138, R3, 0x58 ;  /* 0x00000058038a7836 */ /* 0x000fe20000000000 */
[----:B------:R-:W-:Y:S01]  /*2a780*/  LEA.HI.X.SX32 R135, R139, R0, 0x2, P6 ;  /* 0x000000008b877211 */ /* 0x000fe200030f16ff */
[C---:B------:R-:W-:Y:S01]  /*2a790*/  VIADD R143, R141.reuse, UR5 ;  /* 0x000000058d8f7c36 */ /* 0x040fe20008000000 */
[----:B-----5:R-:W-:Y:S01]  /*2a7a0*/  LEA R136, P6, R141, R2, 0x2 ;  /* 0x000000028d887211 */ /* 0x020fe200078c10ff */
[----:B------:R4:W-:Y:S01]  /*2a7b0*/  @P2 STG.E desc[UR28][R132.64], R151 ;  /* 0x0000009784002986 */ /* 0x0009e2000c10191c */
[----:B-1----:R-:W-:Y:S01]  /*2a7c0*/  ISETP.LT.AND P2, PT, R138, UR6, !P0 ;  /* 0x000000068a007c0c */ /* 0x002fe2000c741270 */
[----:B------:R-:W-:Y:S01]  /*2a7d0*/  VIADD R139, R3, 0x59 ;  /* 0x00000059038b7836 */ /* 0x000fe20000000000 */
[----:B------:R-:W-:Y:S01]  /*2a7e0*/  LEA.HI.X.SX32 R137, R141, R0, 0x2, P6 ;  /* 0x000000008d897211 */ /* 0x000fe200030f16ff */
[----:B------:R-:W1:Y:S01]  /*2a7f0*/  LDCU UR6, c[0x0][0x39c] ;  /* 0x00007380ff0677ac */ /* 0x000e620008000800 */
        /* <DEDUP_REMOVED lines=10> */
[C---:B------:R-:W-:Y:S01]  /*2a8a0*/  VIADD R141, R143.reuse, UR5 ;  /* 0x000000058f8d7c36 */ /* 0x040fe20008000000 */
[----:B------:R2:W-:Y:S01]  /*2a8b0*/  @P4 STG.E desc[UR28][R138.64], R154 ;  /* 0x0000009a8a004986 */ /* 0x0005e2000c10191c */
[----:B----4-:R-:W-:Y:S01]  /*2a8c0*/  LEA R132, P4, R143, R2, 0x2 ;  /* 0x000000028f847211 */ /* 0x010fe200078810ff */
[----:B-----5:R-:W-:-:S02]  /*2a8d0*/  VIADD R135, R3, 0x5b ;  /* 0x0000005b03877836 */ /* 0x020fc40000000000 */
[----:B------:R-:W-:Y:S02]  /*2a8e0*/  LEA R134, P6, R141, R2, 0x2 ;  /* 0x000000028d867211 */ /* 0x000fe400078c10ff */
[-C--:B------:R-:W-:Y:S02]  /*2a8f0*/  LEA.HI.X.SX32 R133, R143, R0.reuse, 0x2, P4 ;  /* 0x000000008f857211 */ /* 0x080fe400020f16ff */
[----:B-1----:R-:W-:Y:S01]  /*2a900*/  ISETP.LT.AND P4, PT, R135, UR6, !P0 ;  /* 0x0000000687007c0c */ /* 0x002fe2000c781270 */
[----:B------:R-:W1:Y:S01]  /*2a910*/  LDCU UR6, c[0x0][0x39c] ;  /* 0x00007380ff0677ac */ /* 0x000e620008000800 */
[----:B------:R-:W-:Y:S01]  /*2a920*/  VIADD R136, R3, 0x5c ;  /* 0x0000005c03887836 */ /* 0x000fe20000000000 */
[C---:B------:R-:W-:Y:S01]  /*2a930*/  LEA.HI.X.SX32 R135, R141.reuse, R0, 0x2, P6 ;  /* 0x000000008d877211 */ /* 0x040fe200030f16ff */
[----:B------:R-:W-:Y:S01]  /*2a940*/  VIADD R141, R141, UR5 ;  /* 0x000000058d8d7c36 */ /* 0x000fe20008000000 */
[----:B------:R4:W-:Y:S01]  /*2a950*/  @P3 STG.E desc[UR28][R132.64], R155 ;  /* 0x0000009b84003986 */ /* 0x0009e2000c10191c */
[----:B--2---:R-:W-:Y:S01]  /*2a960*/  VIADD R138, R3, 0x5d ;  /* 0x0000005d038a7836 */ /* 0x004fe20000000000 */
[----:B------:R-:W-:Y:S01]  /*2a970*/  ISETP.LT.AND P3, PT, R136, UR7, !P0 ;  /* 0x0000000788007c0c */ /* 0x000fe2000c761270 */
[----:B------:R-:W2:Y:S01]  /*2a980*/  LDCU UR7, c[0x0][0x39c] ;  /* 0x00007380ff0777ac */ /* 0x000ea20008000800 */
[----:B------:R5:W-:Y:S01]  /*2a990*/  @P2 STG.E desc[UR28][R134.64], R156 ;  /* 0x0000009c86002986 */ /* 0x000be2000c10191c */
[C---:B------:R-:W-:Y:S01]  /*2a9a0*/  LEA R136, P2, R141.reuse, R2, 0x2 ;  /* 0x000000028d887211 */ /* 0x040fe200078410ff */
[----:B------:R-:W-:-:S03]  /*2a9b0*/  VIADD R139, R141, UR5 ;  /* 0x000000058d8b7c36 */ /* 0x000fc60008000000 */
[----:B------:R-:W-:Y:S02]  /*2a9c0*/  LEA.HI.X.SX32 R137, R141, R0, 0x2, P2 ;  /* 0x000000008d897211 */ /* 0x000fe400010f16ff */
[----:B---3--:R-:W-:Y:S01]  /*2a9d0*/  ISETP.LT.AND P2, PT, R138, UR4, !P0 ;  /* 0x000000048a007c0c */ /* 0x008fe2000c741270 */
[----:B------:R-:W3:Y:S01]  /*2a9e0*/  LDCU UR4, c[0x0][0x39c] ;  /* 0x00007380ff0477ac */ /* 0x000ee20008000800 */
[----:B----4-:R-:W-:Y:S01]  /*2a9f0*/  VIADD R133, R3, 0x5e ;  /* 0x0000005e03857836 */ /* 0x010fe20000000000 */
[C---:B------:R-:W-:Y:S01]  /*2aa00*/  LEA R132, P6, R139.reuse, R2, 0x2 ;  /* 0x000000028b847211 */ /* 0x040fe200078c10ff */
[----:B-----5:R-:W-:Y:S01]  /*2aa10*/  VIADD R135, R139, UR5 ;  /* 0x000000058b877c36 */ /* 0x020fe20008000000 */
[----:B------:R4:W-:Y:S02]  /*2aa20*/  @P1 STG.E desc[UR28][R136.64], R157 ;  /* 0x0000009d88001986 */ /* 0x0009e4000c10191c */
[----:B-1----:R-:W-:Y:S01]  /*2aa30*/  ISETP.LT.AND P1, PT, R133, UR6, !P0 ;  /* 0x0000000685007c0c */ /* 0x002fe2000c721270 */
[----:B------:R-:W1:Y:S01]  /*2aa40*/  LDCU UR6, c[0x0][0x39c] ;  /* 0x00007380ff0677ac */ /* 0x000e620008000800 */
[----:B------:R-:W-:Y:S01]  /*2aa50*/  LEA.HI.X.SX32 R133, R139, R0, 0x2, P6 ;  /* 0x000000008b857211 */ /* 0x000fe200030f16ff */
[C---:B------:R-:W-:Y:S01]  /*2aa60*/  VIADD R141, R135.reuse, UR5 ;  /* 0x00000005878d7c36 */ /* 0x040fe20008000000 */
[----:B------:R-:W-:Y:S01]  /*2aa70*/  LEA R134, P6, R135, R2, 0x2 ;  /* 0x0000000287867211 */ /* 0x000fe200078c10ff */
[----:B------:R-:W-:-:S03]  /*2aa80*/  VIADD R139, R3, 0x5f ;  /* 0x0000005f038b7836 */ /* 0x000fc60000000000 */
[----:B------:R-:W-:Y:S02]  /*2aa90*/  LEA.HI.X.SX32 R135, R135, R0, 0x2, P6 ;  /* 0x0000000087877211 */ /* 0x000fe400030f16ff */
[----:B------:R-:W-:Y:S01]  /*2aaa0*/  LEA R138, P6, R141, R2, 0x2 ;  /* 0x000000028d8a7211 */ /* 0x000fe200078c10ff */
[----:B----4-:R-:W-:Y:S01]  /*2aab0*/  VIADD R136, R3, 0x60 ;  /* 0x0000006003887836 */ /* 0x010fe20000000000 */
        /* <DEDUP_REMOVED lines=10> */
[C---:B----4-:R-:W-:Y:S01]  /*2ab60*/  LEA R132, P6, R141.reuse, R2, 0x2 ;  /* 0x000000028d847211 */ /* 0x050fe200078c10ff */
[----:B------:R4:W-:Y:S03]  /*2ab70*/  @P3 STG.E desc[UR28][R138.64], R160 ;  /* 0x000000a08a003986 */ /* 0x0009e6000c10191c */
[----:B------:R-:W-:Y:S01]  /*2ab80*/  LEA.HI.X.SX32 R133, R141, R0, 0x2, P6 ;  /* 0x000000008d857211 */ /* 0x000fe200030f16ff */
[C---:B------:R-:W-:Y:S01]  /*2ab90*/  VIADD R141, R137.reuse, UR5 ;  /* 0x00000005898d7c36 */ /* 0x040fe20008000000 */
[----:B-----5:R-:W-:Y:S02]  /*2aba0*/  LEA R134, P6, R137, R2, 0x2 ;  /* 0x0000000289867211 */ /* 0x020fe400078c10ff */
[----:B-1----:R-:W-:Y:S01]  /*2abb0*/  ISETP.LT.AND P3, PT, R136, UR6, !P0 ;  /* 0x0000000688007c0c */ /* 0x002fe2000c761270 */
[----:B------:R-:W1:Y:S01]  /*2abc0*/  LDCU UR6, c[0x0][0x39c] ;  /* 0x00007380ff0677ac */ /* 0x000e620008000800 */
[----:B------:R-:W-:Y:S01]  /*2abd0*/  VIADD R140, R3, 0x62 ;  /* 0x00000062038c7836 */ /* 0x000fe20000000000 */
[----:B------:R-:W-:-:S02]  /*2abe0*/  LEA.HI.X.SX32 R135, R137, R0, 0x2, P6 ;  /* 0x0000000089877211 */ /* 0x000fc400030f16ff */
[----:B------:R-:W-:Y:S01]  /*2abf0*/  LEA R136, P6, R141, R2, 0x2 ;  /* 0x000000028d887211 */ /* 0x000fe200078c10ff */
[----:B------:R5:W-:Y:S01]  /*2ac00*/  @P2 STG.E desc[UR28][R132.64], R161 ;  /* 0x000000a184002986 */ /* 0x000be2000c10191c */
[----:B---3--:R-:W-:Y:S01]  /*2ac10*/  ISETP.LT.AND P2, PT, R140, UR4, !P0 ;  /* 0x000000048c007c0c */ /* 0x008fe2000c741270 */
[----:B----4-:R-:W-:Y:S01]  /*2ac20*/  VIADD R138, R3, 0x63 ;  /* 0x00000063038a7836 */ /* 0x010fe20000000000 */
[C---:B------:R-:W-:Y:S01]  /*2ac30*/  LEA.HI.X.SX32 R137, R141.reuse, R0, 0x2, P6 ;  /* 0x000000008d897211 */ /* 0x040fe200030f16ff */
[----:B------:R-:W3:Y:S01]  /*2ac40*/  LDCU UR4, c[0x0][0x39c] ;  /* 0x00007380ff0477ac */ /* 0x000ee20008000800 */
        /* <DEDUP_REMOVED lines=10> */
[----:B----4-:R-:W-:Y:S02]  /*2acf0*/  LEA R134, P6, R139, R2, 0x2 ;  /* 0x000000028b867211 */ /* 0x010fe400078c10ff */
[----:B-1----:R-:W-:Y:S01]  /*2ad00*/  ISETP.LT.AND P5, PT, R138, UR6, !P0 ;  /* 0x000000068a007c0c */ /* 0x002fe2000c7a1270 */
[----:B------:R-:W1:Y:S01]  /*2ad10*/  LDCU UR6, c[0x0][0x39c] ;  /* 0x00007380ff0677ac */ /* 0x000e620008000800 */
[----:B------:R-:W-:Y:S01]  /*2ad20*/  VIADD R138, R3, 0x65 ;  /* 0x00000065038a7836 */ /* 0x000fe20000000000 */
[----:B------:R-:W-:Y:S01]  /*2ad30*/  LEA.HI.X.SX32 R135, R139, R0, 0x2, P6 ;  /* 0x000000008b877211 */ /* 0x000fe200030f16ff */
[C---:B------:R-:W-:Y:S01]  /*2ad40*/  VIADD R143, R141.reuse, UR5 ;  /* 0x000000058d8f7c36 */ /* 0x040fe20008000000 */
[----:B-----5:R-:W-:Y:S01]  /*2ad50*/  LEA R136, P6, R141, R2, 0x2 ;  /* 0x000000028d887211 */ /* 0x020fe200078c10ff */
[----:B------:R4:W-:Y:S01]  /*2ad60*/  @P4 STG.E desc[UR28][R132.64], R164 ;  /* 0x000000a484004986 */ /* 0x0009e2000c10191c */
[----:B---3--:R-:W-:Y:S01]  /*2ad70*/  ISETP.LT.AND P4, PT, R138, UR4, !P0 ;  /* 0x000000048a007c0c */ /* 0x008fe2000c781270 */
[----:B------:R-:W-:Y:S01]  /*2ad80*/  VIADD R139, R3, 0x66 ;  /* 0x00000066038b7836 */ /* 0x000fe20000000000 */
[----:B------:R-:W-:Y:S01]  /*2ad90*/  LEA.HI.X.SX32 R137, R141, R0, 0x2, P6 ;  /* 0x000000008d897211 */ /* 0x000fe200030f16ff */
[----:B------:R-:W3:Y:S01]  /*2ada0*/  LDCU UR4, c[0x0][0x39c] ;  /* 0x00007380ff0477ac */ /* 0x000ee20008000800 */
        /* <DEDUP_REMOVED lines=8> */
[----:B-1----:R-:W-:Y:S01]  /*2ae30*/  ISETP.LT.AND P2, PT, R140, UR6, !P0 ;  /* 0x000000068c007c0c */ /* 0x002fe2000c741270 */
[----:B------:R-:W1:Y:S01]  /*2ae40*/  LDCU UR6, c[0x0][0x39c] ;  /* 0x00007380ff0677ac */ /* 0x000e620008000800 */
[C---:B------:R-:W-:Y:S01]  /*2ae50*/  VIADD R141, R143.reuse, UR5 ;  /* 0x000000058f8d7c36 */ /* 0x040fe20008000000 */
[----:B------:R2:W-:Y:S01]  /*2ae60*/  @P1 STG.E desc[UR28][R138.64], R167 ;  /* 0x000000a78a001986 */ /* 0x0005e2000c10191c */
[----:B----4-:R-:W-:Y:S01]  /*2ae70*/  LEA R132, P1, R143, R2, 0x2 ;  /* 0x000000028f847211 */ /* 0x010fe200078210ff */
[----:B-----5:R-:W-:-:S02]  /*2ae80*/  VIADD R135, R3, 0x68 ;  /* 0x0000006803877836 */ /* 0x020fc40000000000 */
[----:B------:R-:W-:Y:S02]  /*2ae90*/  LEA R134, P6, R141, R2, 0x2 ;  /* 0x000000028d867211 */ /* 0x000fe400078c10ff */
[-C--:B------:R-:W-:Y:S02]  /*2aea0*/  LEA.HI.X.SX32 R133, R143, R0.reuse, 0x2, P1 ;  /* 0x000000008f857211 */ /* 0x080fe400008f16ff */
[----:B---3--:R-:W-:Y:S01]  /*2aeb0*/  ISETP.LT.AND P1, PT, R135, UR4, !P0 ;  /* 0x0000000487007c0c */ /* 0x008fe2000c721270 */
[----:B------:R-:W3:Y:S01]  /*2aec0*/  LDCU UR4, c[0x0][0x39c] ;  /* 0x00007380ff0477ac */ /* 0x000ee20008000800 */
        /* <DEDUP_REMOVED lines=11> */
[----:B-1----:R-:W-:Y:S01]  /*2af80*/  ISETP.LT.AND P4, PT, R138, UR6, !P0 ;  /* 0x000000068a007c0c */ /* 0x002fe2000c781270 */
[----:B------:R-:W1:Y:S01]  /*2af90*/  LDCU UR6, c[0x0][0x39c] ;  /* 0x00007380ff0677ac */ /* 0x000e620008000800 */
[----:B----4-:R-:W-:Y:S01]  /*2afa0*/  VIADD R133, R3, 0x6b ;  /* 0x0000006b03857836 */ /* 0x010fe20000000000 */
[C---:B------:R-:W-:Y:S01]  /*2afb0*/  LEA R132, P6, R139.reuse, R2, 0x2 ;  /* 0x000000028b847211 */ /* 0x040fe200078c10ff */
[----:B-----5:R-:W-:Y:S01]  /*2afc0*/  VIADD R135, R139, UR5 ;  /* 0x000000058b877c36 */ /* 0x020fe20008000000 */
[----:B------:R4:W-:Y:S02]  /*2afd0*/  @P3 STG.E desc[UR28][R136.64], R170 ;  /* 0x000000aa88003986 */ /* 0x0009e4000c10191c */
[----:B---3--:R-:W-:Y:S01]  /*2afe0*/  ISETP.LT.AND P3, PT, R133, UR4, !P0 ;  /* 0x0000000485007c0c */ /* 0x008fe2000c761270 */
[----:B------:R-:W3:Y:S01]  /*2aff0*/  LDCU UR4, c[0x0][0x39c] ;  /* 0x00007380ff0477ac */ /* 0x000ee20008000800 */
        /* <DEDUP_REMOVED lines=12> */
[----:B-1----:R-:W-:Y:S01]  /*2b0c0*/  ISETP.LT.AND P1, PT, R136, UR6, !P0 ;  /* 0x0000000688007c0c */ /* 0x002fe2000c721270 */
[----:B------:R-:W-:Y:S01]  /*2b0d0*/  VIADD R141, R141, UR5 ;  /* 0x000000058d8d7c36 */ /* 0x000fe20008000000 */
[----:B------:R-:W1:Y:S01]  /*2b0e0*/  LDCU UR6, c[0x0][0x39c] ;  /* 0x00007380ff0677ac */ /* 0x000e620008000800 */
[----:B------:R-:W-:-:S02]  /*2b0f0*/  VIADD R136, R3, 0x6e ;  /* 0x0000006e03887836 */ /* 0x000fc40000000000 */
[C---:B------:R-:W-:Y:S01]  /*2b100*/  VIADD R137, R141.reuse, UR5 ;  /* 0x000000058d897c36 */ /* 0x040fe20008000000 */
[C---:B----4-:R-:W-:Y:S01]  /*2b110*/  LEA R132, P6, R141.reuse, R2, 0x2 ;  /* 0x000000028d847211 */ /* 0x050fe200078c10ff */
[----:B------:R4:W-:Y:S03]  /*2b120*/  @P5 STG.E desc[UR28][R138.64], R173 ;  /* 0x000000ad8a005986 */ /* 0x0009e6000c10191c */
[----:B------:R-:W-:Y:S01]  /*2b130*/  LEA.HI.X.SX32 R133, R141, R0, 0x2, P6 ;  /* 0x000000008d857211 */ /* 0x000fe200030f16ff */
[C---:B------:R-:W-:Y:S01]  /*2b140*/  VIADD R141, R137.reuse, UR5 ;  /* 0x00000005898d7c36 */ /* 0x040fe20008000000 */
[----:B-----5:R-:W-:Y:S02]  /*2b150*/  LEA R134, P6, R137, R2, 0x2 ;  /* 0x0000000289867211 */ /* 0x020fe400078c10ff */
[----:B---3--:R-:W-:Y:S01]  /*2b160*/  ISETP.LT.AND P5, PT, R136, UR4, !P0 ;  /* 0x0000000488007c0c */ /* 0x008fe2000c7a1270 */
[----:B------:R-:W3:Y:S01]  /*2b170*/  LDCU UR4, c[0x0][0x39c] ;  /* 0x00007380ff0477ac */ /* 0x000ee20008000800 */
[----:B------:R-:W-:Y:S01]  /*2b180*/  VIADD R140, R3, 0x6f ;  /* 0x0000006f038c7836 */ /* 0x000fe20000000000 */
[----:B------:R-:W-:-:S02]  /*2b190*/  LEA.HI.X.SX32 R135, R137, R0, 0x2, P6 ;  /* 0x0000000089877211 */ /* 0x000fc400030f16ff */
[----:B------:R-:W-:Y:S01]  /*2b1a0*/  LEA R136, P6, R141, R2, 0x2 ;  /* 0x000000028d887211 */ /* 0x000fe200078c10ff */
[----:B------:R5:W-:Y:S01]  /*2b1b0*/  @P4 STG.E desc[UR28][R132.64], R174 ;  /* 0x000000ae84004986 */ /* 0x000be2000c10191c */
[----:B-1----:R-:W-:Y:S01]  /*2b1c0*/  ISETP.LT.AND P4, PT, R140, UR6, !P0 ;  /* 0x000000068c007c0c */ /* 0x002fe2000c781270 */
[----:B----4-:R-:W-:Y:S01]  /*2b1d0*/  VIADD R138, R3, 0x70 ;  /* 0x00000070038a7836 */ /* 0x010fe20000000000 */
        /* <DEDUP_REMOVED lines=13> */
[----:B---3--:R-:W-:Y:S01]  /*2b2b0*/  ISETP.LT.AND P2, PT, R138, UR4, !P0 ;  /* 0x000000048a007c0c */ /* 0x008fe2000c741270 */
        /* <DEDUP_REMOVED lines=147> */
[----:B------:R-:W-:Y:S01]  /*2bbf0*/  VIADD R136, R3, 0x88 ;  /* 0x0000008803887836 */ /* 0x000fe20000000000 */
[C---:B------:R-:W-:Y:S01]  /*2bc00*/  LEA.HI.X.SX32 R139, R141.reuse, R0, 0x2, P6 ;  /* 0x000000008d8b7211 */ /* 0x040fe200030f16ff */
[----:B------:R2:W-:Y:S01]  /*2bc10*/  @P5 STG.E desc[UR28][R134.64], R70 ;  /* 0x0000004686005986 */ /* 0x0005e2000c10191c */
[----:B-1----:R-:W-:Y:S01]  /*2bc20*/  ISETP.LT.AND P5, PT, R68, UR6, !P0 ;  /* 0x0000000644007c0c */ /* 0x002fe2000c7a1270 */
[----:B------:R-:W-:Y:S01]  /*2bc30*/  VIADD R141, R141, UR5 ;  /* 0x000000058d8d7c36 */ /* 0x000fe20008000000 */
[----:B------:R-:W1:Y:S04]  /*2bc40*/  LDCU UR6, c[0x0][0x39c] ;  /* 0x00007380ff0677ac */ /* 0x000e680008000800 */
[C---:B------:R-:W-:Y:S01]  /*2bc50*/  LEA R68, P6, R141.reuse, R2, 0x2 ;  /* 0x000000028d447211 */ /* 0x040fe200078c10ff */
[C---:B----4-:R-:W-:Y:S01]  /*2bc60*/  VIADD R133, R141.reuse, UR5 ;  /* 0x000000058d857c36 */ /* 0x050fe20008000000 */
[----:B------:R-:W4:Y:S02]  /*2bc70*/  LDCU UR7, c[0x0][0x39c] ;  /* 0x00007380ff0777ac */ /* 0x000f240008000800 */
[----:B------:R-:W-:Y:S01]  /*2bc80*/  LEA.HI.X.SX32 R69, R141, R0, 0x2, P6 ;  /* 0x000000008d457211 */ /* 0x000fe200030f16ff */
[C---:B--2---:R-:W-:Y:S01]  /*2bc90*/  VIADD R135, R133.reuse, UR5 ;  /* 0x0000000585877c36 */ /* 0x044fe20008000000 */
[----:B------:R-:W-:Y:S01]  /*2bca0*/  LEA R132, P6, R133, R2, 0x2 ;  /* 0x0000000285847211 */ /* 0x000fe200078c10ff */
[----:B------:R2:W-:Y:S01]  /*2bcb0*/  @P4 STG.E desc[UR28][R138.64], R71 ;  /* 0x000000478a004986 */ /* 0x0005e2000c10191c */
[----:B---3--:R-:W-:Y:S01]  /*2bcc0*/  ISETP.LT.AND P4, PT, R136, UR4, !P0 ;  /* 0x0000000488007c0c */ /* 0x008fe2000c781270 */
[----:B------:R-:W3:Y:S01]  /*2bcd0*/  LDCU UR4, c[0x0][0x39c] ;  /* 0x00007380ff0477ac */ /* 0x000ee20008000800 */
[----:B------:R-:W-:Y:S01]  /*2bce0*/  VIADD R134, R3, 0x89 ;  /* 0x0000008903867836 */ /* 0x000fe20000000000 */
[----:B------:R-:W-:-:S02]  /*2bcf0*/  LEA.HI.X.SX32 R133, R133, R0, 0x2, P6 ;  /* 0x0000000085857211 */ /* 0x000fc400030f16ff */
[----:B------:R-:W-:Y:S01]  /*2bd00*/  LEA R70, P6, R135, R2, 0x2 ;  /* 0x0000000287467211 */ /* 0x000fe200078c10ff */
[----:B------:R5:W-:Y:S01]  /*2bd10*/  @P3 STG.E desc[UR28][R68.64], R72 ;  /* 0x0000004844003986 */ /* 0x000be2000c10191c */
[----:B-1----:R-:W-:Y:S01]  /*2bd20*/  ISETP.LT.AND P3, PT, R134, UR6, !P0 ;  /* 0x0000000686007c0c */ /* 0x002fe2000c761270 */
[----:B------:R-:W-:Y:S01]  /*2bd30*/  VIADD R134, R3, 0x8a ;  /* 0x0000008a03867836 */ /* 0x000fe20000000000 */
[----:B------:R-:W1:Y:S01]  /*2bd40*/  LDCU UR6, c[0x0][0x39c] ;  /* 0x00007380ff0677ac */ /* 0x000e620008000800 */
[C---:B--2---:R-:W-:Y:S01]  /*2bd50*/  LEA.HI.X.SX32 R71, R135.reuse, R0, 0x2, P6 ;  /* 0x0000000087477211 */ /* 0x044fe200030f16ff */
[----:B------:R-:W-:Y:S01]  /*2bd60*/  VIADD R135, R135, UR5 ;  /* 0x0000000587877c36 */ /* 0x000fe20008000000 */
[----:B------:R2:W-:Y:S01]  /*2bd70*/  @P2 STG.E desc[UR28][R132.64], R73 ;  /* 0x0000004984002986 */ /* 0x0005e2000c10191c */
[----:B----4-:R-:W-:Y:S01]  /*2bd80*/  ISETP.LT.AND P2, PT, R134, UR7, !P0 ;  /* 0x0000000786007c0c */ /* 0x010fe2000c741270 */
[----:B------:R-:W-:Y:S01]  /*2bd90*/  VIADD R134, R3, 0x8b ;  /* 0x0000008b03867836 */ /* 0x000fe20000000000 */
[----:B------:R-:W4:Y:S01]  /*2bda0*/  LDCU UR7, c[0x0][0x39c] ;  /* 0x00007380ff0777ac */ /* 0x000f220008000800 */
[C---:B------:R-:W-:Y:S01]  /*2bdb0*/  VIADD R137, R135.reuse, UR5 ;  /* 0x0000000587897c36 */ /* 0x040fe20008000000 */
[C---:B-----5:R-:W-:Y:S01]  /*2bdc0*/  LEA R68, P6, R135.reuse, R2, 0x2 ;  /* 0x0000000287447211 */ /* 0x060fe200078c10ff */
[----:B------:R5:W-:Y:S01]  /*2bdd0*/  @P1 STG.E desc[UR28][R70.64], R74 ;  /* 0x0000004a46001986 */ /* 0x000be2000c10191c */
[----:B---3--:R-:W-:Y:S01]  /*2bde0*/  ISETP.LT.AND P1, PT, R134, UR4, !P0 ;  /* 0x0000000486007c0c */ /* 0x008fe2000c721270 */
[----:B------:R-:W3:Y:S01]  /*2bdf0*/  LDCU UR4, c[0x0][0x39c] ;  /* 0x00007380ff0477ac */ /* 0x000ee20008000800 */
[----:B------:R-:W-:-:S02]  /*2be00*/  LEA.HI.X.SX32 R69, R135, R0, 0x2, P6 ;  /* 0x0000000087457211 */ /* 0x000fc400030f16ff */
[C---:B------:R-:W-:Y:S01]  /*2be10*/  LEA R72, P6, R137.reuse, R2, 0x2 ;  /* 0x0000000289487211 */ /* 0x040fe200078c10ff */
[----:B--2---:R-:W-:Y:S02]  /*2be20*/  VIADD R133, R137, UR5 ;  /* 0x0000000589857c36 */ /* 0x004fe40008000000 */
        /* <DEDUP_REMOVED lines=11> */
[----:B----4-:R-:W-:Y:S01]  /*2bee0*/  ISETP.LT.AND P4, PT, R74, UR7, !P0 ;  /* 0x000000074a007c0c */ /* 0x010fe2000c781270 */
[----:B------:R-:W-:Y:S01]  /*2bef0*/  VIADD R74, R3, 0x8e ;  /* 0x0000008e034a7836 */ /* 0x000fe20000000000 */
[C---:B------:R-:W-:Y:S01]  /*2bf00*/  LEA.HI.X.SX32 R133, R135.reuse, R0, 0x2, P6 ;  /* 0x0000000087857211 */ /* 0x040fe200030f16ff */
[----:B------:R-:W4:Y:S01]  /*2bf10*/  LDCU UR7, c[0x0][0x39c] ;  /* 0x00007380ff0777ac */ /* 0x000f220008000800 */
[----:B------:R-:W-:Y:S01]  /*2bf20*/  VIADD R135, R135, UR5 ;  /* 0x0000000587877c36 */ /* 0x000fe20008000000 */
[----:B------:R1:W-:Y:S01]  /*2bf30*/  @P3 STG.E desc[UR28][R70.64], R77 ;  /* 0x0000004d46003986 */ /* 0x0003e2000c10191c */
[----:B---3--:R-:W-:Y:S01]  /*2bf40*/  ISETP.LT.AND P3, PT, R74, UR4, !P0 ;  /* 0x000000044a007c0c */ /* 0x008fe2000c761270 */
[----:B------:R-:W3:Y:S01]  /*2bf50*/  LDCU UR4, c[0x0][0x39c] ;  /* 0x00007380ff0477ac */ /* 0x000ee20008000800 */
[C---:B--2---:R-:W-:Y:S01]  /*2bf60*/  VIADD R75, R135.reuse, UR5 ;  /* 0x00000005874b7c36 */ /* 0x044fe20008000000 */
[----:B------:R-:W-:Y:S01]  /*2bf70*/  @P2 STG.E desc[UR28][R132.64], R78 ;  /* 0x0000004e84002986 */ /* 0x000fe2000c10191c */
[----:B------:R-:W-:Y:S01]  /*2bf80*/  LEA R68, P2, R135, R2, 0x2 ;  /* 0x0000000287447211 */ /* 0x000fe200078410ff */
        /* <DEDUP_REMOVED lines=9> */
[----:B------:R-:W-:Y:S01]  /*2c020*/  VIADD R74, R3, 0x91 ;  /* 0x00000091034a7836 */ /* 0x000fe20000000000 */
[----:B----4-:R-:W-:Y:S01]  /*2c030*/  ISETP.LT.AND P1, PT, R70, UR7, !P0 ;  /* 0x0000000746007c0c */ /* 0x010fe2000c721270 */
[C---:B------:R-:W-:Y:S01]  /*2c040*/  VIADD R77, R75.reuse, UR5 ;  /* 0x000000054b4d7c36 */ /* 0x040fe20008000000 */
[----:B------:R4:W-:Y:S01]  /*2c050*/  @P5 STG.E desc[UR28][R72.64], R80 ;  /* 0x0000005048005986 */ /* 0x0009e2000c10191c */
[C---:B------:R-:W-:Y:S01]  /*2c060*/  LEA R70, P5, R75.reuse, R2, 0x2 ;  /* 0x000000024b467211 */ /* 0x040fe200078a10ff */
[----:B------:R-:W5:Y:S03]  /*2c070*/  LDCU UR7, c[0x0][0x39c] ;  /* 0x00007380ff0777ac */ /* 0x000f660008000800 */
[----:B------:R-:W-:-:S02]  /*2c080*/  LEA.HI.X.SX32 R71, R75, R0, 0x2, P5 ;  /* 0x000000004b477211 */ /* 0x000fc400028f16ff */
[----:B---3--:R-:W-:Y:S01]  /*2c090*/  ISETP.LT.AND P5, PT, R74, UR4, !P0 ;  /* 0x000000044a007c0c */ /* 0x008fe2000c7a1270 */
[----:B------:R-:W3:Y:S01]  /*2c0a0*/  LDCU UR4, c[0x0][0x39c] ;  /* 0x00007380ff0477ac */ /* 0x000ee20008000800 */
[----:B--2---:R-:W-:Y:S01]  /*2c0b0*/  VIADD R69, R3, 0x92 ;  /* 0x0000009203457836 */ /* 0x004fe20000000000 */
[C---:B------:R-:W-:Y:S01]  /*2c0c0*/  LEA R68, P6, R77.reuse, R2, 0x2 ;  /* 0x000000024d447211 */ /* 0x040fe200078c10ff */
[----:B----4-:R-:W-:Y:S01]  /*2c0d0*/  VIADD R73, R77, UR5 ;  /* 0x000000054d497c36 */ /* 0x010fe20008000000 */
        /* <DEDUP_REMOVED lines=9> */
[----:B--2---:R-:W-:Y:S01]  /*2c170*/  VIADD R70, R3, 0x94 ;  /* 0x0000009403467836 */ /* 0x004fe20000000000 */
[----:B------:R2:W-:Y:S01]  /*2c180*/  @P3 STG.E desc[UR28][R68.64], R82 ;  /* 0x0000005244003986 */ /* 0x0005e2000c10191c */
[----:B-----5:R-:W-:Y:S01]  /*2c190*/  ISETP.LT.AND P3, PT, R75, UR7, !P0 ;  /* 0x000000074b007c0c */ /* 0x020fe2000c761270 */
[----:B------:R-:W4:Y:S01]  /*2c1a0*/  LDCU UR7, c[0x0][0x39c] ;  /* 0x00007380ff0777ac */ /* 0x000f220008000800 */
[C---:B------:R-:W-:Y:S01]  /*2c1b0*/  LEA.HI.X.SX32 R75, R77.reuse, R0, 0x2, P6 ;  /* 0x000000004d4b7211 */ /* 0x040fe200030f16ff */
[----:B------:R5:W-:Y:S01]  /*2c1c0*/  @P2 STG.E desc[UR28][R72.64], R83 ;  /* 0x0000005348002986 */ /* 0x000be2000c10191c */
[----:B---3--:R-:W-:Y:S01]  /*2c1d0*/  ISETP.LT.AND P2, PT, R70, UR4, !P0 ;  /* 0x0000000446007c0c */ /* 0x008fe2000c741270 */
[----:B------:R-:W3:Y:S01]  /*2c1e0*/  LDCU UR4, c[0x0][0x39c] ;  /* 0x00007380ff0477ac */ /* 0x000ee20008000800 */
[----:B------:R-:W-:-:S02]  /*2c1f0*/  VIADD R77, R77, UR5 ;  /* 0x000000054d4d7c36 */ /* 0x000fc40008000000 */
[----:B------:R-:W-:Y:S02]  /*2c200*/  VIADD R70, R3, 0x95 ;  /* 0x0000009503467836 */ /* 0x000fe40000000000 */
[C---:B------:R-:W-:Y:S01]  /*2c210*/  VIADD R71, R77.reuse, UR5 ;  /* 0x000000054d477c36 */ /* 0x040fe20008000000 */
[C---:B--2---:R-:W-:Y:S01]  /*2c220*/  LEA R68, P6, R77.reuse, R2, 0x2 ;  /* 0x000000024d447211 */ /* 0x044fe200078c10ff */
[----:B------:R2:W-:Y:S01]  /*2c230*/  @P1 STG.E desc[UR28][R74.64], R84 ;  /* 0x000000544a001986 */ /* 0x0005e2000c10191c */
[----:B-1----:R-:W-:Y:S01]  /*2c240*/  ISETP.LT.AND P1, PT, R70, UR6, !P0 ;  /* 0x0000000646007c0c */ /* 0x002fe2000c721270 */
[----:B------:R-:W1:Y:S01]  /*2c250*/  LDCU UR6, c[0x0][0x39c] ;  /* 0x00007380ff0677ac */ /* 0x000e620008000800 */
[----:B------:R-:W-:Y:S01]  /*2c260*/  LEA.HI.X.SX32 R69, R77, R0, 0x2, P6 ;  /* 0x000000004d457211 */ /* 0x000fe200030f16ff */
[C---:B------:R-:W-:Y:S01]  /*2c270*/  VIADD R77, R71.reuse, UR5 ;  /* 0x00000005474d7c36 */ /* 0x040fe20008000000 */
[----:B------:R-:W-:Y:S01]  /*2c280*/  LEA R70, P6, R71, R2, 0x2 ;  /* 0x0000000247467211 */ /* 0x000fe200078c10ff */
[----:B-----5:R-:W-:-:S03]  /*2c290*/  VIADD R73, R3, 0x96 ;  /* 0x0000009603497836 */ /* 0x020fc60000000000 */
[----:B------:R-:W-:Y:S02]  /*2c2a0*/  LEA.HI.X.SX32 R71, R71, R0, 0x2, P6 ;  /* 0x0000000047477211 */ /* 0x000fe400030f16ff */
[----:B------:R-:W-:Y:S01]  /*2c2b0*/  LEA R72, P6, R77, R2, 0x2 ;  /* 0x000000024d487211 */ /* 0x000fe200078c10ff */
[----:B------:R5:W-:Y:S01]  /*2c2c0*/  @P5 STG.E desc[UR28][R68.64], R85 ;  /* 0x0000005544005986 */ /* 0x000be2000c10191c */
[----:B---3--:R-:W-:Y:S01]  /*2c2d0*/  ISETP.LT.AND P5, PT, R73, UR4, !P0 ;  /* 0x0000000449007c0c */ /* 0x008fe2000c7a1270 */
[----:B--2---:R-:W-:Y:S01]  /*2c2e0*/  VIADD R74, R3, 0x97 ;  /* 0x00000097034a7836 */ /* 0x004fe20000000000 */
[C---:B------:R-:W-:Y:S01]  /*2c2f0*/  LEA.HI.X.SX32 R73, R77.reuse, R0, 0x2, P6 ;  /* 0x000000004d497211 */ /* 0x040fe200030f16ff */
[----:B------:R-:W2:Y:S01]  /*2c300*/  LDCU UR4, c[0x0][0x39c] ;  /* 0x00007380ff0477ac */ /* 0x000ea20008000800 */
[----:B------:R-:W-:Y:S01]  /*2c310*/  VIADD R77, R77, UR5 ;  /* 0x000000054d4d7c36 */ /* 0x000fe20008000000 */
[----:B------:R3:W-:Y:S01]  /*2c320*/  @P4 STG.E desc[UR28][R70.64], R86 ;  /* 0x0000005646004986 */ /* 0x0007e2000c10191c */
[----:B----4-:R-:W-:Y:S01]  /*2c330*/  ISETP.LT.AND P4, PT, R74, UR7, !P0 ;  /* 0x000000074a007c0c */ /* 0x010fe2000c781270 */
[----:B------:R-:W4:Y:S01]  /*2c340*/  LDCU UR7, c[0x0][0x39c] ;  /* 0x00007380ff0777ac */ /* 0x000f220008000800 */
[----:B------:R-:W-:-:S02]  /*2c350*/  VIADD R75, R77, UR5 ;  /* 0x000000054d4b7c36 */ /* 0x000fc40008000000 */
[----:B------:R-:W-:Y:S01]  /*2c360*/  VIADD R74, R3, 0x98 ;  /* 0x00000098034a7836 */ /* 0x000fe20000000000 */
[C---:B-----5:R-:W-:Y:S01]  /*2c370*/  LEA R68, P6, R77.reuse, R2, 0x2 ;  /* 0x000000024d447211 */ /* 0x060fe200078c10ff */
[----:B------:R5:W-:Y:S03]  /*2c380*/  @P3 STG.E desc[UR28][R72.64], R87 ;  /* 0x0000005748003986 */ /* 0x000be6000c10191c */
[----:B------:R-:W-:Y:S01]  /*2c390*/  LEA.HI.X.SX32 R69, R77, R0, 0x2, P6 ;  /* 0x000000004d457211 */ /* 0x000fe200030f16ff */
[C---:B------:R-:W-:Y:S01]  /*2c3a0*/  VIADD R77, R75.reuse, UR5 ;  /* 0x000000054b4d7c36 */ /* 0x040fe20008000000 */
[----:B---3--:R-:W-:Y:S02]  /*2c3b0*/  LEA R70, P6, R75, R2, 0x2 ;  /* 0x000000024b467211 */ /* 0x008fe400078c10ff */
[----:B-1----:R-:W-:Y:S01]  /*2c3c0*/  ISETP.LT.AND P3, PT, R74, UR6, !P0 ;  /* 0x000000064a007c0c */ /* 0x002fe2000c761270 */
[----:B------:R-:W1:Y:S01]  /*2c3d0*/  LDCU UR6, c[0x0][0x39c] ;  /* 0x00007380ff0677ac */ /* 0x000e620008000800 */
[----:B------:R-:W-:Y:S01]  /*2c3e0*/  VIADD R74, R3, 0x99 ;  /* 0x00000099034a7836 */ /* 0x000fe20000000000 */
[----:B------:R-:W-:Y:S01]  /*2c3f0*/  LEA.HI.X.SX32 R71, R75, R0, 0x2, P6 ;  /* 0x000000004b477211 */ /* 0x000fe200030f16ff */
[C---:B------:R-:W-:Y:S01]  /*2c400*/  VIADD R79, R77.reuse, UR5 ;  /* 0x000000054d4f7c36 */ /* 0x040fe20008000000 */
[----:B-----5:R-:W-:Y:S01]  /*2c410*/  LEA R72, P6, R77, R2, 0x2 ;  /* 0x000000024d487211 */ /* 0x020fe200078c10ff */
[----:B------:R3:W-:Y:S01]  /*2c420*/  @P2 STG.E desc[UR28][R68.64], R88 ;  /* 0x0000005844002986 */ /* 0x0007e2000c10191c */
[----:B--2---:R-:W-:Y:S01]  /*2c430*/  ISETP.LT.AND P2, PT, R74, UR4, !P0 ;  /* 0x000000044a007c0c */ /* 0x004fe2000c741270 */
[----:B------:R-:W-:Y:S01]  /*2c440*/  VIADD R75, R3, 0x9a ;  /* 0x0000009a034b7836 */ /* 0x000fe20000000000 */
[----:B------:R-:W-:Y:S01]  /*2c450*/  LEA.HI.X.SX32 R73, R77, R0, 0x2, P6 ;  /* 0x000000004d497211 */ /* 0x000fe200030f16ff */
[----:B------:R-:W2:Y:S01]  /*2c460*/  LDCU UR4, c[0x0][0x39c] ;  /* 0x00007380ff0477ac */ /* 0x000ea20008000800 */
        /* <DEDUP_REMOVED lines=8> */
[----:B-1----:R-:W-:Y:S01]  /*2c4f0*/  ISETP.LT.AND P5, PT, R76, UR6, !P0 ;  /* 0x000000064c007c0c */ /* 0x002fe2000c7a1270 */
[----:B------:R-:W1:Y:S01]  /*2c500*/  LDCU UR6, c[0x0][0x39c] ;  /* 0x00007380ff0677ac */ /* 0x000e620008000800 */
[C---:B------:R-:W-:Y:S01]  /*2c510*/  VIADD R77, R79.reuse, UR5 ;  /* 0x000000054f4d7c36 */ /* 0x040fe20008000000 */
[----:B------:R4:W-:Y:S01]  /*2c520*/  @P4 STG.E desc[UR28][R74.64], R91 ;  /* 0x0000005b4a004986 */ /* 0x0009e2000c10191c */
[----:B---3--:R-:W-:Y:S01]  /*2c530*/  LEA R68, P4, R79, R2, 0x2 ;  /* 0x000000024f447211 */ /* 0x008fe200078810ff */
[----:B-----5:R-:W-:-:S02]  /*2c540*/  VIADD R71, R3, 0x9c ;  /* 0x0000009c03477836 */ /* 0x020fc40000000000 */
[----:B------:R-:W-:Y:S02]  /*2c550*/  LEA R70, P6, R77, R2, 0x2 ;  /* 0x000000024d467211 */ /* 0x000fe400078c10ff */
[-C--:B------:R-:W-:Y:S02]  /*2c560*/  LEA.HI.X.SX32 R69, R79, R0.reuse, 0x2, P4 ;  /* 0x000000004f457211 */ /* 0x080fe400020f16ff */
[----:B--2---:R-:W-:Y:S01]  /*2c570*/  ISETP.LT.AND P4, PT, R71, UR4, !P0 ;  /* 0x0000000447007c0c */ /* 0x004fe2000c781270 */
[----:B------:R-:W2:Y:S01]  /*2c580*/  LDCU UR4, c[0x0][0x39c] ;  /* 0x00007380ff0477ac */ /* 0x000ea20008000800 */
[----:B------:R-:W-:Y:S01]  /*2c590*/  VIADD R72, R3, 0x9d ;  /* 0x0000009d03487836 */ /* 0x000fe20000000000 */
[C---:B------:R-:W-:Y:S01]  /*2c5a0*/  LEA.HI.X.SX32 R71, R77.reuse, R0, 0x2, P6 ;  /* 0x000000004d477211 */ /* 0x040fe200030f16ff */
[----:B------:R-:W-:Y:S01]  /*2c5b0*/  VIADD R77, R77, UR5 ;  /* 0x000000054d4d7c36 */ /* 0x000fe20008000000 */
[----:B------:R3:W-:Y:S01]  /*2c5c0*/  @P3 STG.E desc[UR28][R68.64], R92 ;  /* 0x0000005c44003986 */ /* 0x0007e2000c10191c */
[----:B----4-:R-:W-:Y:S01]  /*2c5d0*/  VIADD R74, R3, 0x9e ;  /* 0x0000009e034a7836 */ /* 0x010fe20000000000 */
[----:B------:R-:W-:Y:S01]  /*2c5e0*/  ISETP.LT.AND P3, PT, R72, UR7, !P0 ;  /* 0x0000000748007c0c */ /* 0x000fe2000c761270 */
[----:B------:R-:W4:Y:S01]  /*2c5f0*/  LDCU UR7, c[0x0][0x39c] ;  /* 0x00007380ff0777ac */ /* 0x000f220008000800 */
[----:B------:R5:W-:Y:S01]  /*2c600*/  @P2 STG.E desc[UR28][R70.64], R93 ;  /* 0x0000005d46002986 */ /* 0x000be2000c10191c */
[C---:B------:R-:W-:Y:S01]  /*2c610*/  LEA R72, P2, R77.reuse, R2, 0x2 ;  /* 0x000000024d487211 */ /* 0x040fe200078410ff */
[----:B------:R-:W-:-:S03]  /*2c620*/  VIADD R75, R77, UR5 ;  /* 0x000000054d4b7c36 */ /* 0x000fc60008000000 */
[----:B------:R-:W-:Y:S02]  /*2c630*/  LEA.HI.X.SX32 R73, R77, R0, 0x2, P2 ;  /* 0x000000004d497211 */ /* 0x000fe400010f16ff */
[----:B-1----:R-:W-:Y:S01]  /*2c640*/  ISETP.LT.AND P2, PT, R74, UR6, !P0 ;  /* 0x000000064a007c0c */ /* 0x002fe2000c741270 */
[----:B------:R-:W1:Y:S01]  /*2c650*/  LDCU UR6, c[0x0][0x39c] ;  /* 0x00007380ff0677ac */ /* 0x000e620008000800 */
[----:B---3--:R-:W-:Y:S01]  /*2c660*/  VIADD R69, R3, 0x9f ;  /* 0x0000009f03457836 */ /* 0x008fe20000000000 */
[C---:B------:R-:W-:Y:S01]  /*2c670*/  LEA R68, P6, R75.reuse, R2, 0x2 ;  /* 0x000000024b447211 */ /* 0x040fe200078c10ff */
[----:B-----5:R-:W-:Y:S01]  /*2c680*/  VIADD R71, R75, UR5 ;  /* 0x000000054b477c36 */ /* 0x020fe20008000000 */
[----:B------:R3:W-:Y:S02]  /*2c690*/  @P1 STG.E desc[UR28][R72.64], R94 ;  /* 0x0000005e48001986 */ /* 0x0007e4000c10191c */
[----:B--2---:R-:W-:Y:S01]  /*2c6a0*/  ISETP.LT.AND P1, PT, R69, UR4, !P0 ;  /* 0x0000000445007c0c */ /* 0x004fe2000c721270 */
[----:B------:R-:W2:Y:S01]  /*2c6b0*/  LDCU UR4, c[0x0][0x39c] ;  /* 0x00007380ff0477ac */ /* 0x000ea20008000800 */
[----:B------:R-:W-:Y:S01]  /*2c6c0*/  LEA.HI.X.SX32 R69, R75, R0, 0x2, P6 ;  /* 0x000000004b457211 */ /* 0x000fe200030f16ff */
[C---:B------:R-:W-:Y:S01]  /*2c6d0*/  VIADD R77, R71.reuse, UR5 ;  /* 0x00000005474d7c36 */ /* 0x040fe20008000000 */
[----:B------:R-:W-:Y:S01]  /*2c6e0*/  LEA R70, P6, R71, R2, 0x2 ;  /* 0x0000000247467211 */ /* 0x000fe200078c10ff */
[----:B------:R-:W-:-:S03]  /*2c6f0*/  VIADD R75, R3, 0xa0 ;  /* 0x000000a0034b7836 */ /* 0x000fc60000000000 */
[----:B------:R-:W-:Y:S02]  /*2c700*/  LEA.HI.X.SX32 R71, R71, R0, 0x2, P6 ;  /* 0x0000000047477211 */ /* 0x000fe400030f16ff */
[----:B------:R-:W-:Y:S01]  /*2c710*/  LEA R74, P6, R77, R2, 0x2 ;  /* 0x000000024d4a7211 */ /* 0x000fe200078c10ff */
[----:B---3--:R-:W-:Y:S01]  /*2c720*/  VIADD R72, R3, 0xa1 ;  /* 0x000000a103487836 */ /* 0x008fe20000000000 */
[----:B------:R3:W-:Y:S01]  /*2c730*/  @P5 STG.E desc[UR28][R68.64], R95 ;  /* 0x0000005f44005986 */ /* 0x0007e2000c10191c */
[----:B----4-:R-:W-:Y:S01]  /*2c740*/  ISETP.LT.AND P5, PT, R75, UR7, !P0 ;  /* 0x000000074b007c0c */ /* 0x010fe2000c7a1270 */
[----:B------:R-:W4:Y:S01]  /*2c750*/  LDCU UR7, c[0x0][0x39c] ;  /* 0x00007380ff0777ac */ /* 0x000f220008000800 */
[C---:B------:R-:W-:Y:S01]  /*2c760*/  LEA.HI.X.SX32 R75, R77.reuse, R0, 0x2, P6 ;  /* 0x000000004d4b7211 */ /* 0x040fe200030f16ff */
[----:B------:R5:W-:Y:S01]  /*2c770*/  @P4 STG.E desc[UR28][R70.64], R96 ;  /* 0x0000006046004986 */ /* 0x000be2000c10191c */
[----:B-1----:R-:W-:Y:S01]  /*2c780*/  ISETP.LT.AND P4, PT, R72, UR6, !P0 ;  /* 0x0000000648007c0c */ /* 0x002fe2000c781270 */
[----:B------:R-:W-:Y:S01]  /*2c790*/  VIADD R77, R77, UR5 ;  /* 0x000000054d4d7c36 */ /* 0x000fe20008000000 */
[----:B------:R-:W1:Y:S01]  /*2c7a0*/  LDCU UR6, c[0x0][0x39c] ;  /* 0x00007380ff0677ac */ /* 0x000e620008000800 */
[----:B------:R-:W-:-:S02]  /*2c7b0*/  VIADD R72, R3, 0xa2 ;  /* 0x000000a203487836 */ /* 0x000fc40000000000 */
[C---:B------:R-:W-:Y:S01]  /*2c7c0*/  VIADD R73, R77.reuse, UR5 ;  /* 0x000000054d497c36 */ /* 0x040fe20008000000 */
[C---:B---3--:R-:W-:Y:S01]  /*2c7d0*/  LEA R68, P6, R77.reuse, R2, 0x2 ;  /* 0x000000024d447211 */ /* 0x048fe200078c10ff */
[----:B------:R3:W-:Y:S03]  /*2c7e0*/  @P3 STG.E desc[UR28][R74.64], R97 ;  /* 0x000000614a003986 */ /* 0x0007e6000c10191c */
[----:B------:R-:W-:Y:S01]  /*2c7f0*/  LEA.HI.X.SX32 R69, R77, R0, 0x2, P6 ;  /* 0x000000004d457211 */ /* 0x000fe200030f16ff */
[C---:B------:R-:W-:Y:S01]  /*2c800*/  VIADD R77, R73.reuse, UR5 ;  /* 0x00000005494d7c36 */ /* 0x040fe20008000000 */
[----:B-----5:R-:W-:Y:S02]  /*2c810*/  LEA R70, P6, R73, R2, 0x2 ;  /* 0x0000000249467211 */ /* 0x020fe400078c10ff */
[----:B--2---:R-:W-:Y:S01]  /*2c820*/  ISETP.LT.AND P3, PT, R72, UR4, !P0 ;  /* 0x0000000448007c0c */ /* 0x004fe2000c761270 */
[----:B------:R-:W2:Y:S01]  /*2c830*/  LDCU UR4, c[0x0][0x39c] ;  /* 0x00007380ff0477ac */ /* 0x000ea20008000800 */
[----:B------:R-:W-:Y:S01]  /*2c840*/  VIADD R76, R3, 0xa3 ;  /* 0x000000a3034c7836 */ /* 0x000fe20000000000 */
[----:B------:R-:W-:-:S02]  /*2c850*/  LEA.HI.X.SX32 R71, R73, R0, 0x2, P6 ;  /* 0x0000000049477211 */ /* 0x000fc400030f16ff */
[----:B------:R-:W-:Y:S01]  /*2c860*/  LEA R72, P6, R77, R2, 0x2 ;  /* 0x000000024d487211 */ /* 0x000fe200078c10ff */
[----:B------:R5:W-:Y:S01]  /*2c870*/  @P2 STG.E desc[UR28][R68.64], R98 ;  /* 0x0000006244002986 */ /* 0x000be2000c10191c */
[----:B-1----:R-:W-:Y:S01]  /*2c880*/  ISETP.LT.AND P2, PT, R76, UR6, !P0 ;  /* 0x000000064c007c0c */ /* 0x002fe2000c741270 */
[----:B---3--:R-:W-:Y:S01]  /*2c890*/  VIADD R74, R3, 0xa4 ;  /* 0x000000a4034a7836 */ /* 0x008fe20000000000 */
[C---:B------:R-:W-:Y:S01]  /*2c8a0*/  LEA.HI.X.SX32 R73, R77.reuse, R0, 0x2, P6 ;  /* 0x000000004d497211 */ /* 0x040fe200030f16ff */
[----:B------:R-:W1:Y:S01]  /*2c8b0*/  LDCU UR6, c[0x0][0x39c] ;  /* 0x00007380ff0677ac */ /* 0x000e620008000800 */
        /* <DEDUP_REMOVED lines=11> */
[----:B--2---:R-:W-:Y:S01]  /*2c970*/  ISETP.LT.AND P5, PT, R74, UR4, !P0 ;  /* 0x000000044a007c0c */ /* 0x004fe2000c7a1270 */
[----:B------:R-:W2:Y:S01]  /*2c980*/  LDCU UR4, c[0x0][0x39c] ;  /* 0x00007380ff0477ac */ /* 0x000ea20008000800 */
        /* <DEDUP_REMOVED lines=17> */
[----:B--2---:R-:W-:Y:S01]  /*2caa0*/  ISETP.LT.AND P2, PT, R76, UR4, !P0 ;  /* 0x000000044c007c0c */ /* 0x004fe2000c741270 */
[----:B------:R-:W2:Y:S01]  /*2cab0*/  LDCU UR4, c[0x0][0x39c] ;  /* 0x00007380ff0477ac */ /* 0x000ea20008000800 */
[C---:B------:R-:W-:Y:S01]  /*2cac0*/  VIADD R77, R79.reuse, UR5 ;  /* 0x000000054f4d7c36 */ /* 0x040fe20008000000 */
[----:B------:R4:W-:Y:S01]  /*2cad0*/  @P1 STG.E desc[UR28][R74.64], R104 ;  /* 0x000000684a001986 */ /* 0x0009e2000c10191c */
[----:B---3--:R-:W-:Y:S01]  /*2cae0*/  LEA R68, P1, R79, R2, 0x2 ;  /* 0x000000024f447211 */ /* 0x008fe200078210ff */
        /* <DEDUP_REMOVED lines=16> */
[----:B--2---:R-:W-:Y:S01]  /*2cbf0*/  ISETP.LT.AND P4, PT, R74, UR4, !P0 ;  /* 0x000000044a007c0c */ /* 0x004fe2000c781270 */
[----:B------:R-:W2:Y:S01]  /*2cc00*/  LDCU UR4, c[0x0][0x39c] ;  /* 0x00007380ff0477ac */ /* 0x000ea20008000800 */
[----:B---3--:R-:W-:Y:S01]  /*2cc10*/  VIADD R69, R3, 0xac ;  /* 0x000000ac03457836 */ /* 0x008fe20000000000 */
        /* <DEDUP_REMOVED lines=17> */
[----:B--2---:R-:W-:Y:S01]  /*2cd30*/  ISETP.LT.AND P1, PT, R72, UR4, !P0 ;  /* 0x0000000448007c0c */ /* 0x004fe2000c721270 */
[----:B------:R-:W-:Y:S01]  /*2cd40*/  VIADD R77, R77, UR5 ;  /* 0x000000054d4d7c36 */ /* 0x000fe20008000000 */
[----:B------:R-:W2:Y:S01]  /*2cd50*/  LDCU UR4, c[0x0][0x39c] ;  /* 0x00007380ff0477ac */ /* 0x000ea20008000800 */
[----:B------:R-:W-:-:S02]  /*2cd60*/  VIADD R72, R3, 0xaf ;  /* 0x000000af03487836 */ /* 0x000fc40000000000 */
[C---:B------:R-:W-:Y:S01]  /*2cd70*/  VIADD R73, R77.reuse, UR5 ;  /* 0x000000054d497c36 */ /* 0x040fe20008000000 */
[C---:B---3--:R-:W-:Y:S01]  /*2cd80*/  LEA R68, P6, R77.reuse, R2, 0x2 ;  /* 0x000000024d447211 */ /* 0x048fe200078c10ff */
        /* <DEDUP_REMOVED lines=10> */
[----:B--2---:R-:W-:Y:S01]  /*2ce30*/  ISETP.LT.AND P4, PT, R76, UR4, !P0 ;  /* 0x000000044c007c0c */ /* 0x004fe2000c781270 */
[----:B---3--:R-:W-:Y:S01]  /*2ce40*/  VIADD R74, R3, 0xb1 ;  /* 0x000000b1034a7836 */ /* 0x008fe20000000000 */
        /* <DEDUP_REMOVED lines=48> */
[C---:B------:R-:W-:Y:S01]  /*2d150*/  VIADD R75, R77.reuse, UR5 ;  /* 0x000000054d4b7c36 */ /* 0x040fe20008000000 */
[----:B------:R4:W-:Y:S01]  /*2d160*/  @P1 STG.E desc[UR28][R70.64], R119 ;  /* 0x0000007746001986 */ /* 0x0009e2000c10191c */
[C---:B------:R-:W-:Y:S01]  /*2d170*/  LEA R72, P1, R77.reuse, R2, 0x2 ;  /* 0x000000024d487211 */ /* 0x040fe200078210ff */
[----:B------:R-:W5:Y:S03]  /*2d180*/  LDCU UR7, c[0x0][0x39c] ;  /* 0x00007380ff0777ac */ /* 0x000f660008000800 */
[----:B------:R-:W-:-:S02]  /*2d190*/  LEA.HI.X.SX32 R73, R77, R0, 0x2, P1 ;  /* 0x000000004d497211 */ /* 0x000fc400008f16ff */
[----:B-1----:R-:W-:Y:S01]  /*2d1a0*/  ISETP.LT.AND P1, PT, R74, UR6, !P0 ;  /* 0x000000064a007c0c */ /* 0x002fe2000c721270 */
[----:B------:R-:W1:Y:S01]  /*2d1b0*/  LDCU UR6, c[0x0][0x39c] ;  /* 0x00007380ff0677ac */ /* 0x000e620008000800 */
[----:B---3--:R-:W-:Y:S01]  /*2d1c0*/  VIADD R69, R3, 0xb9 ;  /* 0x000000b903457836 */ /* 0x008fe20000000000 */
[C---:B------:R-:W-:Y:S01]  /*2d1d0*/  LEA R68, P6, R75.reuse, R2, 0x2 ;  /* 0x000000024b447211 */ /* 0x040fe200078c10ff */
[----:B----4-:R-:W-:Y:S01]  /*2d1e0*/  VIADD R71, R75, UR5 ;  /* 0x000000054b477c36 */ /* 0x010fe20008000000 */
        /* <DEDUP_REMOVED lines=11> */
[----:B-----5:R-:W-:Y:S01]  /*2d2a0*/  ISETP.LT.AND P4, PT, R75, UR7, !P0 ;  /* 0x000000074b007c0c */ /* 0x020fe2000c781270 */
[----:B------:R-:W4:Y:S01]  /*2d2b0*/  LDCU UR7, c[0x0][0x39c] ;  /* 0x00007380ff0777ac */ /* 0x000f220008000800 */
[C---:B------:R-:W-:Y:S01]  /*2d2c0*/  LEA.HI.X.SX32 R75, R77.reuse, R0, 0x2, P6 ;  /* 0x000000004d4b7211 */ /* 0x040fe200030f16ff */
[----:B------:R5:W-:Y:S01]  /*2d2d0*/  @P3 STG.E desc[UR28][R70.64], R122 ;  /* 0x0000007a46003986 */ /* 0x000be2000c10191c */
[----:B-1----:R-:W-:Y:S01]  /*2d2e0*/  ISETP.LT.AND P3, PT, R72, UR6, !P0 ;  /* 0x0000000648007c0c */ /* 0x002fe2000c761270 */
[----:B------:R-:W1:Y:S01]  /*2d2f0*/  LDCU UR6, c[0x0][0x39c] ;  /* 0x00007380ff0677ac */ /* 0x000e620008000800 */
[----:B------:R-:W-:-:S02]  /*2d300*/  VIADD R77, R77, UR5 ;  /* 0x000000054d4d7c36 */ /* 0x000fc40008000000 */
[----:B------:R-:W-:Y:S02]  /*2d310*/  VIADD R72, R3, 0xbc ;  /* 0x000000bc03487836 */ /* 0x000fe40000000000 */
[C---:B------:R-:W-:Y:S01]  /*2d320*/  VIADD R73, R77.reuse, UR5 ;  /* 0x000000054d497c36 */ /* 0x040fe20008000000 */
[C---:B---3--:R-:W-:Y:S01]  /*2d330*/  LEA R68, P6, R77.reuse, R2, 0x2 ;  /* 0x000000024d447211 */ /* 0x048fe200078c10ff */
[----:B------:R3:W-:Y:S03]  /*2d340*/  @P2 STG.E desc[UR28][R74.64], R123 ;  /* 0x0000007b4a002986 */ /* 0x0007e6000c10191c */
[----:B------:R-:W-:Y:S01]  /*2d350*/  LEA.HI.X.SX32 R69, R77, R0, 0x2, P6 ;  /* 0x000000004d457211 */ /* 0x000fe200030f16ff */
[C---:B------:R-:W-:Y:S01]  /*2d360*/  VIADD R77, R73.reuse, UR5 ;  /* 0x00000005494d7c36 */ /* 0x040fe20008000000 */
[----:B-----5:R-:W-:Y:S01]  /*2d370*/  LEA R70, P6, R73, R2, 0x2 ;  /* 0x0000000249467211 */ /* 0x020fe200078c10ff */
[----:B------:R-:W-:Y:S01]  /*2d380*/  VIADD R76, R3, 0xbd ;  /* 0x000000bd034c7836 */ /* 0x000fe20000000000 */
[----:B--2---:R-:W-:Y:S01]  /*2d390*/  ISETP.LT.AND P2, PT, R72, UR4, !P0 ;  /* 0x0000000448007c0c */ /* 0x004fe2000c741270 */
[----:B------:R-:W2:Y:S01]  /*2d3a0*/  LDCU UR4, c[0x0][0x39c] ;  /* 0x00007380ff0477ac */ /* 0x000ea20008000800 */
        /* <DEDUP_REMOVED lines=27> */
[----:B------:R-:W1:Y:S01]  /*2d560*/  LDCU UR6, c[0x0][0x39c] ;  /* 0x00007380ff0677ac */ /* 0x000e620008000800 */
[----:B------:R-:W-:-:S02]  /*2d570*/  LEA.HI.X.SX32 R73, R77, R0, 0x2, P6 ;  /* 0x000000004d497211 */ /* 0x000fc400030f16ff */
        /* <DEDUP_REMOVED lines=33> */
[----:B------:R3:W-:Y:S01]  /*2d790*/  @P2 STG.E desc[UR28][R72.64], R5 ;  /* 0x0000000548002986 */ /* 0x0007e2000c10191c */
[----:B-----5:R-:W-:Y:S02]  /*2d7a0*/  VIADD R71, R75, UR5 ;  /* 0x000000054b477c36 */ /* 0x020fe40008000000 */
[----:B-1----:R-:W-:Y:S01]  /*2d7b0*/  ISETP.LT.AND P2, PT, R69, UR6, !P0 ;  /* 0x0000000645007c0c */ /* 0x002fe2000c741270 */
[----:B------:R-:W-:Y:S01]  /*2d7c0*/  VIADD R4, R3, 0xc7 ;  /* 0x000000c703047836 */ /* 0x000fe20000000000 */
[----:B------:R-:W-:Y:S01]  /*2d7d0*/  LEA.HI.X.SX32 R69, R75, R0, 0x2, P6 ;  /* 0x000000004b457211 */ /* 0x000fe200030f16ff */
[----:B------:R-:W1:Y:S01]  /*2d7e0*/  LDCU UR6, c[0x0][0x39c] ;  /* 0x00007380ff0677ac */ /* 0x000e620008000800 */
[C---:B------:R-:W-:Y:S01]  /*2d7f0*/  LEA R70, P6, R71.reuse, R2, 0x2 ;  /* 0x0000000247467211 */ /* 0x040fe200078c10ff */
[----:B------:R-:W-:-:S02]  /*2d800*/  VIADD R77, R71, UR5 ;  /* 0x00000005474d7c36 */ /* 0x000fc40008000000 */
[----:B------:R5:W-:Y:S01]  /*2d810*/  @P1 STG.E desc[UR28][R68.64], R6 ;  /* 0x0000000644001986 */ /* 0x000be2000c10191c */
[----:B------:R-:W-:Y:S02]  /*2d820*/  LEA.HI.X.SX32 R71, R71, R0, 0x2, P6 ;  /* 0x0000000047477211 */ /* 0x000fe400030f16ff */
[----:B----4-:R-:W-:Y:S01]  /*2d830*/  ISETP.LT.AND P1, PT, R4, UR7, !P0 ;  /* 0x0000000704007c0c */ /* 0x010fe2000c721270 */
[----:B------:R-:W-:Y:S01]  /*2d840*/  VIADD R4, R3, 0xc8 ;  /* 0x000000c803047836 */ /* 0x000fe20000000000 */
[----:B------:R-:W-:Y:S01]  /*2d850*/  LEA R74, P6, R77, R2, 0x2 ;  /* 0x000000024d4a7211 */ /* 0x000fe200078c10ff */
[----:B------:R4:W-:Y:S01]  /*2d860*/  @P5 STG.E desc[UR28][R70.64], R7 ;  /* 0x0000000746005986 */ /* 0x0009e2000c10191c */
[----:B---3--:R-:W-:Y:S01]  /*2d870*/  VIADD R5, R3, 0xc9 ;  /* 0x000000c903057836 */ /* 0x008fe20000000000 */
[----:B------:R-:W3:Y:S01]  /*2d880*/  LDCU UR7, c[0x0][0x39c] ;  /* 0x00007380ff0777ac */ /* 0x000ee20008000800 */
[----:B--2---:R-:W-:Y:S02]  /*2d890*/  ISETP.LT.AND P5, PT, R4, UR4, !P0 ;  /* 0x0000000404007c0c */ /* 0x004fe4000c7a1270 */
[C---:B------:R-:W-:Y:S01]  /*2d8a0*/  LEA.HI.X.SX32 R75, R77.reuse, R0, 0x2, P6 ;  /* 0x000000004d4b7211 */ /* 0x040fe200030f16ff */
[----:B------:R-:W2:Y:S01]  /*2d8b0*/  LDCU UR4, c[0x0][0x39c] ;  /* 0x00007380ff0477ac */ /* 0x000ea20008000800 */
[----:B------:R-:W-:-:S04]  /*2d8c0*/  VIADD R77, R77, UR5 ;  /* 0x000000054d4d7c36 */ /* 0x000fc80008000000 */
[C---:B-----5:R-:W-:Y:S01]  /*2d8d0*/  VIADD R69, R77.reuse, UR5 ;  /* 0x000000054d457c36 */ /* 0x060fe20008000000 */
[----:B------:R-:W-:Y:S01]  /*2d8e0*/  LEA R4, P6, R77, R2, 0x2 ;  /* 0x000000024d047211 */ /* 0x000fe200078c10ff */
[----:B------:R5:W-:Y:S01]  /*2d8f0*/  @P4 STG.E desc[UR28][R74.64], R8 ;  /* 0x000000084a004986 */ /* 0x000be2000c10191c */
[----:B-1----:R-:W-:Y:S01]  /*2d900*/  ISETP.LT.AND P4, PT, R5, UR6, !P0 ;  /* 0x0000000605007c0c */ /* 0x002fe2000c781270 */
[----:B----4-:R-:W-:Y:S01]  /*2d910*/  VIADD R71, R69, UR5 ;  /* 0x0000000545477c36 */ /* 0x010fe20008000000 */
[----:B------:R-:W-:Y:S01]  /*2d920*/  LEA.HI.X.SX32 R5, R77, R0, 0x2, P6 ;  /* 0x000000004d057211 */ /* 0x000fe200030f16ff */
[----:B------:R-:W1:Y:S01]  /*2d930*/  LDCU UR6, c[0x0][0x39c] ;  /* 0x00007380ff0677ac */ /* 0x000e620008000800 */
[----:B------:R-:W-:Y:S01]  /*2d940*/  LEA R6, P6, R69, R2, 0x2 ;  /* 0x0000000245067211 */ /* 0x000fe200078c10ff */
[----:B------:R-:W-:Y:S02]  /*2d950*/  VIADD R70, R3, 0xca ;  /* 0x000000ca03467836 */ /* 0x000fe40000000000 */
[----:B------:R4:W-:Y:S01]  /*2d960*/  @P3 STG.E desc[UR28][R4.64], R9 ;  /* 0x0000000904003986 */ /* 0x0009e2000c10191c */
[----:B------:R-:W-:-:S02]  /*2d970*/  LEA.HI.X.SX32 R7, R69, R0, 0x2, P6 ;  /* 0x0000000045077211 */ /* 0x000fc400030f16ff */
[----:B------:R-:W-:Y:S02]  /*2d980*/  LEA R68, P6, R71, R2, 0x2 ;  /* 0x0000000247447211 */ /* 0x000fe400078c10ff */
[----:B--2---:R-:W-:Y:S01]  /*2d990*/  ISETP.LT.AND P3, PT, R70, UR4, !P0 ;  /* 0x0000000446007c0c */ /* 0x004fe2000c761270 */
[----:B------:R-:W2:Y:S01]  /*2d9a0*/  LDCU UR4, c[0x0][0x39c] ;  /* 0x00007380ff0477ac */ /* 0x000ea20008000800 */
[----:B-----5:R-:W-:Y:S01]  /*2d9b0*/  VIADD R8, R3, 0xcb ;  /* 0x000000cb03087836 */ /* 0x020fe20000000000 */
[C---:B------:R-:W-:Y:S01]  /*2d9c0*/  LEA.HI.X.SX32 R69, R71.reuse, R0, 0x2, P6 ;  /* 0x0000000047457211 */ /* 0x040fe200030f16ff */
[----:B------:R-:W-:Y:S01]  /*2d9d0*/  VIADD R71, R71, UR5 ;  /* 0x0000000547477c36 */ /* 0x000fe20008000000 */
[----:B------:R5:W-:Y:S02]  /*2d9e0*/  @P2 STG.E desc[UR28][R6.64], R10 ;  /* 0x0000000a06002986 */ /* 0x000be4000c10191c */
[----:B---3--:R-:W-:Y:S01]  /*2d9f0*/  ISETP.LT.AND P2, PT, R8, UR7, !P0 ;  /* 0x0000000708007c0c */ /* 0x008fe2000c741270 */
[----:B------:R-:W-:Y:S01]  /*2da00*/  VIADD R8, R3, 0xcc ;  /* 0x000000cc03087836 */ /* 0x000fe20000000000 */
[C---:B----4-:R-:W-:Y:S01]  /*2da10*/  LEA R4, P6, R71.reuse, R2, 0x2 ;  /* 0x0000000247047211 */ /* 0x050fe200078c10ff */
[----:B------:R-:W-:Y:S01]  /*2da20*/  VIADD R9, R71, UR5 ;  /* 0x0000000547097c36 */ /* 0x000fe20008000000 */
[----:B------:R-:W3:Y:S01]  /*2da30*/  LDCU UR7, c[0x0][0x39c] ;  /* 0x00007380ff0777ac */ /* 0x000ee20008000800 */
[----:B------:R4:W-:Y:S01]  /*2da40*/  @P1 STG.E desc[UR28][R68.64], R11 ;  /* 0x0000000b44001986 */ /* 0x0009e2000c10191c */
[----:B-1----:R-:W-:Y:S01]  /*2da50*/  ISETP.LT.AND P1, PT, R8, UR6, !P0 ;  /* 0x0000000608007c0c */ /* 0x002fe2000c721270 */
[----:B------:R-:W-:Y:S01]  /*2da60*/  VIADD R8, R3, 0xcd ;  /* 0x000000cd03087836 */ /* 0x000fe20000000000 */
[----:B------:R-:W-:Y:S01]  /*2da70*/  LEA.HI.X.SX32 R5, R71, R0, 0x2, P6 ;  /* 0x0000000047057211 */ /* 0x000fe200030f16ff */
[C---:B------:R-:W-:Y:S01]  /*2da80*/  VIADD R71, R9.reuse, UR5 ;  /* 0x0000000509477c36 */ /* 0x040fe20008000000 */
[C---:B-----5:R-:W-:Y:S01]  /*2da90*/  LEA R6, P6, R9.reuse, R2, 0x2 ;  /* 0x0000000209067211 */ /* 0x060fe200078c10ff */
[----:B------:R-:W1:Y:S02]  /*2daa0*/  LDCU UR6, c[0x0][0x39c] ;  /* 0x00007380ff0677ac */ /* 0x000e640008000800 */
[----:B------:R-:W-:Y:S01]  /*2dab0*/  @P5 STG.E desc[UR28][R4.64], R12 ;  /* 0x0000000c04005986 */ /* 0x000fe2000c10191c */
[----:B------:R-:W-:-:S02]  /*2dac0*/  LEA.HI.X.SX32 R7, R9, R0, 0x2, P6 ;  /* 0x0000000009077211 */ /* 0x000fc400030f16ff */
[----:B--2---:R-:W-:Y:S01]  /*2dad0*/  ISETP.LT.AND P5, PT, R8, UR4, !P0 ;  /* 0x0000000408007c0c */ /* 0x004fe2000c7a1270 */
[C---:B----4-:R-:W-:Y:S01]  /*2dae0*/  VIADD R69, R71.reuse, UR5 ;  /* 0x0000000547457c36 */ /* 0x050fe20008000000 */
[----:B------:R-:W-:Y:S01]  /*2daf0*/  LEA R8, P6, R71, R2, 0x2 ;  /* 0x0000000247087211 */ /* 0x000fe200078c10ff */
[----:B------:R-:W-:Y:S01]  /*2db00*/  VIADD R11, R3, 0xce ;  /* 0x000000ce030b7836 */ /* 0x000fe20000000000 */
[----:B------:R-:W2:Y:S02]  /*2db10*/  LDCU UR4, c[0x0][0x39c] ;  /* 0x00007380ff0477ac */ /* 0x000ea40008000800 */
[----:B------:R-:W-:Y:S02]  /*2db20*/  LEA.HI.X.SX32 R9, R71, R0, 0x2, P6 ;  /* 0x0000000047097211 */ /* 0x000fe400030f16ff */
[----:B------:R-:W-:Y:S01]  /*2db30*/  LEA R10, P6, R69, R2, 0x2 ;  /* 0x00000002450a7211 */ /* 0x000fe200078c10ff */
[----:B------:R4:W-:Y:S01]  /*2db40*/  @P4 STG.E desc[UR28][R6.64], R13 ;  /* 0x0000000d06004986 */ /* 0x0009e2000c10191c */
[----:B---3--:R-:W-:Y:S01]  /*2db50*/  ISETP.LT.AND P4, PT, R11, UR7, !P0 ;  /* 0x000000070b007c0c */ /* 0x008fe2000c781270 */
[----:B------:R-:W-:Y:S01]  /*2db60*/  VIADD R68, R3, 0xcf ;  /* 0x000000cf03447836 */ /* 0x000fe20000000000 */
[C---:B------:R-:W-:Y:S01]  /*2db70*/  LEA.HI.X.SX32 R11, R69.reuse, R0, 0x2, P6 ;  /* 0x00000000450b7211 */ /* 0x040fe200030f16ff */
[----:B------:R-:W3:Y:S01]  /*2db80*/  LDCU UR7, c[0x0][0x39c] ;  /* 0x00007380ff0777ac */ /* 0x000ee20008000800 */
[----:B------:R-:W-:Y:S01]  /*2db90*/  VIADD R69, R69, UR5 ;  /* 0x0000000545457c36 */ /* 0x000fe20008000000 */
[----:B------:R5:W-:Y:S01]  /*2dba0*/  @P3 STG.E desc[UR28][R8.64], R14 ;  /* 0x0000000e08003986 */ /* 0x000be2000c10191c */
[----:B-1----:R-:W-:Y:S01]  /*2dbb0*/  ISETP.LT.AND P3, PT, R68, UR6, !P0 ;  /* 0x0000000644007c0c */ /* 0x002fe2000c761270 */
[----:B------:R-:W1:Y:S02]  /*2dbc0*/  LDCU UR6, c[0x0][0x39c] ;  /* 0x00007380ff0677ac */ /* 0x000e640008000800 */
[----:B------:R1:W-:Y:S01]  /*2dbd0*/  @P2 STG.E desc[UR28][R10.64], R15 ;  /* 0x0000000f0a002986 */ /* 0x0003e2000c10191c */
[C---:B----4-:R-:W-:Y:S01]  /*2dbe0*/  VIADD R13, R69.reuse, UR5 ;  /* 0x00000005450d7c36 */ /* 0x050fe20008000000 */
[----:B------:R-:W-:Y:S01]  /*2dbf0*/  LEA R4, P2, R69, R2, 0x2 ;  /* 0x0000000245047211 */ /* 0x000fe200078410ff */
[----:B------:R-:W-:-:S03]  /*2dc00*/  VIADD R7, R3, 0xd0 ;  /* 0x000000d003077836 */ /* 0x000fc60000000000 */
[----:B------:R-:W-:Y:S02]  /*2dc10*/  LEA R6, P6, R13, R2, 0x2 ;  /* 0x000000020d067211 */ /* 0x000fe400078c10ff */
[-C--:B------:R-:W-:Y:S01]  /*2dc20*/  LEA.HI.X.SX32 R5, R69, R0.reuse, 0x2, P2 ;  /* 0x0000000045057211 */ /* 0x080fe200010f16ff */
[----:B-----5:R-:W-:Y:S01]  /*2dc30*/  VIADD R8, R3, 0xd1 ;  /* 0x000000d103087836 */ /* 0x020fe20000000000 */
[----:B--2---:R-:W-:Y:S01]  /*2dc40*/  ISETP.LT.AND P2, PT, R7, UR4, !P0 ;  /* 0x0000000407007c0c */ /* 0x004fe2000c741270 */
[----:B------:R-:W2:Y:S01]  /*2dc50*/  LDCU UR4, c[0x0][0x39c] ;  /* 0x00007380ff0477ac */ /* 0x000ea20008000800 */
[C---:B------:R-:W-:Y:S01]  /*2dc60*/  LEA.HI.X.SX32 R7, R13.reuse, R0, 0x2, P6 ;  /* 0x000000000d077211 */ /* 0x040fe200030f16ff */
[----:B------:R-:W-:Y:S01]  /*2dc70*/  VIADD R13, R13, UR5 ;  /* 0x000000050d0d7c36 */ /* 0x000fe20008000000 */
[----:B------:R4:W-:Y:S01]  /*2dc80*/  @P1 STG.E desc[UR28][R4.64], R16 ;  /* 0x0000001004001986 */ /* 0x0009e2000c10191c */
[----:B---3--:R-:W-:Y:S01]  /*2dc90*/  ISETP.LT.AND P1, PT, R8, UR7, !P0 ;  /* 0x0000000708007c0c */ /* 0x008fe2000c721270 */
[----:B-1----:R-:W-:Y:S01]  /*2dca0*/  VIADD R10, R3, 0xd2 ;  /* 0x000000d2030a7836 */ /* 0x002fe20000000000 */
[----:B------:R-:W1:Y:S01]  /*2dcb0*/  LDCU UR7, c[0x0][0x39c] ;  /* 0x00007380ff0777ac */ /* 0x000e620008000800 */
[----:B------:R3:W-:Y:S01]  /*2dcc0*/  @P5 STG.E desc[UR28][R6.64], R17 ;  /* 0x0000001106005986 */ /* 0x0007e2000c10191c */
[C---:B------:R-:W-:Y:S01]  /*2dcd0*/  LEA R8, P5, R13.reuse, R2, 0x2 ;  /* 0x000000020d087211 */ /* 0x040fe200078a10ff */
[----:B------:R-:W-:-:S03]  /*2dce0*/  VIADD R11, R13, UR5 ;  /* 0x000000050d0b7c36 */ /* 0x000fc60008000000 */
[----:B------:R-:W-:Y:S02]  /*2dcf0*/  LEA.HI.X.SX32 R9, R13, R0, 0x2, P5 ;  /* 0x000000000d097211 */ /* 0x000fe400028f16ff */
[----:B------:R-:W-:Y:S01]  /*2dd00*/  ISETP.LT.AND P5, PT, R10, UR6, !P0 ;  /* 0x000000060a007c0c */ /* 0x000fe2000c7a1270 */
[----:B------:R-:W5:Y:S01]  /*2dd10*/  LDCU UR6, c[0x0][0x39c] ;  /* 0x00007380ff0677ac */ /* 0x000f620008000800 */
[----:B----4-:R-:W-:Y:S01]  /*2dd20*/  VIADD R5, R3, 0xd3 ;  /* 0x000000d303057836 */ /* 0x010fe20000000000 */
[C---:B------:R-:W-:Y:S01]  /*2dd30*/  LEA R4, P6, R11.reuse, R2, 0x2 ;  /* 0x000000020b047211 */ /* 0x040fe200078c10ff */
[----:B---3--:R-:W-:Y:S01]  /*2dd40*/  VIADD R7, R11, UR5 ;  /* 0x000000050b077c36 */ /* 0x008fe20008000000 */
        /* <DEDUP_REMOVED lines=11> */
[----:B-1----:R-:W-:Y:S01]  /*2de00*/  ISETP.LT.AND P3, PT, R11, UR7, !P0 ;  /* 0x000000070b007c0c */ /* 0x002fe2000c761270 */
[----:B------:R-:W1:Y:S01]  /*2de10*/  LDCU UR7, c[0x0][0x39c] ;  /* 0x00007380ff0777ac */ /* 0x000e620008000800 */
[C---:B------:R-:W-:Y:S01]  /*2de20*/  LEA.HI.X.SX32 R11, R13.reuse, R0, 0x2, P6 ;  /* 0x000000000d0b7211 */ /* 0x040fe200030f16ff */
[----:B------:R4:W-:Y:S01]  /*2de30*/  @P2 STG.E desc[UR28][R6.64], R20 ;  /* 0x0000001406002986 */ /* 0x0009e2000c10191c */
[----:B-----5:R-:W-:Y:S01]  /*2de40*/  ISETP.LT.AND P2, PT, R8, UR6, !P0 ;  /* 0x0000000608007c0c */ /* 0x020fe2000c741270 */
[----:B------:R-:W-:Y:S01]  /*2de50*/  VIADD R13, R13, UR5 ;  /* 0x000000050d0d7c36 */ /* 0x000fe20008000000 */
[----:B------:R-:W5:Y:S01]  /*2de60*/  LDCU UR6, c[0x0][0x39c] ;  /* 0x00007380ff0677ac */ /* 0x000f620008000800 */
[----:B------:R-:W-:-:S02]  /*2de70*/  VIADD R8, R3, 0xd6 ;  /* 0x000000d603087836 */ /* 0x000fc40000000000 */
[C---:B------:R-:W-:Y:S01]  /*2de80*/  VIADD R9, R13.reuse, UR5 ;  /* 0x000000050d097c36 */ /* 0x040fe20008000000 */
[C---:B---3--:R-:W-:Y:S01]  /*2de90*/  LEA R4, P6, R13.reuse, R2, 0x2 ;  /* 0x000000020d047211 */ /* 0x048fe200078c10ff */
[----:B------:R3:W-:Y:S03]  /*2dea0*/  @P1 STG.E desc[UR28][R10.64], R21 ;  /* 0x000000150a001986 */ /* 0x0007e6000c10191c */
[----:B------:R-:W-:Y:S01]  /*2deb0*/  LEA.HI.X.SX32 R5, R13, R0, 0x2, P6 ;  /* 0x000000000d057211 */ /* 0x000fe200030f16ff */
[C---:B------:R-:W-:Y:S01]  /*2dec0*/  VIADD R13, R9.reuse, UR5 ;  /* 0x00000005090d7c36 */ /* 0x040fe20008000000 */
[----:B----4-:R-:W-:Y:S02]  /*2ded0*/  LEA R6, P6, R9, R2, 0x2 ;  /* 0x0000000209067211 */ /* 0x010fe400078c10ff */
[----:B--2---:R-:W-:Y:S01]  /*2dee0*/  ISETP.LT.AND P1, PT, R8, UR4, !P0 ;  /* 0x0000000408007c0c */ /* 0x004fe2000c721270 */
[----:B------:R-:W2:Y:S01]  /*2def0*/  LDCU UR4, c[0x0][0x39c] ;  /* 0x00007380ff0477ac */ /* 0x000ea20008000800 */
[----:B------:R-:W-:Y:S01]  /*2df00*/  VIADD R12, R3, 0xd7 ;  /* 0x000000d7030c7836 */ /* 0x000fe20000000000 */
[----:B------:R-:W-:-:S02]  /*2df10*/  LEA.HI.X.SX32 R7, R9, R0, 0x2, P6 ;  /* 0x0000000009077211 */ /* 0x000fc400030f16ff */
[----:B------:R-:W-:Y:S01]  /*2df20*/  LEA R8, P6, R13, R2, 0x2 ;  /* 0x000000020d087211 */ /* 0x000fe200078c10ff */
[----:B------:R4:W-:Y:S01]  /*2df30*/  @P5 STG.E desc[UR28][R4.64], R22 ;  /* 0x0000001604005986 */ /* 0x0009e2000c10191c */
[----:B-----5:R-:W-:Y:S01]  /*2df40*/  ISETP.LT.AND P5, PT, R12, UR6, !P0 ;  /* 0x000000060c007c0c */ /* 0x020fe2000c7a1270 */
[----:B---3--:R-:W-:Y:S01]  /*2df50*/  VIADD R10, R3, 0xd8 ;  /* 0x000000d8030a7836 */ /* 0x008fe20000000000 */
[C---:B------:R-:W-:Y:S01]  /*2df60*/  LEA.HI.X.SX32 R9, R13.reuse, R0, 0x2, P6 ;  /* 0x000000000d097211 */ /* 0x040fe200030f16ff */
[----:B------:R-:W3:Y:S01]  /*2df70*/  LDCU UR6, c[0x0][0x39c] ;  /* 0x00007380ff0677ac */ /* 0x000ee20008000800 */
[----:B------:R-:W-:Y:S01]  /*2df80*/  VIADD R13, R13, UR5 ;  /* 0x000000050d0d7c36 */ /* 0x000fe20008000000 */
[----:B------:R5:W-:Y:S01]  /*2df90*/  @P4 STG.E desc[UR28][R6.64], R23 ;  /* 0x0000001706004986 */ /* 0x000be2000c10191c */
[----:B-1----:R-:W-:Y:S01]  /*2dfa0*/  ISETP.LT.AND P4, PT, R10, UR7, !P0 ;  /* 0x000000070a007c0c */ /* 0x002fe2000c781270 */
[----:B------:R-:W1:Y:S01]  /*2dfb0*/  LDCU UR7, c[0x0][0x39c] ;  /* 0x00007380ff0777ac */ /* 0x000e620008000800 */
[----:B------:R-:W-:-:S02]  /*2dfc0*/  VIADD R11, R13, UR5 ;  /* 0x000000050d0b7c36 */ /* 0x000fc40008000000 */
[----:B------:R-:W-:Y:S01]  /*2dfd0*/  VIADD R10, R3, 0xd9 ;  /* 0x000000d9030a7836 */ /* 0x000fe20000000000 */
[C---:B----4-:R-:W-:Y:S01]  /*2dfe0*/  LEA R4, P6, R13.reuse, R2, 0x2 ;  /* 0x000000020d047211 */ /* 0x050fe200078c10ff */
[----:B------:R4:W-:Y:S03]  /*2dff0*/  @P3 STG.E desc[UR28][R8.64], R24 ;  /* 0x0000001808003986 */ /* 0x0009e6000c10191c */
[----:B------:R-:W-:Y:S01]  /*2e000*/  LEA.HI.X.SX32 R5, R13, R0, 0x2, P6 ;  /* 0x000000000d057211 */ /* 0x000fe200030f16ff */
[C---:B------:R-:W-:Y:S01]  /*2e010*/  VIADD R13, R11.reuse, UR5 ;  /* 0x000000050b0d7c36 */ /* 0x040fe20008000000 */
[----:B-----5:R-:W-:Y:S02]  /*2e020*/  LEA R6, P6, R11, R2, 0x2 ;  /* 0x000000020b067211 */ /* 0x020fe400078c10ff */
[----:B--2---:R-:W-:Y:S01]  /*2e030*/  ISETP.LT.AND P3, PT, R10, UR4, !P0 ;  /* 0x000000040a007c0c */ /* 0x004fe2000c761270 */
[----:B------:R-:W2:Y:S01]  /*2e040*/  LDCU UR4, c[0x0][0x39c] ;  /* 0x00007380ff0477ac */ /* 0x000ea20008000800 */
[----:B------:R-:W-:Y:S01]  /*2e050*/  VIADD R10, R3, 0xda ;  /* 0x000000da030a7836 */ /* 0x000fe20000000000 */
[----:B------:R-:W-:Y:S01]  /*2e060*/  LEA.HI.X.SX32 R7, R11, R0, 0x2, P6 ;  /* 0x000000000b077211 */ /* 0x000fe200030f16ff */
[C---:B------:R-:W-:Y:S01]  /*2e070*/  VIADD R15, R13.reuse, UR5 ;  /* 0x000000050d0f7c36 */ /* 0x040fe20008000000 */
[----:B----4-:R-:W-:Y:S01]  /*2e080*/  LEA R8, P6, R13, R2, 0x2 ;  /* 0x000000020d087211 */ /* 0x010fe200078c10ff */
[----:B------:R4:W-:Y:S01]  /*2e090*/  @P2 STG.E desc[UR28][R4.64], R25 ;  /* 0x0000001904002986 */ /* 0x0009e2000c10191c */
[----:B---3--:R-:W-:Y:S01]  /*2e0a0*/  ISETP.LT.AND P2, PT, R10, UR6, !P0 ;  /* 0x000000060a007c0c */ /* 0x008fe2000c741270 */
[----:B------:R-:W-:Y:S01]  /*2e0b0*/  VIADD R11, R3, 0xdb ;  /* 0x000000db030b7836 */ /* 0x000fe20000000000 */
[----:B------:R-:W-:Y:S01]  /*2e0c0*/  LEA.HI.X.SX32 R9, R13, R0, 0x2, P6 ;  /* 0x000000000d097211 */ /* 0x000fe200030f16ff */
[----:B------:R-:W3:Y:S01]  /*2e0d0*/  LDCU UR6, c[0x0][0x39c] ;  /* 0x00007380ff0677ac */ /* 0x000ee20008000800 */
[----:B------:R-:W-:Y:S01]  /*2e0e0*/  LEA R10, P6, R15, R2, 0x2 ;  /* 0x000000020f0a7211 */ /* 0x000fe200078c10ff */
[----:B------:R5:W-:Y:S01]  /*2e0f0*/  @P1 STG.E desc[UR28][R6.64], R26 ;  /* 0x0000001a06001986 */ /* 0x000be2000c10191c */
[----:B-1----:R-:W-:Y:S01]  /*2e100*/  ISETP.LT.AND P1, PT, R11, UR7, !P0 ;  /* 0x000000070b007c0c */ /* 0x002fe2000c721270 */
[----:B------:R-:W-:Y:S01]  /*2e110*/  VIADD R12, R3, 0xdc ;  /* 0x000000dc030c7836 */ /* 0x000fe20000000000 */
[C---:B------:R-:W-:Y:S01]  /*2e120*/  LEA.HI.X.SX32 R11, R15.reuse, R0, 0x2, P6 ;  /* 0x000000000f0b7211 */ /* 0x040fe200030f16ff */
[----:B------:R-:W1:Y:S01]  /*2e130*/  LDCU UR7, c[0x0][0x39c] ;  /* 0x00007380ff0777ac */ /* 0x000e620008000800 */
[----:B------:R-:W-:Y:S01]  /*2e140*/  VIADD R15, R15, UR5 ;  /* 0x000000050f0f7c36 */ /* 0x000fe20008000000 */
[----:B------:R3:W-:Y:S01]  /*2e150*/  @P5 STG.E desc[UR28][R8.64], R27 ;  /* 0x0000001b08005986 */ /* 0x0007e2000c10191c */
[----:B--2---:R-:W-:Y:S01]  /*2e160*/  ISETP.LT.AND P5, PT, R12, UR4, !P0 ;  /* 0x000000040c007c0c */ /* 0x004fe2000c7a1270 */
[----:B------:R-:W2:Y:S01]  /*2e170*/  LDCU UR4, c[0x0][0x39c] ;  /* 0x00007380ff0477ac */ /* 0x000ea20008000800 */
        /* <DEDUP_REMOVED lines=12> */
[----:B-1----:R-:W-:Y:S01]  /*2e240*/  VIADD R10, R3, 0xdf ;  /* 0x000000df030a7836 */ /* 0x002fe20000000000 */
[----:B------:R-:W-:Y:S01]  /*2e250*/  ISETP.LT.AND P3, PT, R8, UR7, !P0 ;  /* 0x0000000708007c0c */ /* 0x000fe2000c761270 */
[----:B------:R-:W1:Y:S01]  /*2e260*/  LDCU UR7, c[0x0][0x39c] ;  /* 0x00007380ff0777ac */ /* 0x000e620008000800 */
[----:B------:R5:W-:Y:S01]  /*2e270*/  @P2 STG.E desc[UR28][R6.64], R30 ;  /* 0x0000001e06002986 */ /* 0x000be2000c10191c */
[C---:B------:R-:W-:Y:S01]  /*2e280*/  LEA R8, P2, R13.reuse, R2, 0x2 ;  /* 0x000000020d087211 */ /* 0x040fe200078410ff */
[----:B------:R-:W-:-:S03]  /*2e290*/  VIADD R11, R13, UR5 ;  /* 0x000000050d0b7c36 */ /* 0x000fc60008000000 */
[----:B------:R-:W-:Y:S02]  /*2e2a0*/  LEA.HI.X.SX32 R9, R13, R0, 0x2, P2 ;  /* 0x000000000d097211 */ /* 0x000fe400010f16ff */
[----:B--2---:R-:W-:Y:S01]  /*2e2b0*/  ISETP.LT.AND P2, PT, R10, UR4, !P0 ;  /* 0x000000040a007c0c */ /* 0x004fe2000c741270 */
[----:B------:R-:W2:Y:S01]  /*2e2c0*/  LDCU UR4, c[0x0][0x39c] ;  /* 0x00007380ff0477ac */ /* 0x000ea20008000800 */
        /* <DEDUP_REMOVED lines=14> */
[----:B-1----:R-:W-:Y:S01]  /*2e3b0*/  ISETP.LT.AND P5, PT, R11, UR7, !P0 ;  /* 0x000000070b007c0c */ /* 0x002fe2000c7a1270 */
[----:B------:R-:W1:Y:S01]  /*2e3c0*/  LDCU UR7, c[0x0][0x39c] ;  /* 0x00007380ff0777ac */ /* 0x000e620008000800 */
[C---:B------:R-:W-:Y:S01]  /*2e3d0*/  LEA.HI.X.SX32 R11, R13.reuse, R0, 0x2, P6 ;  /* 0x000000000d0b7211 */ /* 0x040fe200030f16ff */
[----:B------:R5:W-:Y:S01]  /*2e3e0*/  @P4 STG.E desc[UR28][R6.64], R33 ;  /* 0x0000002106004986 */ /* 0x000be2000c10191c */
[----:B--2---:R-:W-:Y:S01]  /*2e3f0*/  ISETP.LT.AND P4, PT, R8, UR4, !P0 ;  /* 0x0000000408007c0c */ /* 0x004fe2000c781270 */
[----:B------:R-:W-:Y:S01]  /*2e400*/  VIADD R13, R13, UR5 ;  /* 0x000000050d0d7c36 */ /* 0x000fe20008000000 */
[----:B------:R-:W2:Y:S01]  /*2e410*/  LDCU UR4, c[0x0][0x39c] ;  /* 0x00007380ff0477ac */ /* 0x000ea20008000800 */
        /* <DEDUP_REMOVED lines=13> */
[----:B--2---:R-:W-:Y:S01]  /*2e4f0*/  ISETP.LT.AND P2, PT, R12, UR4, !P0 ;  /* 0x000000040c007c0c */ /* 0x004fe2000c741270 */
[----:B----4-:R-:W-:Y:S01]  /*2e500*/  VIADD R10, R3, 0xe5 ;  /* 0x000000e5030a7836 */ /* 0x010fe20000000000 */
[C---:B------:R-:W-:Y:S01]  /*2e510*/  LEA.HI.X.SX32 R9, R13.reuse, R0, 0x2, P6 ;  /* 0x000000000d097211 */ /* 0x040fe200030f16ff */
[----:B------:R-:W2:Y:S01]  /*2e520*/  LDCU UR4, c[0x0][0x39c] ;  /* 0x00007380ff0477ac */ /* 0x000ea20008000800 */
[----:B------:R-:W-:Y:S01]  /*2e530*/  VIADD R13, R13, UR5 ;  /* 0x000000050d0d7c36 */ /* 0x000fe20008000000 */
[----:B------:R4:W-:Y:S01]  /*2e540*/  @P1 STG.E desc[UR28][R6.64], R36 ;  /* 0x0000002406001986 */ /* 0x0009e2000c10191c */
[----:B-1----:R-:W-:Y:S01]  /*2e550*/  ISETP.LT.AND P1, PT, R10, UR7, !P0 ;  /* 0x000000070a007c0c */ /* 0x002fe2000c721270 */
[----:B------:R-:W1:Y:S01]  /*2e560*/  LDCU UR7, c[0x0][0x39c] ;  /* 0x00007380ff0777ac */ /* 0x000e620008000800 */
        /* <DEDUP_REMOVED lines=98> */
[----:B--2---:R-:W-:Y:S01]  /*2eb90*/  ISETP.LT.AND P2, PT, R10, UR4, !P0 ;  /* 0x000000040a007c0c */ /* 0x004fe2000c741270 */
[----:B------:R-:W2:Y:S01]  /*2eba0*/  LDCU UR4, c[0x0][0x39c] ;  /* 0x00007380ff0477ac */ /* 0x000ea20008000800 */
        /* <DEDUP_REMOVED lines=33> */
[C---:B------:R-:W-:Y:S01]  /*2edc0*/  VIADD R11, R13.reuse, UR5 ;  /* 0x000000050d0b7c36 */ /* 0x040fe20008000000 */
[----:B------:R1:W-:Y:S01]  /*2edd0*/  @P1 STG.E desc[UR28][R6.64], R56 ;  /* 0x0000003806001986 */ /* 0x0003e2000c10191c */
[C---:B------:R-:W-:Y:S01]  /*2ede0*/  LEA R8, P1, R13.reuse, R2, 0x2 ;  /* 0x000000020d087211 */ /* 0x040fe200078210ff */
[----:B------:R-:W5:Y:S03]  /*2edf0*/  LDCU UR7, c[0x0][0x39c] ;  /* 0x00007380ff0777ac */ /* 0x000f660008000800 */
[----:B------:R-:W-:-:S02]  /*2ee00*/  LEA.HI.X.SX32 R9, R13, R0, 0x2, P1 ;  /* 0x000000000d097211 */ /* 0x000fc400008f16ff */
[----:B--2---:R-:W-:Y:S01]  /*2ee10*/  ISETP.LT.AND P1, PT, R10, UR4, !P0 ;  /* 0x000000040a007c0c */ /* 0x004fe2000c721270 */
[----:B------:R-:W2:Y:S01]  /*2ee20*/  LDCU UR4, c[0x0][0x39c] ;  /* 0x00007380ff0477ac */ /* 0x000ea20008000800 */
[----:B----4-:R-:W-:Y:S01]  /*2ee30*/  VIADD R5, R3, 0xfa ;  /* 0x000000fa03057836 */ /* 0x010fe20000000000 */
[C---:B------:R-:W-:Y:S01]  /*2ee40*/  LEA R4, P6, R11.reuse, R2, 0x2 ;  /* 0x000000020b047211 */ /* 0x040fe200078c10ff */
[----:B-1----:R-:W-:Y:S01]  /*2ee50*/  VIADD R7, R11, UR5 ;  /* 0x000000050b077c36 */ /* 0x002fe20008000000 */
[----:B------:R1:W-:Y:S02]  /*2ee60*/  @P5 STG.E desc[UR28][R8.64], R57 ;  /* 0x0000003908005986 */ /* 0x0003e4000c10191c */
[----:B---3--:R-:W-:Y:S01]  /*2ee70*/  ISETP.LT.AND P5, PT, R5, UR6, !P0 ;  /* 0x0000000605007c0c */ /* 0x008fe2000c7a1270 */
[----:B------:R-:W3:Y:S01]  /*2ee80*/  LDCU UR6, c[0x0][0x39c] ;  /* 0x00007380ff0677ac */ /* 0x000ee20008000800 */
[----:B------:R-:W-:Y:S01]  /*2ee90*/  LEA.HI.X.SX32 R5, R11, R0, 0x2, P6 ;  /* 0x000000000b057211 */ /* 0x000fe200030f16ff */
[C---:B------:R-:W-:Y:S01]  /*2eea0*/  VIADD R11, R7.reuse, UR5 ;  /* 0x00000005070b7c36 */ /* 0x040fe20008000000 */
[----:B------:R-:W-:Y:S01]  /*2eeb0*/  LEA R6, P6, R7, R2, 0x2 ;  /* 0x0000000207067211 */ /* 0x000fe200078c10ff */
[----:B------:R-:W-:-:S02]  /*2eec0*/  VIADD R10, R3, 0xfb ;  /* 0x000000fb030a7836 */ /* 0x000fc40000000000 */
[----:B------:R-:W-:Y:S01]  /*2eed0*/  VIADD R13, R11, UR5 ;  /* 0x000000050b0d7c36 */ /* 0x000fe20008000000 */
[----:B------:R-:W-:Y:S01]  /*2eee0*/  LEA.HI.X.SX32 R7, R7, R0, 0x2, P6 ;  /* 0x0000000007077211 */ /* 0x000fe200030f16ff */
[----:B-1----:R-:W-:Y:S01]  /*2eef0*/  VIADD R9, R3, 0xfc ;  /* 0x000000fc03097836 */ /* 0x002fe20000000000 */
[----:B------:R-:W-:Y:S01]  /*2ef00*/  LEA R8, P6, R11, R2, 0x2 ;  /* 0x000000020b087211 */ /* 0x000fe200078c10ff */
[----:B------:R1:W-:Y:S01]  /*2ef10*/  @P4 STG.E desc[UR28][R4.64], R58 ;  /* 0x0000003a04004986 */ /* 0x0003e2000c10191c */
[----:B------:R-:W-:Y:S01]  /*2ef20*/  VIADD R15, R13, UR5 ;  /* 0x000000050d0f7c36 */ /* 0x000fe20008000000 */
[----:B-----5:R-:W-:Y:S02]  /*2ef30*/  ISETP.LT.AND P4, PT, R10, UR7, !P0 ;  /* 0x000000070a007c0c */ /* 0x020fe4000c781270 */
[----:B------:R4:W-:Y:S01]  /*2ef40*/  @P3 STG.E desc[UR28][R6.64], R59 ;  /* 0x0000003b06003986 */ /* 0x0009e2000c10191c */
[----:B--2---:R-:W-:Y:S01]  /*2ef50*/  ISETP.LT.AND P3, PT, R9, UR4, !P0 ;  /* 0x0000000409007c0c */ /* 0x004fe2000c761270 */
[----:B------:R-:W-:Y:S01]  /*2ef60*/  VIADD R17, R15, UR5 ;  /* 0x000000050f117c36 */ /* 0x000fe20008000000 */
[----:B------:R-:W-:Y:S01]  /*2ef70*/  LEA.HI.X.SX32 R9, R11, R0, 0x2, P6 ;  /* 0x000000000b097211 */ /* 0x000fe200030f16ff */
[----:B------:R-:W2:Y:S01]  /*2ef80*/  LDCU UR4, c[0x0][0x39c] ;  /* 0x00007380ff0477ac */ /* 0x000ea20008000800 */
[----:B------:R-:W-:Y:S01]  /*2ef90*/  LEA R10, P6, R13, R2, 0x2 ;  /* 0x000000020d0a7211 */ /* 0x000fe200078c10ff */
[----:B-1----:R-:W-:-:S03]  /*2efa0*/  VIADD R4, R3, 0xfd ;  /* 0x000000fd03047836 */ /* 0x002fc60000000000 */
[----:B------:R-:W-:Y:S01]  /*2efb0*/  LEA.HI.X.SX32 R11, R13, R0, 0x2, P6 ;  /* 0x000000000d0b7211 */ /* 0x000fe200030f16ff */
[----:B------:R1:W-:Y:S01]  /*2efc0*/  @P2 STG.E desc[UR28][R8.64], R60 ;  /* 0x0000003c08002986 */ /* 0x0003e2000c10191c */
[----:B------:R-:W-:Y:S01]  /*2efd0*/  VIADD R13, R17, UR5 ;  /* 0x00000005110d7c36 */ /* 0x000fe20008000000 */
[----:B---3--:R-:W-:Y:S01]  /*2efe0*/  ISETP.LT.AND P2, PT, R4, UR6, !P0 ;  /* 0x0000000604007c0c */ /* 0x008fe2000c741270 */
[----:B------:R-:W3:Y:S02]  /*2eff0*/  LDCU UR6, c[0x0][0x39c] ;  /* 0x00007380ff0677ac */ /* 0x000ee40008000800 */
[----:B------:R-:W-:Y:S01]  /*2f000*/  VIADD R19, R13, UR5 ;  /* 0x000000050d137c36 */ /* 0x000fe20008000000 */
[----:B------:R5:W-:Y:S01]  /*2f010*/  @P1 STG.E desc[UR28][R10.64], R61 ;  /* 0x0000003d0a001986 */ /* 0x000be2000c10191c */
[-C--:B------:R-:W-:Y:S02]  /*2f020*/  LEA R4, P1, R15, R2.reuse, 0x2 ;  /* 0x000000020f047211 */ /* 0x080fe400078210ff */
[----:B----4-:R-:W-:Y:S01]  /*2f030*/  LEA R6, P6, R17, R2, 0x2 ;  /* 0x0000000211067211 */ /* 0x010fe200078c10ff */
[----:B------:R-:W-:Y:S01]  /*2f040*/  VIADD R21, R19, UR5 ;  /* 0x0000000513157c36 */ /* 0x000fe20008000000 */
[----:B------:R-:W-:-:S02]  /*2f050*/  LEA.HI.X.SX32 R5, R15, R0, 0x2, P1 ;  /* 0x000000000f057211 */ /* 0x000fc400008f16ff */
[----:B------:R-:W-:Y:S01]  /*2f060*/  LEA.HI.X.SX32 R7, R17, R0, 0x2, P6 ;  /* 0x0000000011077211 */ /* 0x000fe200030f16ff */
[----:B------:R-:W-:Y:S01]  /*2f070*/  VIADD R15, R21, UR5 ;  /* 0x00000005150f7c36 */ /* 0x000fe20008000000 */
[-C--:B-1----:R-:W-:Y:S01]  /*2f080*/  LEA R8, P6, R13, R2.reuse, 0x2 ;  /* 0x000000020d087211 */ /* 0x082fe200078c10ff */
[----:B------:R-:W-:Y:S01]  /*2f090*/  VIADD R14, R3, 0xfe ;  /* 0x000000fe030e7836 */ /* 0x000fe20000000000 */
[----:B------:R-:W-:Y:S01]  /*2f0a0*/  LEA R12, P1, R19, R2, 0x2 ;  /* 0x00000002130c7211 */ /* 0x000fe200078210ff */
[----:B------:R-:W-:Y:S01]  /*2f0b0*/  VIADD R3, R3, 0xff ;  /* 0x000000ff03037836 */ /* 0x000fe20000000000 */
[----:B------:R-:W-:Y:S02]  /*2f0c0*/  LEA.HI.X.SX32 R9, R13, R0, 0x2, P6 ;  /* 0x000000000d097211 */ /* 0x000fe400030f16ff */
[----:B-----5:R-:W-:Y:S02]  /*2f0d0*/  LEA R10, P6, R15, R2, 0x2 ;  /* 0x000000020f0a7211 */ /* 0x020fe400078c10ff */
[----:B------:R-:W-:-:S02]  /*2f0e0*/  LEA.HI.X.SX32 R13, R19, R0, 0x2, P1 ;  /* 0x00000000130d7211 */ /* 0x000fc400008f16ff */
[----:B--2---:R-:W-:Y:S02]  /*2f0f0*/  ISETP.LT.AND P1, PT, R14, UR4, !P0 ;  /* 0x000000040e007c0c */ /* 0x004fe4000c721270 */
[----:B---3--:R-:W-:Y:S02]  /*2f100*/  ISETP.LT.AND P0, PT, R3, UR6, !P0 ;  /* 0x0000000603007c0c */ /* 0x008fe4000c701270 */
[----:B------:R-:W-:Y:S02]  /*2f110*/  LEA.HI.X.SX32 R11, R15, R0, 0x2, P6 ;  /* 0x000000000f0b7211 */ /* 0x000fe400030f16ff */
[C---:B------:R-:W-:Y:S01]  /*2f120*/  LEA R2, P6, R21.reuse, R2, 0x2 ;  /* 0x0000000215027211 */ /* 0x040fe200078c10ff */
[----:B------:R1:W-:Y:S03]  /*2f130*/  @P5 STG.E desc[UR28][R4.64], R62 ;  /* 0x0000003e04005986 */ /* 0x0003e6000c10191c */
[----:B------:R-:W-:Y:S01]  /*2f140*/  LEA.HI.X.SX32 R3, R21, R0, 0x2, P6 ;  /* 0x0000000015037211 */ /* 0x000fe200030f16ff */
[----:B------:R1:W-:Y:S04]  /*2f150*/  @P4 STG.E desc[UR28][R6.64], R63 ;  /* 0x0000003f06004986 */ /* 0x0003e8000c10191c */
[----:B------:R1:W-:Y:S04]  /*2f160*/  @P3 STG.E desc[UR28][R8.64], R64 ;  /* 0x0000004008003986 */ /* 0x0003e8000c10191c */
[----:B------:R1:W-:Y:S04]  /*2f170*/  @P2 STG.E desc[UR28][R12.64], R65 ;  /* 0x000000410c002986 */ /* 0x0003e8000c10191c */
[----:B------:R1:W-:Y:S04]  /*2f180*/  @P1 STG.E desc[UR28][R2.64], R66 ;  /* 0x0000004202001986 */ /* 0x0003e8000c10191c */
[----:B------:R1:W-:Y:S01]  /*2f190*/  @P0 STG.E desc[UR28][R10.64], R67 ;  /* 0x000000430a000986 */ /* 0x0003e2000c10191c */
[----:B------:R-:W-:Y:S06]  /*2f1a0*/  BAR.SYNC.DEFER_BLOCKING 0x0 ;  /* 0x0000000000007b1d */ /* 0x000fec0000010000 */
[----:B------:R-:W-:Y:S05]  /*2f1b0*/  BRA.U UP0, `(.L_x_14) ;  /* 0x0000000100a07547 */ /* 0x000fea000b800000 */
[----:B------:R-:W2:Y:S01]  /*2f1c0*/  S2UR UR5, SR_CgaCtaId ;  /* 0x00000000000579c3 */ /* 0x000ea20000008800 */
[----:B------:R-:W-:Y:S01]  /*2f1d0*/  NOP ;  /* 0x0000000000007918 */ /* 0x000fe20000000000 */
[----:B------:R-:W-:Y:S01]  /*2f1e0*/  UMOV UR4, 0x50 ;  /* 0x0000005000047882 */ /* 0x000fe20000000000 */
[----:B------:R-:W-:Y:S02]  /*2f1f0*/  IMAD.U32 R0, RZ, RZ, UR11 ;  /* 0x0000000bff007e24 */ /* 0x000fe4000f8e00ff */
[----:B-1----:R-:W-:Y:S02]  /*2f200*/  IMAD.MOV.U32 R3, RZ, RZ, 0xffff ;  /* 0x0000ffffff037424 */ /* 0x002fe400078e00ff */
[----:B------:R-:W-:Y:S01]  /*2f210*/  IMAD.MOV.U32 R7, RZ, RZ, 0x1 ;  /* 0x00000001ff077424 */ /* 0x000fe200078e00ff */
[----:B------:R-:W-:-:S04]  /*2f220*/  LOP3.LUT R0, R0, 0xffff, RZ, 0xc0, !PT ;  /* 0x0000ffff00007812 */ /* 0x000fc800078ec0ff */
[----:B------:R-:W-:-:S05]  /*2f230*/  SHF.R.U32.HI R0, RZ, 0x5, R0 ;  /* 0x00000005ff007819 */ /* 0x000fca0000011600 */
[----:B------:R-:W-:Y:S01]  /*2f240*/  VIADD R2, R0, 0x10 ;  /* 0x0000001000027836 */ /* 0x000fe20000000000 */
[----:B------:R-:W-:Y:S01]  /*2f250*/  SHF.L.U32 R0, R3, R0, RZ ;  /* 0x0000000003007219 */ /* 0x000fe200000006ff */
[----:B--2---:R-:W-:-:S03]  /*2f260*/  ULEA UR6, UR5, UR4, 0x18 ;  /* 0x0000000405067291 */ /* 0x004fc6000f8ec0ff */
[----:B------:R-:W-:-:S04]  /*2f270*/  SHF.L.U32 R3, R7, R2, RZ ;  /* 0x0000000207037219 */ /* 0x000fc800000006ff */
[----:B------:R-:W-:Y:S02]  /*2f280*/  LOP3.LUT R0, R3, R0, RZ, 0xfc, !PT ;  /* 0x0000000003007212 */ /* 0x000fe400078efcff */
[----:B------:R-:W1:Y:S02]  /*2f290*/  LDS R5, [UR6] ;  /* 0x00000006ff057984 */ /* 0x000e640008000800 */
[C---:B------:R-:W-:Y:S02]  /*2f2a0*/  LOP3.LUT R2, R0.reuse, 0xffff, RZ, 0xc0, !PT ;  /* 0x0000ffff00027812 */ /* 0x040fe400078ec0ff */
[----:B-1----:R-:W-:-:S04]  /*2f2b0*/  LOP3.LUT R3, R0, 0xffff, R5, 0x80, !PT ;  /* 0x0000ffff00037812 */ /* 0x002fc800078e8005 */
[----:B------:R-:W-:-:S13]  /*2f2c0*/  ISETP.NE.AND P0, PT, R3, R2, PT ;  /* 0x000000020300720c */ /* 0x000fda0003f05270 */
[----:B------:R-:W-:Y:S05]  /*2f2d0*/  @P0 BRA `(.L_x_15) ;  /* 0x0000000000500947 */ /* 0x000fea0003800000 */
[----:B------:R-:W-:Y:S02]  /*2f2e0*/  SHF.R.U32.HI R5, RZ, 0x10, R5 ;  /* 0x00000010ff057819 */ /* 0x000fe40000011605 */
[----:B------:R-:W-:-:S04]  /*2f2f0*/  SHF.R.U32.HI R2, RZ, 0x10, R0 ;  /* 0x00000010ff027819 */ /* 0x000fc80000011600 */
[----:B------:R-:W-:-:S04]  /*2f300*/  LOP3.LUT R5, R5, R2, RZ, 0xc0, !PT ;  /* 0x0000000205057212 */ /* 0x000fc800078ec0ff */
[----:B------:R-:W-:-:S13]  /*2f310*/  ISETP.NE.AND P0, PT, R5, R2, PT ;  /* 0x000000020500720c */ /* 0x000fda0003f05270 */
[----:B------:R-:W-:Y:S05]  /*2f320*/  @P0 BRA `(.L_x_16) ;  /* 0x0000000000300947 */ /* 0x000fea0003800000 */
[----:B------:R-:W-:Y:S01]  /*2f330*/  R2UR UR4, R0 ;  /* 0x00000000000472ca */ /* 0x000fe200000e0000 */
[----:B------:R-:W-:Y:S01]  /*2f340*/  VOTEU.ANY UR5, UPT, PT ;  /* 0x0000000000057886 */ /* 0x000fe200038e0100 */
[----:B------:R-:W1:Y:S01]  /*2f350*/  S2R R0, SR_LANEID ;  /* 0x0000000000007919 */ /* 0x000e620000000000 */
[----:B------:R-:W-:-:S10]  /*2f360*/  UFLO.U32 UR5, UR5 ;  /* 0x00000005000572bd */ /* 0x000fd400080e0000 */
[----:B------:R-:W-:-:S06]  /*2f370*/  ULOP3.LUT UR4, URZ, UR4, URZ, 0x33, !UPT ;  /* 0x00000004ff047292 */ /* 0x000fcc000f8e33ff */
[----:B------:R-:W-:-:S04]  /*2f380*/  IMAD.U32 R2, RZ, RZ, UR4 ;  /* 0x00000004ff027e24 */ /* 0x000fc8000f8e00ff */
[----:B------:R-:W2:Y:S02]  /*2f390*/  REDUX UR7, R2 ;  /* 0x00000000020773c4 */ /* 0x000ea40000000000 */
[----:B------:R3:W-:Y:S01]  /*2f3a0*/  UTCATOMSWS.AND URZ, UR4 ;  /* 0x0000000400ff79e3 */ /* 0x0007e20008000000 */
[----:B-1----:R-:W-:Y:S01]  /*2f3b0*/  ISETP.EQ.U32.AND P0, PT, R0, UR5, PT ;  /* 0x0000000500007c0c */ /* 0x002fe2000bf02070 */
[----:B--2---:R-:W-:-:S12]  /*2f3c0*/  IMAD.U32 R0, RZ, RZ, UR7 ;  /* 0x00000007ff007e24 */ /* 0x004fd8000f8e00ff */
[----:B------:R3:W-:Y:S01]  /*2f3d0*/  @P0 ATOMS.AND RZ, [UR6], R0 ;  /* 0x00000000ffff098c */ /* 0x0007e2000a800006 */
[----:B------:R-:W-:Y:S05]  /*2f3e0*/  BRA `(.L_x_14) ;  /* 0x0000000000147947 */ /* 0x000fea0003800000 */
.L_x_16:
[----:B------:R-:W-:-:S07]  /*2f3f0*/  MOV R2, 0x2f410 ;  /* 0x0002f41000027802 */ /* 0x000fce0000000f00 */
[----:B------:R-:W-:Y:S05]  /*2f400*/  CALL.REL.NOINC `($__internal_0_$__cuda_sm10x_tcgen05_guardrail_trap_col_being_dealloced_not_returned_by_alloc) ;  /* 0x00000000002c7944 */ /* 0x000fea0003c00000 */
[----:B------:R-:W-:Y:S05]  /*2f410*/  BRA `(.L_x_14) ;  /* 0x0000000000087947 */ /* 0x000fea0003800000 */
.L_x_15:
[----:B------:R-:W-:-:S07]  /*2f420*/  MOV R2, 0x2f440 ;  /* 0x0002f44000027802 */ /* 0x000fce0000000f00 */
[----:B------:R-:W-:Y:S05]  /*2f430*/  CALL.REL.NOINC `($__internal_2_$__cuda_sm10x_tcgen05_guardrail_trap_unallocated_columns_being_dealloced) ;  /* 0x0000000000387944 */ /* 0x000fea0003c00000 */
.L_x_14:
[----:B------:R-:W-:Y:S01]  /*2f440*/  NOP ;  /* 0x0000000000007918 */ /* 0x000fe20000000000 */
[----:B---3--:R-:W-:Y:S05]  /*2f450*/  EXIT ;  /* 0x000000000000794d */ /* 0x008fea0003800000 */
.L_x_9:
[----:B------:R-:W2:Y:S02]  /*2f460*/  SYNCS.PHASECHK.TRANS64.TRYWAIT P2, [UR8], R4 ;  /* 0x00000004ff0075a7 */ /* 0x000ea40008041108 */
[----:B--2---:R-:W-:Y:S05]  /*2f470*/  @!P2 BRA `(.L_x_9) ;  /* 0xfffffffc00f8a947 */ /* 0x004fea000383ffff */
[----:B------:R-:W-:Y:S05]  /*2f480*/  BRA `(.L_x_17) ;  /* 0xffffff1000787947 */ /* 0x000fea000383ffff */
.L_x_13:
[----:B------:R-:W1:Y:S02]  /*2f490*/  SYNCS.PHASECHK.TRANS64.TRYWAIT P4, [UR8], R4 ;  /* 0x00000004ff0075a7 */ /* 0x000e640008081108 */
[----:B-1----:R-:W-:Y:S05]  /*2f4a0*/  @!P4 BRA `(.L_x_13) ;  /* 0xfffffffc00f8c947 */ /* 0x002fea000383ffff */
[----:B------:R-:W-:Y:S05]  /*2f4b0*/  BRA `(.L_x_12) ;  /* 0xffffff8000507947 */ /* 0x000fea000383ffff */
        .weak           $__internal_0_$__cuda_sm10x_tcgen05_guardrail_trap_col_being_dealloced_not_returned_by_alloc
        .type           $__internal_0_$__cuda_sm10x_tcgen05_guardrail_trap_col_being_dealloced_not_returned_by_alloc,@function
        .size           $__internal_0_$__cuda_sm10x_tcgen05_guardrail_trap_col_being_dealloced_not_returned_by_alloc,($__internal_1_$__cuda_sm10x_tcgen05_guardrail_trap_phase_invalid_during_alloc - $__internal_0_$__cuda_sm10x_tcgen05_guardrail_trap_col_being_dealloced_not_returned_by_alloc)
$__internal_0_$__cuda_sm10x_tcgen05_guardrail_trap_col_being_dealloced_not_returned_by_alloc:
[----:B------:R-:W-:Y:S05]  /*2f4c0*/  BPT.TRAP 0x1 ;  /* 0x000000040000795c */ /* 0x000fea0000300000 */
[----:B------:R-:W-:-:S04]  /*2f4d0*/  IMAD.MOV.U32 R3, RZ, RZ, 0x0 ;  /* 0x00000000ff037424 */ /* 0x000fc800078e00ff */
[----:B------:R-:W-:Y:S05]  /*2f4e0*/  RET.REL.NODEC R2 `(matmul_kernel) ;  /* 0xfffffd0802c47950 */ /* 0x000fea0003c3ffff */
        .weak           $__internal_1_$__cuda_sm10x_tcgen05_guardrail_trap_phase_invalid_during_alloc
        .type           $__internal_1_$__cuda_sm10x_tcgen05_guardrail_trap_phase_invalid_during_alloc,@function
        .size           $__internal_1_$__cuda_sm10x_tcgen05_guardrail_trap_phase_invalid_during_alloc,($__internal_2_$__cuda_sm10x_tcgen05_guardrail_trap_unallocated_columns_being_dealloced - $__internal_1_$__cuda_sm10x_tcgen05_guardrail_trap_phase_invalid_during_alloc)
$__internal_1_$__cuda_sm10x_tcgen05_guardrail_trap_phase_invalid_during_alloc:
[----:B------:R-:W-:Y:S05]  /*2f4f0*/  BPT.TRAP 0x1 ;  /* 0x000000040000795c */ /* 0x000fea0000300000 */
[----:B------:R-:W-:-:S04]  /*2f500*/  IMAD.MOV.U32 R3, RZ, RZ, 0x0 ;  /* 0x00000000ff037424 */ /* 0x000fc800078e00ff */
[----:B------:R-:W-:Y:S05]  /*2f510*/  RET.REL.NODEC R2 `(matmul_kernel) ;  /* 0xfffffd0802b87950 */ /* 0x000fea0003c3ffff */
        .weak           $__internal_2_$__cuda_sm10x_tcgen05_guardrail_trap_unallocated_columns_being_dealloced
        .type           $__internal_2_$__cuda_sm10x_tcgen05_guardrail_trap_unallocated_columns_being_dealloced,@function
        .size           $__internal_2_$__cuda_sm10x_tcgen05_guardrail_trap_unallocated_columns_being_dealloced,(.L_x_21 - $__internal_2_$__cuda_sm10x_tcgen05_guardrail_trap_unallocated_columns_being_dealloced)
$__internal_2_$__cuda_sm10x_tcgen05_guardrail_trap_unallocated_columns_being_dealloced:
[----:B------:R-:W-:Y:S05]  /*2f520*/  BPT.TRAP 0x1 ;  /* 0x000000040000795c */ /* 0x000fea0000300000 */
[----:B------:R-:W-:-:S04]  /*2f530*/  IMAD.MOV.U32 R3, RZ, RZ, 0x0 ;  /* 0x00000000ff037424 */ /* 0x000fc800078e00ff */
[----:B------:R-:W-:Y:S05]  /*2f540*/  RET.REL.NODEC R2 `(matmul_kernel) ;  /* 0xfffffd0802ac7950 */ /* 0x000fea0003c3ffff */
.L_x_18:
[----:B------:R-:W-:-:S00]  /*2f550*/  BRA `(.L_x_18) ;  /* 0xfffffffc00fc7947 */ /* 0x000fc0000383ffff */
[----:B------:R-:W-:-:S00]  /*2f560*/  NOP ;  /* 0x0000000000007918 */ /* 0x000fc00000000000 */
        /* <DEDUP_REMOVED lines=9> */
.L_x_21:


//--------------------- .nv.shared.matmul_kernel  --------------------------
	.section	.nv.shared.matmul_kernel,"aw",@nobits
	.sectionflags	@""
	.align	16
	.zero		1024


//--------------------- .nv.shared.reserved.0     --------------------------
	.section	.nv.shared.reserved.0,"aw",@nobits
	.align	8
	.weak		__nv_reservedSMEM_offset_0_alias
	.size		__nv_reservedSMEM_offset_0_alias, 0, 64
	.other		__nv_reservedSMEM_offset_0_alias,@"STO_CUDA_RESERVED_SHARED STV_DEFAULT"
__nv_reservedSMEM_offset_0_alias:
	.zero		0
.nv.shared.reserved.0:
	.zero		64
	.weak		__nv_reservedSMEM_allocation_phase
	.type		__nv_reservedSMEM_allocation_phase,@object
	.size		__nv_reservedSMEM_allocation_phase,(.L_0 - __nv_reservedSMEM_allocation_phase)
__nv_reservedSMEM_allocation_phase:
	.zero		1
.L_0:
	.zero		7
	.weak		__nv_reservedSMEM_devtool_atexit_pc
	.type		__nv_reservedSMEM_devtool_atexit_pc,@object
	.size		__nv_reservedSMEM_devtool_atexit_pc,(__nv_reservedSMEM_allocation_mask - __nv_reservedSMEM_devtool_atexit_pc)
__nv_reservedSMEM_devtool_atexit_pc:
	.zero		8
	.weak		__nv_reservedSMEM_allocation_mask
	.type		__nv_reservedSMEM_allocation_mask,@object
	.size		__nv_reservedSMEM_allocation_mask,(.L_2 - __nv_reservedSMEM_allocation_mask)
__nv_reservedSMEM_allocation_mask:
	.zero		4
.L_2:


//--------------------- .nv.constant0.matmul_kernel --------------------------
	.section	.nv.constant0.matmul_kernel,"a",@progbits
	.sectionflags	@""
	.align	4
.nv.constant0.matmul_kernel:
	.zero		976


//--------------------- SYMBOLS --------------------------

	.type		.nv.reservedSmem.offset0,@object
	.size		.nv.reservedSmem.offset0,0x4
	.type		.nv.reservedSmem.cap,@object
	.size		.nv.reservedSmem.cap,0x4
